	.target	sm_100a

	.elftype	@"ET_EXEC"


//--------------------- .note.nv.tkinfo           --------------------------
	.section	.note.nv.tkinfo,"",@"SHT_NOTE"
	.sectionflags	@"SHF_NOTE_NV_TKINFO"
	.tkinfo
        /*0018*/ 	.word	0x00000002
        /*0030*/ 	.string	""
        /*0030*/ 	.string	"ptxas"
        /*0030*/ 	.string	"Cuda compilation tools, release 13.0, V13.0.88"
        /*0030*/ 	.string	"Build cuda_13.0.r13.0/compiler.36424714_0"
        /*0030*/ 	.string	"-arch sm_100a -m 64 "



//--------------------- .note.nv.cuinfo           --------------------------
	.section	.note.nv.cuinfo,"",@"SHT_NOTE"
	.sectionflags	@"SHF_NOTE_NV_CUINFO"
        /*0018*/ 	.short	0x0002
        /*001a*/ 	.short	0x0064
        /*001c*/ 	.short	0x0082
	.zero		2


//--------------------- .nv.info                  --------------------------
	.section	.nv.info,"",@"SHT_CUDA_INFO"
	.align	4


	//----- nvinfo : EIATTR_REGCOUNT
	.align		4
        /*0000*/ 	.byte	0x04, 0x2f
        /*0002*/ 	.short	(.L_19 - .L_18)
	.align		4
.L_18:
        /*0004*/ 	.word	index@(_ZN7cutlass13device_kernelINS_4gemm6kernel13GemmUniversalIN4cute5tupleIJiiiiEEENS1_10collective13CollectiveMmaINS1_46MainloopSm100TmaUmmaWarpSpecializedBlockScaledILi1ELi2ELi1ENS5_IJNS4_1CILi4EEESB_NSA_ILi1EEEEEEEENS5_IJNSA_ILi128EEENSA_ILi256EEESG_EEENS5_IJNS_12float_e4m3_tENS_13float_ue8m0_tEEEENS5_IJNS5_IJlSC_lEEENS4_6LayoutINS5_IJNS5_IJNS5_IJNSA_ILi32EEESB_EEEiEEESP_NS5_IJSC_iEEEEEENS5_IJNS5_IJNS5_IJNSA_ILi16EEESB_EEEiEEENS5_IJNS5_IJNSA_ILi0EEESC_EEENSA_ILi512EEEEEENS5_IJSV_iEEEEEEEEEEESK_S12_NS4_8TiledMMAINS4_8MMA_AtomIJNS4_21SM100_MMA_MXF8F6F4_SSISI_SI_fSJ_Li128ELi256ELNS4_4UMMA5MajorE0ELS17_0ELNS16_7ScaleInE0ELS18_0EEEEEENSM_INS5_IJSC_SC_SC_EEENS5_IJSV_SV_SV_EEEEENS5_IJNS4_10UnderscoreES1E_S1E_EEEEENS5_IJNS4_23SM90_TMA_LOAD_MULTICASTES1H_EEENS5_IJNS4_14ComposedLayoutINS4_7SwizzleILi3ELi4ELi3EEENS4_18smem_ptr_flag_bitsILi8EEENSM_INS5_IJNSA_ILi8EEESF_EEENS5_IJSF_SC_EEEEEEENSM_INS5_IJNS5_IJNS5_IJSO_SC_EEENS5_IJSN_SC_EEEEEESC_NS5_IJSB_NSA_ILi2EEEEEEEEENS5_IJNS5_IJNS5_IJST_SX_EEESW_EEESV_NS5_IJSC_SX_EEEEEEEEEEEvNS4_8identityES1I_NS5_IJS1S_NSM_INS5_IJNS5_IJNS5_IJSO_S1W_EEES1U_EEESC_S1X_EEENS5_IJS20_SV_NS5_IJSC_NSA_ILi1024EEEEEEEEEEEEEEvS25_EENS_8epilogue10collective18CollectiveEpilogueINS2F_23Sm100TmaWarpSpecializedILi4ELi2ELi32ELb1ELb0EEEJNS5_IJNSA_ILi64EEESG_SG_EEENS5_IJNSM_IS2K_SC_EENSM_INS5_IJSN_S1W_EEENS5_IJSC_SF_EEEEEEEENS_10bfloat16_tESL_S2R_SL_NS2F_6fusion15FusionCallbacksIS2J_NS2S_17LinearCombinationIS2R_fS2R_fLNS_15FloatRoundStyleE2EEES2L_S2Q_JEEENS4_5SM1004TMEM4LOAD26SM100_TMEM_LOAD_32dp32b32xENS4_13SM90_TMA_LOADENS1J_INS1K_ILi2ELi4ELi3EEENS1M_ILi16EEENSM_INS5_IJS1O_SN_EEES1U_EEEENS4_39AutoVectorizingCopyWithAssumedAlignmentILi128EEENS4_14SM90_TMA_STOREES37_S39_S39_EEEvvEEEEvNT_6ParamsE)
        /*0008*/ 	.word	0x000000de


	//----- nvinfo : EIATTR_FRAME_SIZE
	.align		4
.L_19:
        /*000c*/ 	.byte	0x04, 0x11
        /*000e*/ 	.short	(.L_21 - .L_20)
	.align		4
.L_20:
        /*0010*/ 	.word	index@($__internal_2_$__cuda_sm10x_tcgen05_guardrail_trap_unallocated_columns_being_dealloced)
        /*0014*/ 	.word	0x00000000


	//----- nvinfo : EIATTR_FRAME_SIZE
	.align		4
.L_21:
        /*0018*/ 	.byte	0x04, 0x11
        /*001a*/ 	.short	(.L_23 - .L_22)
	.align		4
.L_22:
        /*001c*/ 	.word	index@($__internal_1_$__cuda_sm10x_tcgen05_guardrail_trap_phase_invalid_during_alloc)
        /*0020*/ 	.word	0x00000000


	//----- nvinfo : EIATTR_FRAME_SIZE
	.align		4
.L_23:
        /*0024*/ 	.byte	0x04, 0x11
        /*0026*/ 	.short	(.L_25 - .L_24)
	.align		4
.L_24:
        /*0028*/ 	.word	index@($__internal_0_$__cuda_sm10x_tcgen05_guardrail_trap_col_being_dealloced_not_returned_by_alloc)
        /*002c*/ 	.word	0x00000000


	//----- nvinfo : EIATTR_FRAME_SIZE
	.align		4
.L_25:
        /*0030*/ 	.byte	0x04, 0x11
        /*0032*/ 	.short	(.L_27 - .L_26)
	.align		4
.L_26:
        /*0034*/ 	.word	index@(_ZN7cutlass13device_kernelINS_4gemm6kernel13GemmUniversalIN4cute5tupleIJiiiiEEENS1_10collective13CollectiveMmaINS1_46MainloopSm100TmaUmmaWarpSpecializedBlockScaledILi1ELi2ELi1ENS5_IJNS4_1CILi4EEESB_NSA_ILi1EEEEEEEENS5_IJNSA_ILi128EEENSA_ILi256EEESG_EEENS5_IJNS_12float_e4m3_tENS_13float_ue8m0_tEEEENS5_IJNS5_IJlSC_lEEENS4_6LayoutINS5_IJNS5_IJNS5_IJNSA_ILi32EEESB_EEEiEEESP_NS5_IJSC_iEEEEEENS5_IJNS5_IJNS5_IJNSA_ILi16EEESB_EEEiEEENS5_IJNS5_IJNSA_ILi0EEESC_EEENSA_ILi512EEEEEENS5_IJSV_iEEEEEEEEEEESK_S12_NS4_8TiledMMAINS4_8MMA_AtomIJNS4_21SM100_MMA_MXF8F6F4_SSISI_SI_fSJ_Li128ELi256ELNS4_4UMMA5MajorE0ELS17_0ELNS16_7ScaleInE0ELS18_0EEEEEENSM_INS5_IJSC_SC_SC_EEENS5_IJSV_SV_SV_EEEEENS5_IJNS4_10UnderscoreES1E_S1E_EEEEENS5_IJNS4_23SM90_TMA_LOAD_MULTICASTES1H_EEENS5_IJNS4_14ComposedLayoutINS4_7SwizzleILi3ELi4ELi3EEENS4_18smem_ptr_flag_bitsILi8EEENSM_INS5_IJNSA_ILi8EEESF_EEENS5_IJSF_SC_EEEEEEENSM_INS5_IJNS5_IJNS5_IJSO_SC_EEENS5_IJSN_SC_EEEEEESC_NS5_IJSB_NSA_ILi2EEEEEEEEENS5_IJNS5_IJNS5_IJST_SX_EEESW_EEESV_NS5_IJSC_SX_EEEEEEEEEEEvNS4_8identityES1I_NS5_IJS1S_NSM_INS5_IJNS5_IJNS5_IJSO_S1W_EEES1U_EEESC_S1X_EEENS5_IJS20_SV_NS5_IJSC_NSA_ILi1024EEEEEEEEEEEEEEvS25_EENS_8epilogue10collective18CollectiveEpilogueINS2F_23Sm100TmaWarpSpecializedILi4ELi2ELi32ELb1ELb0EEEJNS5_IJNSA_ILi64EEESG_SG_EEENS5_IJNSM_IS2K_SC_EENSM_INS5_IJSN_S1W_EEENS5_IJSC_SF_EEEEEEEENS_10bfloat16_tESL_S2R_SL_NS2F_6fusion15FusionCallbacksIS2J_NS2S_17LinearCombinationIS2R_fS2R_fLNS_15FloatRoundStyleE2EEES2L_S2Q_JEEENS4_5SM1004TMEM4LOAD26SM100_TMEM_LOAD_32dp32b32xENS4_13SM90_TMA_LOADENS1J_INS1K_ILi2ELi4ELi3EEENS1M_ILi16EEENSM_INS5_IJS1O_SN_EEES1U_EEEENS4_39AutoVectorizingCopyWithAssumedAlignmentILi128EEENS4_14SM90_TMA_STOREES37_S39_S39_EEEvvEEEEvNT_6ParamsE)
        /*0038*/ 	.word	0x00000000


	//----- nvinfo : EIATTR_MIN_STACK_SIZE
	.align		4
.L_27:
        /*003c*/ 	.byte	0x04, 0x12
        /*003e*/ 	.short	(.L_29 - .L_28)
	.align		4
.L_28:
        /*0040*/ 	.word	index@(_ZN7cutlass13device_kernelINS_4gemm6kernel13GemmUniversalIN4cute5tupleIJiiiiEEENS1_10collective13CollectiveMmaINS1_46MainloopSm100TmaUmmaWarpSpecializedBlockScaledILi1ELi2ELi1ENS5_IJNS4_1CILi4EEESB_NSA_ILi1EEEEEEEENS5_IJNSA_ILi128EEENSA_ILi256EEESG_EEENS5_IJNS_12float_e4m3_tENS_13float_ue8m0_tEEEENS5_IJNS5_IJlSC_lEEENS4_6LayoutINS5_IJNS5_IJNS5_IJNSA_ILi32EEESB_EEEiEEESP_NS5_IJSC_iEEEEEENS5_IJNS5_IJNS5_IJNSA_ILi16EEESB_EEEiEEENS5_IJNS5_IJNSA_ILi0EEESC_EEENSA_ILi512EEEEEENS5_IJSV_iEEEEEEEEEEESK_S12_NS4_8TiledMMAINS4_8MMA_AtomIJNS4_21SM100_MMA_MXF8F6F4_SSISI_SI_fSJ_Li128ELi256ELNS4_4UMMA5MajorE0ELS17_0ELNS16_7ScaleInE0ELS18_0EEEEEENSM_INS5_IJSC_SC_SC_EEENS5_IJSV_SV_SV_EEEEENS5_IJNS4_10UnderscoreES1E_S1E_EEEEENS5_IJNS4_23SM90_TMA_LOAD_MULTICASTES1H_EEENS5_IJNS4_14ComposedLayoutINS4_7SwizzleILi3ELi4ELi3EEENS4_18smem_ptr_flag_bitsILi8EEENSM_INS5_IJNSA_ILi8EEESF_EEENS5_IJSF_SC_EEEEEEENSM_INS5_IJNS5_IJNS5_IJSO_SC_EEENS5_IJSN_SC_EEEEEESC_NS5_IJSB_NSA_ILi2EEEEEEEEENS5_IJNS5_IJNS5_IJST_SX_EEESW_EEESV_NS5_IJSC_SX_EEEEEEEEEEEvNS4_8identityES1I_NS5_IJS1S_NSM_INS5_IJNS5_IJNS5_IJSO_S1W_EEES1U_EEESC_S1X_EEENS5_IJS20_SV_NS5_IJSC_NSA_ILi1024EEEEEEEEEEEEEEvS25_EENS_8epilogue10collective18CollectiveEpilogueINS2F_23Sm100TmaWarpSpecializedILi4ELi2ELi32ELb1ELb0EEEJNS5_IJNSA_ILi64EEESG_SG_EEENS5_IJNSM_IS2K_SC_EENSM_INS5_IJSN_S1W_EEENS5_IJSC_SF_EEEEEEEENS_10bfloat16_tESL_S2R_SL_NS2F_6fusion15FusionCallbacksIS2J_NS2S_17LinearCombinationIS2R_fS2R_fLNS_15FloatRoundStyleE2EEES2L_S2Q_JEEENS4_5SM1004TMEM4LOAD26SM100_TMEM_LOAD_32dp32b32xENS4_13SM90_TMA_LOADENS1J_INS1K_ILi2ELi4ELi3EEENS1M_ILi16EEENSM_INS5_IJS1O_SN_EEES1U_EEEENS4_39AutoVectorizingCopyWithAssumedAlignmentILi128EEENS4_14SM90_TMA_STOREES37_S39_S39_EEEvvEEEEvNT_6ParamsE)
        /*0044*/ 	.word	0x00000000
.L_29:


//--------------------- .nv.compat                --------------------------
	.section	.nv.compat,"",@"SHT_CUDA_COMPAT_INFO"
	.align	4
        /*0000*/ 	.byte	0x02, 0x09, 0x01, 0x00, 0x02, 0x02, 0x02, 0x00, 0x02, 0x05, 0x05, 0x00, 0x03, 0x07, 0x01, 0x01
        /*0010*/ 	.byte	0x02, 0x03, 0x01, 0x00, 0x02, 0x06, 0x01, 0x00, 0x04, 0x0b, 0x08, 0x00, 0x09, 0x00, 0x00, 0x00
        /*0020*/ 	.byte	0x00, 0x00, 0x00, 0x00


//--------------------- .nv.info._ZN7cutlass13device_kernelINS_4gemm6kernel13GemmUniversalIN4cute5tupleIJiiiiEEENS1_10collective13CollectiveMmaINS1_46MainloopSm100TmaUmmaWarpSpecializedBlockScaledILi1ELi2ELi1ENS5_IJNS4_1CILi4EEESB_NSA_ILi1EEEEEEEENS5_IJNSA_ILi128EEENSA_ILi256EEESG_EEENS5_IJNS_12float_e4m3_tENS_13float_ue8m0_tEEEENS5_IJNS5_IJlSC_lEEENS4_6LayoutINS5_IJNS5_IJNS5_IJNSA_ILi32EEESB_EEEiEEESP_NS5_IJSC_iEEEEEENS5_IJNS5_IJNS5_IJNSA_ILi16EEESB_EEEiEEENS5_IJNS5_IJNSA_ILi0EEESC_EEENSA_ILi512EEEEEENS5_IJSV_iEEEEEEEEEEESK_S12_NS4_8TiledMMAINS4_8MMA_AtomIJNS4_21SM100_MMA_MXF8F6F4_SSISI_SI_fSJ_Li128ELi256ELNS4_4UMMA5MajorE0ELS17_0ELNS16_7ScaleInE0ELS18_0EEEEEENSM_INS5_IJSC_SC_SC_EEENS5_IJSV_SV_SV_EEEEENS5_IJNS4_10UnderscoreES1E_S1E_EEEEENS5_IJNS4_23SM90_TMA_LOAD_MULTICASTES1H_EEENS5_IJNS4_14ComposedLayoutINS4_7SwizzleILi3ELi4ELi3EEENS4_18smem_ptr_flag_bitsILi8EEENSM_INS5_IJNSA_ILi8EEESF_EEENS5_IJSF_SC_EEEEEEENSM_INS5_IJNS5_IJNS5_IJSO_SC_EEENS5_IJSN_SC_EEEEEESC_NS5_IJSB_NSA_ILi2EEEEEEEEENS5_IJNS5_IJNS5_IJST_SX_EEESW_EEESV_NS5_IJSC_SX_EEEEEEEEEEEvNS4_8identityES1I_NS5_IJS1S_NSM_INS5_IJNS5_IJNS5_IJSO_S1W_EEES1U_EEESC_S1X_EEENS5_IJS20_SV_NS5_IJSC_NSA_ILi1024EEEEEEEEEEEEEEvS25_EENS_8epilogue10collective18CollectiveEpilogueINS2F_23Sm100TmaWarpSpecializedILi4ELi2ELi32ELb1ELb0EEEJNS5_IJNSA_ILi64EEESG_SG_EEENS5_IJNSM_IS2K_SC_EENSM_INS5_IJSN_S1W_EEENS5_IJSC_SF_EEEEEEEENS_10bfloat16_tESL_S2R_SL_NS2F_6fusion15FusionCallbacksIS2J_NS2S_17LinearCombinationIS2R_fS2R_fLNS_15FloatRoundStyleE2EEES2L_S2Q_JEEENS4_5SM1004TMEM4LOAD26SM100_TMEM_LOAD_32dp32b32xENS4_13SM90_TMA_LOADENS1J_INS1K_ILi2ELi4ELi3EEENS1M_ILi16EEENSM_INS5_IJS1O_SN_EEES1U_EEEENS4_39AutoVectorizingCopyWithAssumedAlignmentILi128EEENS4_14SM90_TMA_STOREES37_S39_S39_EEEvvEEEEvNT_6ParamsE --------------------------
	.section	.nv.info._ZN7cutlass13device_kernelINS_4gemm6kernel13GemmUniversalIN4cute5tupleIJiiiiEEENS1_10collective13CollectiveMmaINS1_46MainloopSm100TmaUmmaWarpSpecializedBlockScaledILi1ELi2ELi1ENS5_IJNS4_1CILi4EEESB_NSA_ILi1EEEEEEEENS5_IJNSA_ILi128EEENSA_ILi256EEESG_EEENS5_IJNS_12float_e4m3_tENS_13float_ue8m0_tEEEENS5_IJNS5_IJlSC_lEEENS4_6LayoutINS5_IJNS5_IJNS5_IJNSA_ILi32EEESB_EEEiEEESP_NS5_IJSC_iEEEEEENS5_IJNS5_IJNS5_IJNSA_ILi16EEESB_EEEiEEENS5_IJNS5_IJNSA_ILi0EEESC_EEENSA_ILi512EEEEEENS5_IJSV_iEEEEEEEEEEESK_S12_NS4_8TiledMMAINS4_8MMA_AtomIJNS4_21SM100_MMA_MXF8F6F4_SSISI_SI_fSJ_Li128ELi256ELNS4_4UMMA5MajorE0ELS17_0ELNS16_7ScaleInE0ELS18_0EEEEEENSM_INS5_IJSC_SC_SC_EEENS5_IJSV_SV_SV_EEEEENS5_IJNS4_10UnderscoreES1E_S1E_EEEEENS5_IJNS4_23SM90_TMA_LOAD_MULTICASTES1H_EEENS5_IJNS4_14ComposedLayoutINS4_7SwizzleILi3ELi4ELi3EEENS4_18smem_ptr_flag_bitsILi8EEENSM_INS5_IJNSA_ILi8EEESF_EEENS5_IJSF_SC_EEEEEEENSM_INS5_IJNS5_IJNS5_IJSO_SC_EEENS5_IJSN_SC_EEEEEESC_NS5_IJSB_NSA_ILi2EEEEEEEEENS5_IJNS5_IJNS5_IJST_SX_EEESW_EEESV_NS5_IJSC_SX_EEEEEEEEEEEvNS4_8identityES1I_NS5_IJS1S_NSM_INS5_IJNS5_IJNS5_IJSO_S1W_EEES1U_EEESC_S1X_EEENS5_IJS20_SV_NS5_IJSC_NSA_ILi1024EEEEEEEEEEEEEEvS25_EENS_8epilogue10collective18CollectiveEpilogueINS2F_23Sm100TmaWarpSpecializedILi4ELi2ELi32ELb1ELb0EEEJNS5_IJNSA_ILi64EEESG_SG_EEENS5_IJNSM_IS2K_SC_EENSM_INS5_IJSN_S1W_EEENS5_IJSC_SF_EEEEEEEENS_10bfloat16_tESL_S2R_SL_NS2F_6fusion15FusionCallbacksIS2J_NS2S_17LinearCombinationIS2R_fS2R_fLNS_15FloatRoundStyleE2EEES2L_S2Q_JEEENS4_5SM1004TMEM4LOAD26SM100_TMEM_LOAD_32dp32b32xENS4_13SM90_TMA_LOADENS1J_INS1K_ILi2ELi4ELi3EEENS1M_ILi16EEENSM_INS5_IJS1O_SN_EEES1U_EEEENS4_39AutoVectorizingCopyWithAssumedAlignmentILi128EEENS4_14SM90_TMA_STOREES37_S39_S39_EEEvvEEEEvNT_6ParamsE,"",@"SHT_CUDA_INFO"
	.sectionflags	@""
	.align	4


	//----- nvinfo : EIATTR_CUDA_API_VERSION
	.align		4
        /*0000*/ 	.byte	0x04, 0x37
        /*0002*/ 	.short	(.L_31 - .L_30)
.L_30:
        /*0004*/ 	.word	0x00000082


	//----- nvinfo : EIATTR_KPARAM_INFO
	.align		4
.L_31:
        /*0008*/ 	.byte	0x04, 0x17
        /*000a*/ 	.short	(.L_33 - .L_32)
.L_32:
        /*000c*/ 	.word	0x00000000
        /*0010*/ 	.short	0x0000
        /*0012*/ 	.short	0x0000
        /*0014*/ 	.byte	0x00, 0xf0, 0x01, 0x30


	//----- nvinfo : EIATTR_AT_ENTRY_FRAGMENTS
	.align		4
.L_33:
        /*0018*/ 	.byte	0x04, 0x4f
        /*001a*/ 	.short	(.L_35 - .L_34)


	//   ....[0]....
.L_34:
        /*001c*/ 	.word	0x00000006


	//----- nvinfo : EIATTR_RESERVED_SMEM_USED
	.align		4
.L_35:
        /*0020*/ 	.byte	0x01, 0x41
	.zero		2


	//----- nvinfo : EIATTR_SPARSE_MMA_MASK
	.align		4
        /*0024*/ 	.byte	0x03, 0x50
        /*0026*/ 	.short	0x0000


	//----- nvinfo : EIATTR_TCGEN05_1CTA_USED
	.align		4
        /*0028*/ 	.byte	0x01, 0x51
	.zero		2


	//----- nvinfo : EIATTR_MAXREG_COUNT
	.align		4
        /*002c*/ 	.byte	0x03, 0x1b
        /*002e*/ 	.short	0x00ff


	//----- nvinfo : EIATTR_NUM_BARRIERS
	.align		4
        /*0030*/ 	.byte	0x02, 0x4c
        /*0032*/ 	.byte	0x07
	.zero		1


	//----- nvinfo : EIATTR_EXTERNS
	.align		4
        /*0034*/ 	.byte	0x04, 0x0f
        /*0036*/ 	.short	(.L_37 - .L_36)


	//   ....[0]....
	.align		4
.L_36:
        /*0038*/ 	.word	index@(__assertfail)


	//----- nvinfo : EIATTR_MERCURY_ISA_VERSION
	.align		4
.L_37:
        /*003c*/ 	.byte	0x03, 0x5f
        /*003e*/ 	.short	0x0101


	//----- nvinfo : EIATTR_INT_WARP_WIDE_INSTR_OFFSETS
	.align		4
        /*0040*/ 	.byte	0x04, 0x31
        /*0042*/ 	.short	(.L_39 - .L_38)


	//   ....[0]....
.L_38:
        /*0044*/ 	.word	0x00000d20


	//   ....[1]....
        /*0048*/ 	.word	0x00000df0


	//   ....[2]....
        /*004c*/ 	.word	0x00004f30


	//   ....[3]....
        /*0050*/ 	.word	0x00004f50


	//   ....[4]....
        /*0054*/ 	.word	0x00004f80


	//   ....[5]....
        /*0058*/ 	.word	0x00005b30


	//   ....[6]....
        /*005c*/ 	.word	0x00005bc0


	//   ....[7]....
        /*0060*/ 	.word	0x00005c60


	//   ....[8]....
        /*0064*/ 	.word	0x00005ce0


	//   ....[9]....
        /*0068*/ 	.word	0x00005da0


	//   ....[10]....
        /*006c*/ 	.word	0x00005e40


	//   ....[11]....
        /*0070*/ 	.word	0x00005ee0


	//   ....[12]....
        /*0074*/ 	.word	0x00006010


	//   ....[13]....
        /*0078*/ 	.word	0x00006030


	//   ....[14]....
        /*007c*/ 	.word	0x000060b0


	//   ....[15]....
        /*0080*/ 	.word	0x00006170


	//   ....[16]....
        /*0084*/ 	.word	0x00006220


	//   ....[17]....
        /*0088*/ 	.word	0x000062a0


	//   ....[18]....
        /*008c*/ 	.word	0x00006330


	//   ....[19]....
        /*0090*/ 	.word	0x00006410


	//   ....[20]....
        /*0094*/ 	.word	0x00006480


	//   ....[21]....
        /*0098*/ 	.word	0x00006540


	//   ....[22]....
        /*009c*/ 	.word	0x000065e0


	//   ....[23]....
        /*00a0*/ 	.word	0x00006670


	//   ....[24]....
        /*00a4*/ 	.word	0x00006710


	//   ....[25]....
        /*00a8*/ 	.word	0x000067d0


	//   ....[26]....
        /*00ac*/ 	.word	0x00006870


	//   ....[27]....
        /*00b0*/ 	.word	0x00006930


	//   ....[28]....
        /*00b4*/ 	.word	0x00006a30


	//----- nvinfo : EIATTR_COOP_GROUP_MASK_REGIDS
	.align		4
.L_39:
        /*00b8*/ 	.byte	0x04, 0x29
        /*00ba*/ 	.short	(.L_41 - .L_40)


	//   ....[0]....
.L_40:
        /*00bc*/ 	.word	0xffffffff


	//   ....[1]....
        /*00c0*/ 	.word	0xffffffff


	//   ....[2]....
        /*00c4*/ 	.word	0xffffffff


	//   ....[3]....
        /*00c8*/ 	.word	0xffffffff


	//   ....[4]....
        /*00cc*/ 	.word	0xffffffff


	//   ....[5]....
        /*00d0*/ 	.word	0xffffffff


	//   ....[6]....
        /*00d4*/ 	.word	0xffffffff


	//   ....[7]....
        /*00d8*/ 	.word	0xffffffff


	//   ....[8]....
        /*00dc*/ 	.word	0xffffffff


	//   ....[9]....
        /*00e0*/ 	.word	0xffffffff


	//   ....[10]....
        /*00e4*/ 	.word	0xffffffff


	//   ....[11]....
        /*00e8*/ 	.word	0xffffffff


	//   ....[12]....
        /*00ec*/ 	.word	0xffffffff


	//   ....[13]....
        /*00f0*/ 	.word	0xffffffff


	//----- nvinfo : EIATTR_COOP_GROUP_INSTR_OFFSETS
	.align		4
.L_41:
        /*00f4*/ 	.byte	0x04, 0x28
        /*00f6*/ 	.short	(.L_43 - .L_42)


	//   ....[0]....
.L_42:
        /*00f8*/ 	.word	0x00000080


	//   ....[1]....
        /*00fc*/ 	.word	0x00000540


	//   ....[2]....
        /*0100*/ 	.word	0x00000690


	//   ....[3]....
        /*0104*/ 	.word	0x00000830


	//   ....[4]....
        /*0108*/ 	.word	0x00000930


	//   ....[5]....
        /*010c*/ 	.word	0x00000aa0


	//   ....[6]....
        /*0110*/ 	.word	0x00000be0


	//   ....[7]....
        /*0114*/ 	.word	0x00000e50


	//   ....[8]....
        /*0118*/ 	.word	0x000026a0


	//   ....[9]....
        /*011c*/ 	.word	0x000033c0


	//   ....[10]....
        /*0120*/ 	.word	0x000035d0


	//   ....[11]....
        /*0124*/ 	.word	0x00003600


	//   ....[12]....
        /*0128*/ 	.word	0x00004e10


	//   ....[13]....
        /*012c*/ 	.word	0x00005040


	//----- nvinfo : EIATTR_VRC_CTA_INIT_COUNT
	.align		4
.L_43:
        /*0130*/ 	.byte	0x02, 0x4a
        /*0132*/ 	.byte	0x80
	.zero		1


	//----- nvinfo : EIATTR_SYSCALL_OFFSETS
	.align		4
        /*0134*/ 	.byte	0x04, 0x46
        /*0136*/ 	.short	(.L_45 - .L_44)


	//   ....[0]....
.L_44:
        /*0138*/ 	.word	0x00007610


	//   ....[1]....
        /*013c*/ 	.word	0x00007700


	//   ....[2]....
        /*0140*/ 	.word	0x00008260


	//   ....[3]....
        /*0144*/ 	.word	0x000083d0


	//   ....[4]....
        /*0148*/ 	.word	0x00009890


	//   ....[5]....
        /*014c*/ 	.word	0x00009a00


	//   ....[6]....
        /*0150*/ 	.word	0x0000af20


	//   ....[7]....
        /*0154*/ 	.word	0x0000b090


	//   ....[8]....
        /*0158*/ 	.word	0x0000c540


	//   ....[9]....
        /*015c*/ 	.word	0x0000c6b0


	//   ....[10]....
        /*0160*/ 	.word	0x0000dbc0


	//   ....[11]....
        /*0164*/ 	.word	0x0000dd30


	//   ....[12]....
        /*0168*/ 	.word	0x0000f200


	//   ....[13]....
        /*016c*/ 	.word	0x0000f370


	//   ....[14]....
        /*0170*/ 	.word	0x00010870


	//   ....[15]....
        /*0174*/ 	.word	0x000109e0


	//   ....[16]....
        /*0178*/ 	.word	0x00011e40


	//   ....[17]....
        /*017c*/ 	.word	0x00011fb0


	//----- nvinfo : EIATTR_MBARRIER_INSTR_OFFSETS
	.align		4
.L_45:
        /*0180*/ 	.byte	0x04, 0x39
        /*0182*/ 	.short	(.L_47 - .L_46)


	//   ....[0]....
.L_46:
        /*0184*/ 	.word	0x00000660
        /*0188*/ 	.word	0x000000ff
        /*018c*/ 	.word	0x00000000
        /*0190*/ 	.short	0x0100
        /*0192*/ 	.byte	0x04
	.zero		1


	//   ....[1]....
        /*0194*/ 	.word	0x00000670
        /*0198*/ 	.word	0x000000ff
        /*019c*/ 	.word	0x00000008
        /*01a0*/ 	.short	0x0100
        /*01a2*/ 	.byte	0x04
	.zero		1


	//   ....[2]....
        /*01a4*/ 	.word	0x000007a0
        /*01a8*/ 	.word	0x000000ff
        /*01ac*/ 	.word	0x00000010
        /*01b0*/ 	.short	0x0100
        /*01b2*/ 	.byte	0x04
	.zero		1


	//   ....[3]....
        /*01b4*/ 	.word	0x000007b0
        /*01b8*/ 	.word	0x000000ff
        /*01bc*/ 	.word	0x00000030
        /*01c0*/ 	.short	0x0100
        /*01c2*/ 	.byte	0x04
	.zero		1


	//   ....[4]....
        /*01c4*/ 	.word	0x000007c0
        /*01c8*/ 	.word	0x000000ff
        /*01cc*/ 	.word	0x00000018
        /*01d0*/ 	.short	0x0100
        /*01d2*/ 	.byte	0x04
	.zero		1


	//   ....[5]....
        /*01d4*/ 	.word	0x000007d0
        /*01d8*/ 	.word	0x000000ff
        /*01dc*/ 	.word	0x00000038
        /*01e0*/ 	.short	0x0100
        /*01e2*/ 	.byte	0x04
	.zero		1


	//   ....[6]....
        /*01e4*/ 	.word	0x000007e0
        /*01e8*/ 	.word	0x000000ff
        /*01ec*/ 	.word	0x00000020
        /*01f0*/ 	.short	0x0100
        /*01f2*/ 	.byte	0x04
	.zero		1


	//   ....[7]....
        /*01f4*/ 	.word	0x000007f0
        /*01f8*/ 	.word	0x000000ff
        /*01fc*/ 	.word	0x00000040
        /*0200*/ 	.short	0x0100
        /*0202*/ 	.byte	0x04
	.zero		1


	//   ....[8]....
        /*0204*/ 	.word	0x00000800
        /*0208*/ 	.word	0x000000ff
        /*020c*/ 	.word	0x00000028
        /*0210*/ 	.short	0x0100
        /*0212*/ 	.byte	0x04
	.zero		1


	//   ....[9]....
        /*0214*/ 	.word	0x00000810
        /*0218*/ 	.word	0x000000ff
        /*021c*/ 	.word	0x00000048
        /*0220*/ 	.short	0x0100
        /*0222*/ 	.byte	0x04
	.zero		1


	//   ....[10]....
        /*0224*/ 	.word	0x00000900
        /*0228*/ 	.word	0x000000ff
        /*022c*/ 	.word	0x00000050
        /*0230*/ 	.short	0x0100
        /*0232*/ 	.byte	0x06
	.zero		1


	//   ....[11]....
        /*0234*/ 	.word	0x00000910
        /*0238*/ 	.word	0x000000ff
        /*023c*/ 	.word	0x00000058
        /*0240*/ 	.short	0x0100
        /*0242*/ 	.byte	0x06
	.zero		1


	//   ....[12]....
        /*0244*/ 	.word	0x00000a50
        /*0248*/ 	.word	0x000000ff
        /*024c*/ 	.word	0x00000060
        /*0250*/ 	.short	0x0100
        /*0252*/ 	.byte	0x06
	.zero		1


	//   ....[13]....
        /*0254*/ 	.word	0x00000a60
        /*0258*/ 	.word	0x000000ff
        /*025c*/ 	.word	0x00000070
        /*0260*/ 	.short	0x0100
        /*0262*/ 	.byte	0x06
	.zero		1


	//   ....[14]....
        /*0264*/ 	.word	0x00000a70
        /*0268*/ 	.word	0x000000ff
        /*026c*/ 	.word	0x00000068
        /*0270*/ 	.short	0x0100
        /*0272*/ 	.byte	0x06
	.zero		1


	//   ....[15]....
        /*0274*/ 	.word	0x00000a80
        /*0278*/ 	.word	0x000000ff
        /*027c*/ 	.word	0x00000078
        /*0280*/ 	.short	0x0100
        /*0282*/ 	.byte	0x06
	.zero		1


	//   ....[16]....
        /*0284*/ 	.word	0x00000bb0
        /*0288*/ 	.word	0x000000ff
        /*028c*/ 	.word	0x00000080
        /*0290*/ 	.short	0x0100
        /*0292*/ 	.byte	0x04
	.zero		1


	//   ....[17]....
        /*0294*/ 	.word	0x00000bc0
        /*0298*/ 	.word	0x000000ff
        /*029c*/ 	.word	0x00000088
        /*02a0*/ 	.short	0x0100
        /*02a2*/ 	.byte	0x04
	.zero		1


	//   ....[18]....
        /*02a4*/ 	.word	0x00000cc0
        /*02a8*/ 	.word	0x000000ff
        /*02ac*/ 	.word	0x00000090
        /*02b0*/ 	.short	0x0100
        /*02b2*/ 	.byte	0x04
	.zero		1


	//   ....[19]....
        /*02b4*/ 	.word	0x00000cd0
        /*02b8*/ 	.word	0x000000ff
        /*02bc*/ 	.word	0x000000a0
        /*02c0*/ 	.short	0x0100
        /*02c2*/ 	.byte	0x04
	.zero		1


	//   ....[20]....
        /*02c4*/ 	.word	0x00000ce0
        /*02c8*/ 	.word	0x000000ff
        /*02cc*/ 	.word	0x00000098
        /*02d0*/ 	.short	0x0100
        /*02d2*/ 	.byte	0x04
	.zero		1


	//   ....[21]....
        /*02d4*/ 	.word	0x00000cf0
        /*02d8*/ 	.word	0x000000ff
        /*02dc*/ 	.word	0x000000a8
        /*02e0*/ 	.short	0x0100
        /*02e2*/ 	.byte	0x04
	.zero		1


	//   ....[22]....
        /*02e4*/ 	.word	0x00000e10
        /*02e8*/ 	.word	0x000000ff
        /*02ec*/ 	.word	0x000000b0
        /*02f0*/ 	.short	0x0100
        /*02f2*/ 	.byte	0x06
	.zero		1


	//   ....[23]....
        /*02f4*/ 	.word	0x00001cc0
        /*02f8*/ 	.word	0x00000000
        /*02fc*/ 	.word	0x000000a0
        /*0300*/ 	.short	0x010a
        /*0302*/ 	.byte	0xff
	.zero		1


	//   ....[24]....
        /*0304*/ 	.word	0x00001ce0
        /*0308*/ 	.word	0x00000000
        /*030c*/ 	.word	0x00000090
        /*0310*/ 	.short	0x0101
        /*0312*/ 	.byte	0xff
	.zero		1


	//   ....[25]....
        /*0314*/ 	.word	0x00001d40
        /*0318*/ 	.word	0x000000ff
        /*031c*/ 	.word	0x00000008
        /*0320*/ 	.short	0x010a
        /*0322*/ 	.byte	0x39
	.zero		1


	//   ....[26]....
        /*0324*/ 	.word	0x00001df0
        /*0328*/ 	.word	0x000000ff
        /*032c*/ 	.word	0x00000008
        /*0330*/ 	.short	0x010a
        /*0332*/ 	.byte	0x39
	.zero		1


	//   ....[27]....
        /*0334*/ 	.word	0x00001ef0
        /*0338*/ 	.word	0x000000ff
        /*033c*/ 	.word	0x00000008
        /*0340*/ 	.short	0x010a
        /*0342*/ 	.byte	0x39
	.zero		1


	//   ....[28]....
        /*0344*/ 	.word	0x000021d0
        /*0348*/ 	.word	0x000000ff
        /*034c*/ 	.word	0x00000058
        /*0350*/ 	.short	0x0101
        /*0352*/ 	.byte	0x39
	.zero		1


	//   ....[29]....
        /*0354*/ 	.word	0x000021f0
        /*0358*/ 	.word	0x000000ff
        /*035c*/ 	.word	0x00000008
        /*0360*/ 	.short	0x010a
        /*0362*/ 	.byte	0x39
	.zero		1


	//   ....[30]....
        /*0364*/ 	.word	0x00002250
        /*0368*/ 	.word	0x000000ff
        /*036c*/ 	.word	0x00000008
        /*0370*/ 	.short	0x010a
        /*0372*/ 	.byte	0x39
	.zero		1


	//   ....[31]....
        /*0374*/ 	.word	0x00002340
        /*0378*/ 	.word	0x000000ff
        /*037c*/ 	.word	0x00000008
        /*0380*/ 	.short	0x010a
        /*0382*/ 	.byte	0x39
	.zero		1


	//   ....[32]....
        /*0384*/ 	.word	0x000026d0
        /*0388*/ 	.word	0x00000003
        /*038c*/ 	.word	0x00000060
        /*0390*/ 	.short	0x010a
        /*0392*/ 	.byte	0xff
	.zero		1


	//   ....[33]....
        /*0394*/ 	.word	0x00002820
        /*0398*/ 	.word	0x00000000
        /*039c*/ 	.word	0x00000000
        /*03a0*/ 	.short	0x0101
        /*03a2*/ 	.byte	0xff
	.zero		1


	//   ....[34]....
        /*03a4*/ 	.word	0x00002dd0
        /*03a8*/ 	.word	0x00000000
        /*03ac*/ 	.word	0x00000008
        /*03b0*/ 	.short	0x010a
        /*03b2*/ 	.byte	0xff
	.zero		1


	//   ....[35]....
        /*03b4*/ 	.word	0x00002f10
        /*03b8*/ 	.word	0x00000000
        /*03bc*/ 	.word	0x00000090
        /*03c0*/ 	.short	0x010a
        /*03c2*/ 	.byte	0xff
	.zero		1


	//   ....[36]....
        /*03c4*/ 	.word	0x00002f70
        /*03c8*/ 	.word	0x00000004
        /*03cc*/ 	.word	0x00000000
        /*03d0*/ 	.short	0x0101
        /*03d2*/ 	.byte	0xff
	.zero		1


	//   ....[37]....
        /*03d4*/ 	.word	0x00002f90
        /*03d8*/ 	.word	0x000000ff
        /*03dc*/ 	.word	0x00000070
        /*03e0*/ 	.short	0x010a
        /*03e2*/ 	.byte	0x04
	.zero		1


	//   ....[38]....
        /*03e4*/ 	.word	0x000030b0
        /*03e8*/ 	.word	0x00000000
        /*03ec*/ 	.word	0x00000060
        /*03f0*/ 	.short	0x010a
        /*03f2*/ 	.byte	0xff
	.zero		1


	//   ....[39]....
        /*03f4*/ 	.word	0x000031c0
        /*03f8*/ 	.word	0x00000000
        /*03fc*/ 	.word	0x00000000
        /*0400*/ 	.short	0x0101
        /*0402*/ 	.byte	0xff
	.zero		1


	//   ....[40]....
        /*0404*/ 	.word	0x00003250
        /*0408*/ 	.word	0x000000ff
        /*040c*/ 	.word	0x00000070
        /*0410*/ 	.short	0x0106
        /*0412*/ 	.byte	0x04
	.zero		1


	//   ....[41]....
        /*0414*/ 	.word	0x00003270
        /*0418*/ 	.word	0x000000ff
        /*041c*/ 	.word	0x00000070
        /*0420*/ 	.short	0x010a
        /*0422*/ 	.byte	0x04
	.zero		1


	//   ....[42]....
        /*0424*/ 	.word	0x00003300
        /*0428*/ 	.word	0x000000ff
        /*042c*/ 	.word	0x00000070
        /*0430*/ 	.short	0x0106
        /*0432*/ 	.byte	0x07
	.zero		1


	//   ....[43]....
        /*0434*/ 	.word	0x00003340
        /*0438*/ 	.word	0x00000000
        /*043c*/ 	.word	0x00000070
        /*0440*/ 	.short	0x010a
        /*0442*/ 	.byte	0xff
	.zero		1


	//   ....[44]....
        /*0444*/ 	.word	0x00004170
        /*0448*/ 	.word	0x0000001a
        /*044c*/ 	.word	0x00000060
        /*0450*/ 	.short	0x010a
        /*0452*/ 	.byte	0xff
	.zero		1


	//   ....[45]....
        /*0454*/ 	.word	0x00004250
        /*0458*/ 	.word	0x0000001a
        /*045c*/ 	.word	0x00000000
        /*0460*/ 	.short	0x0101
        /*0462*/ 	.byte	0xff
	.zero		1


	//   ....[46]....
        /*0464*/ 	.word	0x00004310
        /*0468*/ 	.word	0x000000ff
        /*046c*/ 	.word	0x00000000
        /*0470*/ 	.short	0x010a
        /*0472*/ 	.byte	0x07
	.zero		1


	//   ....[47]....
        /*0474*/ 	.word	0x00004360
        /*0478*/ 	.word	0x000000ff
        /*047c*/ 	.word	0x00000000
        /*0480*/ 	.short	0x010a
        /*0482*/ 	.byte	0x07
	.zero		1


	//   ....[48]....
        /*0484*/ 	.word	0x00004380
        /*0488*/ 	.word	0x000000ff
        /*048c*/ 	.word	0x00000000
        /*0490*/ 	.short	0x010a
        /*0492*/ 	.byte	0x07
	.zero		1


	//   ....[49]....
        /*0494*/ 	.word	0x000043f0
        /*0498*/ 	.word	0x000000ff
        /*049c*/ 	.word	0x00000088
        /*04a0*/ 	.short	0x010a
        /*04a2*/ 	.byte	0x07
	.zero		1


	//   ....[50]....
        /*04a4*/ 	.word	0x00004960
        /*04a8*/ 	.word	0x000000ff
        /*04ac*/ 	.word	0x00000000
        /*04b0*/ 	.short	0x010a
        /*04b2*/ 	.byte	0x07
	.zero		1


	//   ....[51]....
        /*04b4*/ 	.word	0x00004a50
        /*04b8*/ 	.word	0x000000ff
        /*04bc*/ 	.word	0x00000000
        /*04c0*/ 	.short	0x010a
        /*04c2*/ 	.byte	0x07
	.zero		1


	//   ....[52]....
        /*04c4*/ 	.word	0x00004df0
        /*04c8*/ 	.word	0x000000ff
        /*04cc*/ 	.word	0x000000b0
        /*04d0*/ 	.short	0x010a
        /*04d2*/ 	.byte	0x07
	.zero		1


	//   ....[53]....
        /*04d4*/ 	.word	0x00005300
        /*04d8*/ 	.word	0x0000000c
        /*04dc*/ 	.word	0x00000060
        /*04e0*/ 	.short	0x010a
        /*04e2*/ 	.byte	0xff
	.zero		1


	//   ....[54]....
        /*04e4*/ 	.word	0x00005470
        /*04e8*/ 	.word	0x00000000
        /*04ec*/ 	.word	0x00000000
        /*04f0*/ 	.short	0x0101
        /*04f2*/ 	.byte	0xff
	.zero		1


	//   ....[55]....
        /*04f4*/ 	.word	0x00005900
        /*04f8*/ 	.word	0x000000ff
        /*04fc*/ 	.word	0x00000058
        /*0500*/ 	.short	0x010a
        /*0502*/ 	.byte	0x15
	.zero		1


	//   ....[56]....
        /*0504*/ 	.word	0x00005a80
        /*0508*/ 	.word	0x000000ff
        /*050c*/ 	.word	0x00000030
        /*0510*/ 	.short	0x010a
        /*0512*/ 	.byte	0x15
	.zero		1


	//   ....[57]....
        /*0514*/ 	.word	0x00005c80
        /*0518*/ 	.word	0x000000ff
        /*051c*/ 	.word	0x00000010
        /*0520*/ 	.short	0x010b
        /*0522*/ 	.byte	0x15
	.zero		1


	//   ....[58]....
        /*0524*/ 	.word	0x00005c90
        /*0528*/ 	.word	0x000000ff
        /*052c*/ 	.word	0x00000000
        /*0530*/ 	.short	0x0101
        /*0532*/ 	.byte	0x2e
	.zero		1


	//   ....[59]....
        /*0534*/ 	.word	0x00005cb0
        /*0538*/ 	.word	0x000000ff
        /*053c*/ 	.word	0x00000038
        /*0540*/ 	.short	0x010a
        /*0542*/ 	.byte	0x15
	.zero		1


	//   ....[60]....
        /*0544*/ 	.word	0x00005e60
        /*0548*/ 	.word	0x000000ff
        /*054c*/ 	.word	0x00000018
        /*0550*/ 	.short	0x010b
        /*0552*/ 	.byte	0x15
	.zero		1


	//   ....[61]....
        /*0554*/ 	.word	0x00005e70
        /*0558*/ 	.word	0x000000ff
        /*055c*/ 	.word	0x00000000
        /*0560*/ 	.short	0x0101
        /*0562*/ 	.byte	0x27
	.zero		1


	//   ....[62]....
        /*0564*/ 	.word	0x00005e90
        /*0568*/ 	.word	0x000000ff
        /*056c*/ 	.word	0x00000040
        /*0570*/ 	.short	0x010a
        /*0572*/ 	.byte	0x15
	.zero		1


	//   ....[63]....
        /*0574*/ 	.word	0x00006050
        /*0578*/ 	.word	0x000000ff
        /*057c*/ 	.word	0x00000020
        /*0580*/ 	.short	0x010b
        /*0582*/ 	.byte	0x15
	.zero		1


	//   ....[64]....
        /*0584*/ 	.word	0x00006060
        /*0588*/ 	.word	0x000000ff
        /*058c*/ 	.word	0x00000000
        /*0590*/ 	.short	0x0101
        /*0592*/ 	.byte	0x26
	.zero		1


	//   ....[65]....
        /*0594*/ 	.word	0x00006080
        /*0598*/ 	.word	0x000000ff
        /*059c*/ 	.word	0x00000048
        /*05a0*/ 	.short	0x010a
        /*05a2*/ 	.byte	0x15
	.zero		1


	//   ....[66]....
        /*05a4*/ 	.word	0x00006240
        /*05a8*/ 	.word	0x000000ff
        /*05ac*/ 	.word	0x00000028
        /*05b0*/ 	.short	0x010b
        /*05b2*/ 	.byte	0x15
	.zero		1


	//   ....[67]....
        /*05b4*/ 	.word	0x00006250
        /*05b8*/ 	.word	0x000000ff
        /*05bc*/ 	.word	0x00000000
        /*05c0*/ 	.short	0x0101
        /*05c2*/ 	.byte	0x25
	.zero		1


	//   ....[68]....
        /*05c4*/ 	.word	0x00006260
        /*05c8*/ 	.word	0x000000ff
        /*05cc*/ 	.word	0x00000030
        /*05d0*/ 	.short	0x010a
        /*05d2*/ 	.byte	0x15
	.zero		1


	//   ....[69]....
        /*05d4*/ 	.word	0x00006430
        /*05d8*/ 	.word	0x000000ff
        /*05dc*/ 	.word	0x00000010
        /*05e0*/ 	.short	0x010b
        /*05e2*/ 	.byte	0x15
	.zero		1


	//   ....[70]....
        /*05e4*/ 	.word	0x00006440
        /*05e8*/ 	.word	0x000000ff
        /*05ec*/ 	.word	0x00000000
        /*05f0*/ 	.short	0x0101
        /*05f2*/ 	.byte	0x2e
	.zero		1


	//   ....[71]....
        /*05f4*/ 	.word	0x00006450
        /*05f8*/ 	.word	0x000000ff
        /*05fc*/ 	.word	0x00000038
        /*0600*/ 	.short	0x010a
        /*0602*/ 	.byte	0x15
	.zero		1


	//   ....[72]....
        /*0604*/ 	.word	0x00006600
        /*0608*/ 	.word	0x000000ff
        /*060c*/ 	.word	0x00000018
        /*0610*/ 	.short	0x010b
        /*0612*/ 	.byte	0x15
	.zero		1


	//   ....[73]....
        /*0614*/ 	.word	0x00006630
        /*0618*/ 	.word	0x000000ff
        /*061c*/ 	.word	0x00000000
        /*0620*/ 	.short	0x0101
        /*0622*/ 	.byte	0x27
	.zero		1


	//   ....[74]....
        /*0624*/ 	.word	0x00006640
        /*0628*/ 	.word	0x000000ff
        /*062c*/ 	.word	0x00000040
        /*0630*/ 	.short	0x010a
        /*0632*/ 	.byte	0x15
	.zero		1


	//   ....[75]....
        /*0634*/ 	.word	0x000067f0
        /*0638*/ 	.word	0x000000ff
        /*063c*/ 	.word	0x00000020
        /*0640*/ 	.short	0x010b
        /*0642*/ 	.byte	0x15
	.zero		1


	//   ....[76]....
        /*0644*/ 	.word	0x00006800
        /*0648*/ 	.word	0x000000ff
        /*064c*/ 	.word	0x00000000
        /*0650*/ 	.short	0x0101
        /*0652*/ 	.byte	0x26
	.zero		1


	//   ....[77]....
        /*0654*/ 	.word	0x00006810
        /*0658*/ 	.word	0x000000ff
        /*065c*/ 	.word	0x00000048
        /*0660*/ 	.short	0x010a
        /*0662*/ 	.byte	0x15
	.zero		1


	//   ....[78]....
        /*0664*/ 	.word	0x00006a50
        /*0668*/ 	.word	0x000000ff
        /*066c*/ 	.word	0x00000028
        /*0670*/ 	.short	0x010b
        /*0672*/ 	.byte	0x15
	.zero		1


	//   ....[79]....
        /*0674*/ 	.word	0x00006a60
        /*0678*/ 	.word	0x000000ff
        /*067c*/ 	.word	0x00000000
        /*0680*/ 	.short	0x0101
        /*0682*/ 	.byte	0x25
	.zero		1


	//   ....[80]....
        /*0684*/ 	.word	0x00006a90
        /*0688*/ 	.word	0x000000ff
        /*068c*/ 	.word	0x00000030
        /*0690*/ 	.short	0x010a
        /*0692*/ 	.byte	0x15
	.zero		1


	//   ....[81]....
        /*0694*/ 	.word	0x00006ab0
        /*0698*/ 	.word	0x000000ff
        /*069c*/ 	.word	0x00000038
        /*06a0*/ 	.short	0x010a
        /*06a2*/ 	.byte	0x15
	.zero		1


	//   ....[82]....
        /*06a4*/ 	.word	0x00006ad0
        /*06a8*/ 	.word	0x000000ff
        /*06ac*/ 	.word	0x00000040
        /*06b0*/ 	.short	0x010a
        /*06b2*/ 	.byte	0x15
	.zero		1


	//   ....[83]....
        /*06b4*/ 	.word	0x00006b20
        /*06b8*/ 	.word	0x00000002
        /*06bc*/ 	.word	0x00000048
        /*06c0*/ 	.short	0x010a
        /*06c2*/ 	.byte	0xff
	.zero		1


	//   ....[84]....
        /*06c4*/ 	.word	0x00006e80
        /*06c8*/ 	.word	0x00000000
        /*06cc*/ 	.word	0x00000060
        /*06d0*/ 	.short	0x010a
        /*06d2*/ 	.byte	0xff
	.zero		1


	//   ....[85]....
        /*06d4*/ 	.word	0x00006f50
        /*06d8*/ 	.word	0x00000000
        /*06dc*/ 	.word	0x00000000
        /*06e0*/ 	.short	0x0101
        /*06e2*/ 	.byte	0xff
	.zero		1


	//   ....[86]....
        /*06e4*/ 	.word	0x00007ba0
        /*06e8*/ 	.word	0x000000ff
        /*06ec*/ 	.word	0x00000010
        /*06f0*/ 	.short	0x010a
        /*06f2*/ 	.byte	0x2c
	.zero		1


	//   ....[87]....
        /*06f4*/ 	.word	0x00007c80
        /*06f8*/ 	.word	0x000000ff
        /*06fc*/ 	.word	0x00000080
        /*0700*/ 	.short	0x010a
        /*0702*/ 	.byte	0x2c
	.zero		1


	//   ....[88]....
        /*0704*/ 	.word	0x00007df0
        /*0708*/ 	.word	0x000000ff
        /*070c*/ 	.word	0x00000010
        /*0710*/ 	.short	0x010a
        /*0712*/ 	.byte	0x2c
	.zero		1


	//   ....[89]....
        /*0714*/ 	.word	0x00007f10
        /*0718*/ 	.word	0x000000ff
        /*071c*/ 	.word	0x00000080
        /*0720*/ 	.short	0x010a
        /*0722*/ 	.byte	0x2c
	.zero		1


	//   ....[90]....
        /*0724*/ 	.word	0x00009550
        /*0728*/ 	.word	0x00000000
        /*072c*/ 	.word	0x00000000
        /*0730*/ 	.short	0x0101
        /*0732*/ 	.byte	0xff
	.zero		1


	//   ....[91]....
        /*0734*/ 	.word	0x00009560
        /*0738*/ 	.word	0x00000003
        /*073c*/ 	.word	0x00000010
        /*0740*/ 	.short	0x010a
        /*0742*/ 	.byte	0xff
	.zero		1


	//   ....[92]....
        /*0744*/ 	.word	0x00009630
        /*0748*/ 	.word	0x00000003
        /*074c*/ 	.word	0x00000010
        /*0750*/ 	.short	0x010a
        /*0752*/ 	.byte	0xff
	.zero		1


	//   ....[93]....
        /*0754*/ 	.word	0x00009d60
        /*0758*/ 	.word	0x000000ff
        /*075c*/ 	.word	0x00000000
        /*0760*/ 	.short	0x0101
        /*0762*/ 	.byte	0x04
	.zero		1


	//   ....[94]....
        /*0764*/ 	.word	0x0000ab90
        /*0768*/ 	.word	0x0000000c
        /*076c*/ 	.word	0x00000000
        /*0770*/ 	.short	0x0101
        /*0772*/ 	.byte	0xff
	.zero		1


	//   ....[95]....
        /*0774*/ 	.word	0x0000abf0
        /*0778*/ 	.word	0x0000000b
        /*077c*/ 	.word	0x00000010
        /*0780*/ 	.short	0x010a
        /*0782*/ 	.byte	0xff
	.zero		1


	//   ....[96]....
        /*0784*/ 	.word	0x0000acf0
        /*0788*/ 	.word	0x0000000b
        /*078c*/ 	.word	0x00000010
        /*0790*/ 	.short	0x010a
        /*0792*/ 	.byte	0xff
	.zero		1


	//   ....[97]....
        /*0794*/ 	.word	0x0000c1c0
        /*0798*/ 	.word	0x00000004
        /*079c*/ 	.word	0x00000000
        /*07a0*/ 	.short	0x0101
        /*07a2*/ 	.byte	0xff
	.zero		1


	//   ....[98]....
        /*07a4*/ 	.word	0x0000c1e0
        /*07a8*/ 	.word	0x00000000
        /*07ac*/ 	.word	0x00000010
        /*07b0*/ 	.short	0x010a
        /*07b2*/ 	.byte	0xff
	.zero		1


	//   ....[99]....
        /*07b4*/ 	.word	0x0000c2a0
        /*07b8*/ 	.word	0x00000000
        /*07bc*/ 	.word	0x00000010
        /*07c0*/ 	.short	0x010a
        /*07c2*/ 	.byte	0xff
	.zero		1


	//   ....[100]....
        /*07c4*/ 	.word	0x0000d7e0
        /*07c8*/ 	.word	0x00000000
        /*07cc*/ 	.word	0x00000000
        /*07d0*/ 	.short	0x0101
        /*07d2*/ 	.byte	0xff
	.zero		1


	//   ....[101]....
        /*07d4*/ 	.word	0x0000d840
        /*07d8*/ 	.word	0x00000009
        /*07dc*/ 	.word	0x00000010
        /*07e0*/ 	.short	0x010a
        /*07e2*/ 	.byte	0xff
	.zero		1


	//   ....[102]....
        /*07e4*/ 	.word	0x0000d940
        /*07e8*/ 	.word	0x00000009
        /*07ec*/ 	.word	0x00000010
        /*07f0*/ 	.short	0x010a
        /*07f2*/ 	.byte	0xff
	.zero		1


	//   ....[103]....
        /*07f4*/ 	.word	0x0000ee70
        /*07f8*/ 	.word	0x00000000
        /*07fc*/ 	.word	0x00000000
        /*0800*/ 	.short	0x0101
        /*0802*/ 	.byte	0xff
	.zero		1


	//   ....[104]....
        /*0804*/ 	.word	0x0000ee90
        /*0808*/ 	.word	0x00000009
        /*080c*/ 	.word	0x00000010
        /*0810*/ 	.short	0x010a
        /*0812*/ 	.byte	0xff
	.zero		1


	//   ....[105]....
        /*0814*/ 	.word	0x0000ef50
        /*0818*/ 	.word	0x00000009
        /*081c*/ 	.word	0x00000010
        /*0820*/ 	.short	0x010a
        /*0822*/ 	.byte	0xff
	.zero		1


	//   ....[106]....
        /*0824*/ 	.word	0x00010510
        /*0828*/ 	.word	0x00000004
        /*082c*/ 	.word	0x00000000
        /*0830*/ 	.short	0x0101
        /*0832*/ 	.byte	0xff
	.zero		1


	//   ....[107]....
        /*0834*/ 	.word	0x00010530
        /*0838*/ 	.word	0x00000000
        /*083c*/ 	.word	0x00000010
        /*0840*/ 	.short	0x010a
        /*0842*/ 	.byte	0xff
	.zero		1


	//   ....[108]....
        /*0844*/ 	.word	0x000105f0
        /*0848*/ 	.word	0x00000000
        /*084c*/ 	.word	0x00000010
        /*0850*/ 	.short	0x010a
        /*0852*/ 	.byte	0xff
	.zero		1


	//   ....[109]....
        /*0854*/ 	.word	0x00011b00
        /*0858*/ 	.word	0x00000000
        /*085c*/ 	.word	0x00000000
        /*0860*/ 	.short	0x0101
        /*0862*/ 	.byte	0xff
	.zero		1


	//   ....[110]....
        /*0864*/ 	.word	0x00011b20
        /*0868*/ 	.word	0x00000003
        /*086c*/ 	.word	0x00000010
        /*0870*/ 	.short	0x010a
        /*0872*/ 	.byte	0xff
	.zero		1


	//   ....[111]....
        /*0874*/ 	.word	0x00011bd0
        /*0878*/ 	.word	0x00000003
        /*087c*/ 	.word	0x00000010
        /*0880*/ 	.short	0x010a
        /*0882*/ 	.byte	0xff
	.zero		1


	//   ....[112]....
        /*0884*/ 	.word	0x000130f0
        /*0888*/ 	.word	0x00000000
        /*088c*/ 	.word	0x00000000
        /*0890*/ 	.short	0x0101
        /*0892*/ 	.byte	0xff
	.zero		1


	//   ....[113]....
        /*0894*/ 	.word	0x000131f0
        /*0898*/ 	.word	0x000000ff
        /*089c*/ 	.word	0x000000b0
        /*08a0*/ 	.short	0x0101
        /*08a2*/ 	.byte	0x2c
	.zero		1


	//   ....[114]....
        /*08a4*/ 	.word	0x000133a0
        /*08a8*/ 	.word	0x000000ff
        /*08ac*/ 	.word	0x00000000
        /*08b0*/ 	.short	0x0101
        /*08b2*/ 	.byte	0x06
	.zero		1


	//   ....[115]....
        /*08b4*/ 	.word	0x000133c0
        /*08b8*/ 	.word	0x00000000
        /*08bc*/ 	.word	0x000000a0
        /*08c0*/ 	.short	0x010a
        /*08c2*/ 	.byte	0xff
	.zero		1


	//   ....[116]....
        /*08c4*/ 	.word	0x00013420
        /*08c8*/ 	.word	0x00000000
        /*08cc*/ 	.word	0x00000008
        /*08d0*/ 	.short	0x010a
        /*08d2*/ 	.byte	0xff
	.zero		1


	//   ....[117]....
        /*08d4*/ 	.word	0x00013480
        /*08d8*/ 	.word	0x00000000
        /*08dc*/ 	.word	0x00000008
        /*08e0*/ 	.short	0x010a
        /*08e2*/ 	.byte	0xff
	.zero		1


	//   ....[118]....
        /*08e4*/ 	.word	0x000134d0
        /*08e8*/ 	.word	0x00000003
        /*08ec*/ 	.word	0x00000060
        /*08f0*/ 	.short	0x010a
        /*08f2*/ 	.byte	0xff
	.zero		1


	//   ....[119]....
        /*08f4*/ 	.word	0x00013520
        /*08f8*/ 	.word	0x00000000
        /*08fc*/ 	.word	0x00000090
        /*0900*/ 	.short	0x010a
        /*0902*/ 	.byte	0xff
	.zero		1


	//   ....[120]....
        /*0904*/ 	.word	0x00013580
        /*0908*/ 	.word	0x00000000
        /*090c*/ 	.word	0x00000070
        /*0910*/ 	.short	0x010a
        /*0912*/ 	.byte	0xff
	.zero		1


	//   ....[121]....
        /*0914*/ 	.word	0x000135d0
        /*0918*/ 	.word	0x00000000
        /*091c*/ 	.word	0x00000060
        /*0920*/ 	.short	0x010a
        /*0922*/ 	.byte	0xff
	.zero		1


	//   ....[122]....
        /*0924*/ 	.word	0x00013630
        /*0928*/ 	.word	0x00000000
        /*092c*/ 	.word	0x00000070
        /*0930*/ 	.short	0x010a
        /*0932*/ 	.byte	0xff
	.zero		1


	//   ....[123]....
        /*0934*/ 	.word	0x00013680
        /*0938*/ 	.word	0x0000001a
        /*093c*/ 	.word	0x00000060
        /*0940*/ 	.short	0x010a
        /*0942*/ 	.byte	0xff
	.zero		1


	//   ....[124]....
        /*0944*/ 	.word	0x000136e0
        /*0948*/ 	.word	0x00000007
        /*094c*/ 	.word	0x00000000
        /*0950*/ 	.short	0x010a
        /*0952*/ 	.byte	0xff
	.zero		1


	//   ....[125]....
        /*0954*/ 	.word	0x00013740
        /*0958*/ 	.word	0x00000006
        /*095c*/ 	.word	0x00000088
        /*0960*/ 	.short	0x010a
        /*0962*/ 	.byte	0xff
	.zero		1


	//   ....[126]....
        /*0964*/ 	.word	0x000137a0
        /*0968*/ 	.word	0x00000007
        /*096c*/ 	.word	0x00000000
        /*0970*/ 	.short	0x010a
        /*0972*/ 	.byte	0xff
	.zero		1


	//   ....[127]....
        /*0974*/ 	.word	0x00013800
        /*0978*/ 	.word	0x00000000
        /*097c*/ 	.word	0x000000b0
        /*0980*/ 	.short	0x010a
        /*0982*/ 	.byte	0xff
	.zero		1


	//   ....[128]....
        /*0984*/ 	.word	0x00013850
        /*0988*/ 	.word	0x0000000c
        /*098c*/ 	.word	0x00000060
        /*0990*/ 	.short	0x010a
        /*0992*/ 	.byte	0xff
	.zero		1


	//   ....[129]....
        /*0994*/ 	.word	0x000138b0
        /*0998*/ 	.word	0x00000000
        /*099c*/ 	.word	0x00000058
        /*09a0*/ 	.short	0x010a
        /*09a2*/ 	.byte	0xff
	.zero		1


	//   ....[130]....
        /*09a4*/ 	.word	0x00013910
        /*09a8*/ 	.word	0x00000009
        /*09ac*/ 	.word	0x00000030
        /*09b0*/ 	.short	0x010a
        /*09b2*/ 	.byte	0xff
	.zero		1


	//   ....[131]....
        /*09b4*/ 	.word	0x00013970
        /*09b8*/ 	.word	0x00000009
        /*09bc*/ 	.word	0x00000038
        /*09c0*/ 	.short	0x010a
        /*09c2*/ 	.byte	0xff
	.zero		1


	//   ....[132]....
        /*09c4*/ 	.word	0x000139d0
        /*09c8*/ 	.word	0x00000009
        /*09cc*/ 	.word	0x00000040
        /*09d0*/ 	.short	0x010a
        /*09d2*/ 	.byte	0xff
	.zero		1


	//   ....[133]....
        /*09d4*/ 	.word	0x00013a30
        /*09d8*/ 	.word	0x00000009
        /*09dc*/ 	.word	0x00000048
        /*09e0*/ 	.short	0x010a
        /*09e2*/ 	.byte	0xff
	.zero		1


	//   ....[134]....
        /*09e4*/ 	.word	0x00013a90
        /*09e8*/ 	.word	0x00000000
        /*09ec*/ 	.word	0x00000030
        /*09f0*/ 	.short	0x010a
        /*09f2*/ 	.byte	0xff
	.zero		1


	//   ....[135]....
        /*09f4*/ 	.word	0x00013af0
        /*09f8*/ 	.word	0x00000000
        /*09fc*/ 	.word	0x00000038
        /*0a00*/ 	.short	0x010a
        /*0a02*/ 	.byte	0xff
	.zero		1


	//   ....[136]....
        /*0a04*/ 	.word	0x00013b50
        /*0a08*/ 	.word	0x00000000
        /*0a0c*/ 	.word	0x00000040
        /*0a10*/ 	.short	0x010a
        /*0a12*/ 	.byte	0xff
	.zero		1


	//   ....[137]....
        /*0a14*/ 	.word	0x00013bb0
        /*0a18*/ 	.word	0x00000000
        /*0a1c*/ 	.word	0x00000048
        /*0a20*/ 	.short	0x010a
        /*0a22*/ 	.byte	0xff
	.zero		1


	//   ....[138]....
        /*0a24*/ 	.word	0x00013c10
        /*0a28*/ 	.word	0x00000003
        /*0a2c*/ 	.word	0x00000030
        /*0a30*/ 	.short	0x010a
        /*0a32*/ 	.byte	0xff
	.zero		1


	//   ....[139]....
        /*0a34*/ 	.word	0x00013c70
        /*0a38*/ 	.word	0x00000003
        /*0a3c*/ 	.word	0x00000038
        /*0a40*/ 	.short	0x010a
        /*0a42*/ 	.byte	0xff
	.zero		1


	//   ....[140]....
        /*0a44*/ 	.word	0x00013cd0
        /*0a48*/ 	.word	0x00000003
        /*0a4c*/ 	.word	0x00000040
        /*0a50*/ 	.short	0x010a
        /*0a52*/ 	.byte	0xff
	.zero		1


	//   ....[141]....
        /*0a54*/ 	.word	0x00013d20
        /*0a58*/ 	.word	0x00000000
        /*0a5c*/ 	.word	0x00000060
        /*0a60*/ 	.short	0x010a
        /*0a62*/ 	.byte	0xff
	.zero		1


	//   ....[142]....
        /*0a64*/ 	.word	0x00013d80
        /*0a68*/ 	.word	0x00000003
        /*0a6c*/ 	.word	0x00000010
        /*0a70*/ 	.short	0x010a
        /*0a72*/ 	.byte	0xff
	.zero		1


	//   ....[143]....
        /*0a74*/ 	.word	0x00013de0
        /*0a78*/ 	.word	0x00000003
        /*0a7c*/ 	.word	0x00000080
        /*0a80*/ 	.short	0x010a
        /*0a82*/ 	.byte	0xff
	.zero		1


	//   ....[144]....
        /*0a84*/ 	.word	0x00013e30
        /*0a88*/ 	.word	0x00000003
        /*0a8c*/ 	.word	0x00000010
        /*0a90*/ 	.short	0x010a
        /*0a92*/ 	.byte	0xff
	.zero		1


	//   ....[145]....
        /*0a94*/ 	.word	0x00013e80
        /*0a98*/ 	.word	0x0000000b
        /*0a9c*/ 	.word	0x00000010
        /*0aa0*/ 	.short	0x010a
        /*0aa2*/ 	.byte	0xff
	.zero		1


	//   ....[146]....
        /*0aa4*/ 	.word	0x00013ed0
        /*0aa8*/ 	.word	0x00000000
        /*0aac*/ 	.word	0x00000010
        /*0ab0*/ 	.short	0x010a
        /*0ab2*/ 	.byte	0xff
	.zero		1


	//   ....[147]....
        /*0ab4*/ 	.word	0x00013f20
        /*0ab8*/ 	.word	0x00000009
        /*0abc*/ 	.word	0x00000010
        /*0ac0*/ 	.short	0x010a
        /*0ac2*/ 	.byte	0xff
	.zero		1


	//   ....[148]....
        /*0ac4*/ 	.word	0x00013f70
        /*0ac8*/ 	.word	0x00000009
        /*0acc*/ 	.word	0x00000010
        /*0ad0*/ 	.short	0x010a
        /*0ad2*/ 	.byte	0xff
	.zero		1


	//   ....[149]....
        /*0ad4*/ 	.word	0x00013fc0
        /*0ad8*/ 	.word	0x00000000
        /*0adc*/ 	.word	0x00000010
        /*0ae0*/ 	.short	0x010a
        /*0ae2*/ 	.byte	0xff
	.zero		1


	//   ....[150]....
        /*0ae4*/ 	.word	0x00014010
        /*0ae8*/ 	.word	0x00000003
        /*0aec*/ 	.word	0x00000010
        /*0af0*/ 	.short	0x010a
        /*0af2*/ 	.byte	0xff
	.zero		1


	//----- nvinfo : EIATTR_NUM_MBARRIERS
	.align		4
.L_47:
        /*0af4*/ 	.byte	0x03, 0x38
        /*0af6*/ 	.short	0x0017


	//----- nvinfo : EIATTR_EXIT_INSTR_OFFSETS
	.align		4
        /*0af8*/ 	.byte	0x04, 0x1c
        /*0afa*/ 	.short	(.L_49 - .L_48)


	//   ....[0]....
.L_48:
        /*0afc*/ 	.word	0x00002e00


	//   ....[1]....
        /*0b00*/ 	.word	0x00003310


	//   ....[2]....
        /*0b04*/ 	.word	0x00003370


	//   ....[3]....
        /*0b08*/ 	.word	0x00005050


	//   ....[4]....
        /*0b0c*/ 	.word	0x00006b50


	//   ....[5]....
        /*0b10*/ 	.word	0x00006b90


	//   ....[6]....
        /*0b14*/ 	.word	0x00013290


	//   ....[7]....
        /*0b18*/ 	.word	0x00013300


	//   ....[8]....
        /*0b1c*/ 	.word	0x00013330


	//   ....[9]....
        /*0b20*/ 	.word	0x000133b0


	//----- nvinfo : EIATTR_MAX_THREADS
	.align		4
.L_49:
        /*0b24*/ 	.byte	0x04, 0x05
        /*0b26*/ 	.short	(.L_51 - .L_50)
.L_50:
        /*0b28*/ 	.word	0x00000100
        /*0b2c*/ 	.word	0x00000001
        /*0b30*/ 	.word	0x00000001


	//----- nvinfo : EIATTR_CRS_STACK_SIZE
	.align		4
.L_51:
        /*0b34*/ 	.byte	0x04, 0x1e
        /*0b36*/ 	.short	(.L_53 - .L_52)
.L_52:
        /*0b38*/ 	.word	0x00000000


	//----- nvinfo : EIATTR_CBANK_PARAM_SIZE
	.align		4
.L_53:
        /*0b3c*/ 	.byte	0x03, 0x19
        /*0b3e*/ 	.short	0x0c00


	//----- nvinfo : EIATTR_PARAM_CBANK
	.align		4
        /*0b40*/ 	.byte	0x04, 0x0a
        /*0b42*/ 	.short	(.L_55 - .L_54)
	.align		4
.L_54:
        /*0b44*/ 	.word	index@(.nv.constant0._ZN7cutlass13device_kernelINS_4gemm6kernel13GemmUniversalIN4cute5tupleIJiiiiEEENS1_10collective13CollectiveMmaINS1_46MainloopSm100TmaUmmaWarpSpecializedBlockScaledILi1ELi2ELi1ENS5_IJNS4_1CILi4EEESB_NSA_ILi1EEEEEEEENS5_IJNSA_ILi128EEENSA_ILi256EEESG_EEENS5_IJNS_12float_e4m3_tENS_13float_ue8m0_tEEEENS5_IJNS5_IJlSC_lEEENS4_6LayoutINS5_IJNS5_IJNS5_IJNSA_ILi32EEESB_EEEiEEESP_NS5_IJSC_iEEEEEENS5_IJNS5_IJNS5_IJNSA_ILi16EEESB_EEEiEEENS5_IJNS5_IJNSA_ILi0EEESC_EEENSA_ILi512EEEEEENS5_IJSV_iEEEEEEEEEEESK_S12_NS4_8TiledMMAINS4_8MMA_AtomIJNS4_21SM100_MMA_MXF8F6F4_SSISI_SI_fSJ_Li128ELi256ELNS4_4UMMA5MajorE0ELS17_0ELNS16_7ScaleInE0ELS18_0EEEEEENSM_INS5_IJSC_SC_SC_EEENS5_IJSV_SV_SV_EEEEENS5_IJNS4_10UnderscoreES1E_S1E_EEEEENS5_IJNS4_23SM90_TMA_LOAD_MULTICASTES1H_EEENS5_IJNS4_14ComposedLayoutINS4_7SwizzleILi3ELi4ELi3EEENS4_18smem_ptr_flag_bitsILi8EEENSM_INS5_IJNSA_ILi8EEESF_EEENS5_IJSF_SC_EEEEEEENSM_INS5_IJNS5_IJNS5_IJSO_SC_EEENS5_IJSN_SC_EEEEEESC_NS5_IJSB_NSA_ILi2EEEEEEEEENS5_IJNS5_IJNS5_IJST_SX_EEESW_EEESV_NS5_IJSC_SX_EEEEEEEEEEEvNS4_8identityES1I_NS5_IJS1S_NSM_INS5_IJNS5_IJNS5_IJSO_S1W_EEES1U_EEESC_S1X_EEENS5_IJS20_SV_NS5_IJSC_NSA_ILi1024EEEEEEEEEEEEEEvS25_EENS_8epilogue10collective18CollectiveEpilogueINS2F_23Sm100TmaWarpSpecializedILi4ELi2ELi32ELb1ELb0EEEJNS5_IJNSA_ILi64EEESG_SG_EEENS5_IJNSM_IS2K_SC_EENSM_INS5_IJSN_S1W_EEENS5_IJSC_SF_EEEEEEEENS_10bfloat16_tESL_S2R_SL_NS2F_6fusion15FusionCallbacksIS2J_NS2S_17LinearCombinationIS2R_fS2R_fLNS_15FloatRoundStyleE2EEES2L_S2Q_JEEENS4_5SM1004TMEM4LOAD26SM100_TMEM_LOAD_32dp32b32xENS4_13SM90_TMA_LOADENS1J_INS1K_ILi2ELi4ELi3EEENS1M_ILi16EEENSM_INS5_IJS1O_SN_EEES1U_EEEENS4_39AutoVectorizingCopyWithAssumedAlignmentILi128EEENS4_14SM90_TMA_STOREES37_S39_S39_EEEvvEEEEvNT_6ParamsE)
        /*0b48*/ 	.short	0x0380
        /*0b4a*/ 	.short	0x0c00


	//----- nvinfo : EIATTR_SW_WAR
	.align		4
.L_55:
        /*0b4c*/ 	.byte	0x04, 0x36
        /*0b4e*/ 	.short	(.L_57 - .L_56)
.L_56:
        /*0b50*/ 	.word	0x00000008
.L_57:


//--------------------- .nv.callgraph             --------------------------
	.section	.nv.callgraph,"",@"SHT_CUDA_CALLGRAPH"
	.align	4
	.sectionentsize	8
	.align		4
        /*0000*/ 	.word	0x00000000
	.align		4
        /*0004*/ 	.word	0xffffffff
	.align		4
        /*0008*/ 	.word	index@(_ZN7cutlass13device_kernelINS_4gemm6kernel13GemmUniversalIN4cute5tupleIJiiiiEEENS1_10collective13CollectiveMmaINS1_46MainloopSm100TmaUmmaWarpSpecializedBlockScaledILi1ELi2ELi1ENS5_IJNS4_1CILi4EEESB_NSA_ILi1EEEEEEEENS5_IJNSA_ILi128EEENSA_ILi256EEESG_EEENS5_IJNS_12float_e4m3_tENS_13float_ue8m0_tEEEENS5_IJNS5_IJlSC_lEEENS4_6LayoutINS5_IJNS5_IJNS5_IJNSA_ILi32EEESB_EEEiEEESP_NS5_IJSC_iEEEEEENS5_IJNS5_IJNS5_IJNSA_ILi16EEESB_EEEiEEENS5_IJNS5_IJNSA_ILi0EEESC_EEENSA_ILi512EEEEEENS5_IJSV_iEEEEEEEEEEESK_S12_NS4_8TiledMMAINS4_8MMA_AtomIJNS4_21SM100_MMA_MXF8F6F4_SSISI_SI_fSJ_Li128ELi256ELNS4_4UMMA5MajorE0ELS17_0ELNS16_7ScaleInE0ELS18_0EEEEEENSM_INS5_IJSC_SC_SC_EEENS5_IJSV_SV_SV_EEEEENS5_IJNS4_10UnderscoreES1E_S1E_EEEEENS5_IJNS4_23SM90_TMA_LOAD_MULTICASTES1H_EEENS5_IJNS4_14ComposedLayoutINS4_7SwizzleILi3ELi4ELi3EEENS4_18smem_ptr_flag_bitsILi8EEENSM_INS5_IJNSA_ILi8EEESF_EEENS5_IJSF_SC_EEEEEEENSM_INS5_IJNS5_IJNS5_IJSO_SC_EEENS5_IJSN_SC_EEEEEESC_NS5_IJSB_NSA_ILi2EEEEEEEEENS5_IJNS5_IJNS5_IJST_SX_EEESW_EEESV_NS5_IJSC_SX_EEEEEEEEEEEvNS4_8identityES1I_NS5_IJS1S_NSM_INS5_IJNS5_IJNS5_IJSO_S1W_EEES1U_EEESC_S1X_EEENS5_IJS20_SV_NS5_IJSC_NSA_ILi1024EEEEEEEEEEEEEEvS25_EENS_8epilogue10collective18CollectiveEpilogueINS2F_23Sm100TmaWarpSpecializedILi4ELi2ELi32ELb1ELb0EEEJNS5_IJNSA_ILi64EEESG_SG_EEENS5_IJNSM_IS2K_SC_EENSM_INS5_IJSN_S1W_EEENS5_IJSC_SF_EEEEEEEENS_10bfloat16_tESL_S2R_SL_NS2F_6fusion15FusionCallbacksIS2J_NS2S_17LinearCombinationIS2R_fS2R_fLNS_15FloatRoundStyleE2EEES2L_S2Q_JEEENS4_5SM1004TMEM4LOAD26SM100_TMEM_LOAD_32dp32b32xENS4_13SM90_TMA_LOADENS1J_INS1K_ILi2ELi4ELi3EEENS1M_ILi16EEENSM_INS5_IJS1O_SN_EEES1U_EEEENS4_39AutoVectorizingCopyWithAssumedAlignmentILi128EEENS4_14SM90_TMA_STOREES37_S39_S39_EEEvvEEEEvNT_6ParamsE)
	.align		4
        /*000c*/ 	.word	index@(__assertfail)
	.align		4
        /*0010*/ 	.word	0x00000000
	.align		4
        /*0014*/ 	.word	0xfffffffe
	.align		4
        /*0018*/ 	.word	0x00000000
	.align		4
        /*001c*/ 	.word	0xfffffffd
	.align		4
        /*0020*/ 	.word	0x00000000
	.align		4
        /*0024*/ 	.word	0xfffffffc


//--------------------- .nv.constant4             --------------------------
	.section	.nv.constant4,"a",@progbits
	.align	8
	.align		8
.nv.constant4:
        /*0000*/ 	.dword	__assertfail
	.align		8
        /*0008*/ 	.dword	__unnamed_1
	.align		8
        /*0010*/ 	.dword	__unnamed_2
	.align		8
        /*0018*/ 	.dword	_ZN40_INTERNAL_1a3627cf_4_k_cu_44fcb77e_290584cuda3std3__45__cpo5beginE
	.align		8
        /*0020*/ 	.dword	_ZN40_INTERNAL_1a3627cf_4_k_cu_44fcb77e_290584cuda3std3__45__cpo3endE
	.align		8
        /*0028*/ 	.dword	_ZN40_INTERNAL_1a3627cf_4_k_cu_44fcb77e_290584cuda3std3__45__cpo6cbeginE
	.align		8
        /*0030*/ 	.dword	_ZN40_INTERNAL_1a3627cf_4_k_cu_44fcb77e_290584cuda3std3__45__cpo4cendE
	.align		8
        /*0038*/ 	.dword	_ZN40_INTERNAL_1a3627cf_4_k_cu_44fcb77e_290584cuda3std3__442_GLOBAL__N__1a3627cf_4_k_cu_44fcb77e_290586ignoreE
	.align		8
        /*0040*/ 	.dword	_ZN40_INTERNAL_1a3627cf_4_k_cu_44fcb77e_290584cuda3std3__419piecewise_constructE
	.align		8
        /*0048*/ 	.dword	_ZN40_INTERNAL_1a3627cf_4_k_cu_44fcb77e_290584cuda3std3__48in_placeE
	.align		8
        /*0050*/ 	.dword	_ZN40_INTERNAL_1a3627cf_4_k_cu_44fcb77e_290584cuda3std6ranges3__45__cpo4swapE
	.align		8
        /*0058*/ 	.dword	_ZN40_INTERNAL_1a3627cf_4_k_cu_44fcb77e_290584cuda3std6ranges3__45__cpo9iter_moveE
	.align		8
        /*0060*/ 	.dword	_ZN40_INTERNAL_1a3627cf_4_k_cu_44fcb77e_290584cute7productE
	.align		8
        /*0068*/ 	.dword	_ZN40_INTERNAL_1a3627cf_4_k_cu_44fcb77e_290584cute1_E
	.align		8
        /*0070*/ 	.dword	$str$25
	.align		8
        /*0078*/ 	.dword	$str$26
	.align		8
        /*0080*/ 	.dword	$str$27
	.align		8
        /*0088*/ 	.dword	$str$28


//--------------------- .text._ZN7cutlass13device_kernelINS_4gemm6kernel13GemmUniversalIN4cute5tupleIJiiiiEEENS1_10collective13CollectiveMmaINS1_46MainloopSm100TmaUmmaWarpSpecializedBlockScaledILi1ELi2ELi1ENS5_IJNS4_1CILi4EEESB_NSA_ILi1EEEEEEEENS5_IJNSA_ILi128EEENSA_ILi256EEESG_EEENS5_IJNS_12float_e4m3_tENS_13float_ue8m0_tEEEENS5_IJNS5_IJlSC_lEEENS4_6LayoutINS5_IJNS5_IJNS5_IJNSA_ILi32EEESB_EEEiEEESP_NS5_IJSC_iEEEEEENS5_IJNS5_IJNS5_IJNSA_ILi16EEESB_EEEiEEENS5_IJNS5_IJNSA_ILi0EEESC_EEENSA_ILi512EEEEEENS5_IJSV_iEEEEEEEEEEESK_S12_NS4_8TiledMMAINS4_8MMA_AtomIJNS4_21SM100_MMA_MXF8F6F4_SSISI_SI_fSJ_Li128ELi256ELNS4_4UMMA5MajorE0ELS17_0ELNS16_7ScaleInE0ELS18_0EEEEEENSM_INS5_IJSC_SC_SC_EEENS5_IJSV_SV_SV_EEEEENS5_IJNS4_10UnderscoreES1E_S1E_EEEEENS5_IJNS4_23SM90_TMA_LOAD_MULTICASTES1H_EEENS5_IJNS4_14ComposedLayoutINS4_7SwizzleILi3ELi4ELi3EEENS4_18smem_ptr_flag_bitsILi8EEENSM_INS5_IJNSA_ILi8EEESF_EEENS5_IJSF_SC_EEEEEEENSM_INS5_IJNS5_IJNS5_IJSO_SC_EEENS5_IJSN_SC_EEEEEESC_NS5_IJSB_NSA_ILi2EEEEEEEEENS5_IJNS5_IJNS5_IJST_SX_EEESW_EEESV_NS5_IJSC_SX_EEEEEEEEEEEvNS4_8identityES1I_NS5_IJS1S_NSM_INS5_IJNS5_IJNS5_IJSO_S1W_EEES1U_EEESC_S1X_EEENS5_IJS20_SV_NS5_IJSC_NSA_ILi1024EEEEEEEEEEEEEEvS25_EENS_8epilogue10collective18CollectiveEpilogueINS2F_23Sm100TmaWarpSpecializedILi4ELi2ELi32ELb1ELb0EEEJNS5_IJNSA_ILi64EEESG_SG_EEENS5_IJNSM_IS2K_SC_EENSM_INS5_IJSN_S1W_EEENS5_IJSC_SF_EEEEEEEENS_10bfloat16_tESL_S2R_SL_NS2F_6fusion15FusionCallbacksIS2J_NS2S_17LinearCombinationIS2R_fS2R_fLNS_15FloatRoundStyleE2EEES2L_S2Q_JEEENS4_5SM1004TMEM4LOAD26SM100_TMEM_LOAD_32dp32b32xENS4_13SM90_TMA_LOADENS1J_INS1K_ILi2ELi4ELi3EEENS1M_ILi16EEENSM_INS5_IJS1O_SN_EEES1U_EEEENS4_39AutoVectorizingCopyWithAssumedAlignmentILi128EEENS4_14SM90_TMA_STOREES37_S39_S39_EEEvvEEEEvNT_6ParamsE --------------------------
	.section	.text._ZN7cutlass13device_kernelINS_4gemm6kernel13GemmUniversalIN4cute5tupleIJiiiiEEENS1_10collective13CollectiveMmaINS1_46MainloopSm100TmaUmmaWarpSpecializedBlockScaledILi1ELi2ELi1ENS5_IJNS4_1CILi4EEESB_NSA_ILi1EEEEEEEENS5_IJNSA_ILi128EEENSA_ILi256EEESG_EEENS5_IJNS_12float_e4m3_tENS_13float_ue8m0_tEEEENS5_IJNS5_IJlSC_lEEENS4_6LayoutINS5_IJNS5_IJNS5_IJNSA_ILi32EEESB_EEEiEEESP_NS5_IJSC_iEEEEEENS5_IJNS5_IJNS5_IJNSA_ILi16EEESB_EEEiEEENS5_IJNS5_IJNSA_ILi0EEESC_EEENSA_ILi512EEEEEENS5_IJSV_iEEEEEEEEEEESK_S12_NS4_8TiledMMAINS4_8MMA_AtomIJNS4_21SM100_MMA_MXF8F6F4_SSISI_SI_fSJ_Li128ELi256ELNS4_4UMMA5MajorE0ELS17_0ELNS16_7ScaleInE0ELS18_0EEEEEENSM_INS5_IJSC_SC_SC_EEENS5_IJSV_SV_SV_EEEEENS5_IJNS4_10UnderscoreES1E_S1E_EEEEENS5_IJNS4_23SM90_TMA_LOAD_MULTICASTES1H_EEENS5_IJNS4_14ComposedLayoutINS4_7SwizzleILi3ELi4ELi3EEENS4_18smem_ptr_flag_bitsILi8EEENSM_INS5_IJNSA_ILi8EEESF_EEENS5_IJSF_SC_EEEEEEENSM_INS5_IJNS5_IJNS5_IJSO_SC_EEENS5_IJSN_SC_EEEEEESC_NS5_IJSB_NSA_ILi2EEEEEEEEENS5_IJNS5_IJNS5_IJST_SX_EEESW_EEESV_NS5_IJSC_SX_EEEEEEEEEEEvNS4_8identityES1I_NS5_IJS1S_NSM_INS5_IJNS5_IJNS5_IJSO_S1W_EEES1U_EEESC_S1X_EEENS5_IJS20_SV_NS5_IJSC_NSA_ILi1024EEEEEEEEEEEEEEvS25_EENS_8epilogue10collective18CollectiveEpilogueINS2F_23Sm100TmaWarpSpecializedILi4ELi2ELi32ELb1ELb0EEEJNS5_IJNSA_ILi64EEESG_SG_EEENS5_IJNSM_IS2K_SC_EENSM_INS5_IJSN_S1W_EEENS5_IJSC_SF_EEEEEEEENS_10bfloat16_tESL_S2R_SL_NS2F_6fusion15FusionCallbacksIS2J_NS2S_17LinearCombinationIS2R_fS2R_fLNS_15FloatRoundStyleE2EEES2L_S2Q_JEEENS4_5SM1004TMEM4LOAD26SM100_TMEM_LOAD_32dp32b32xENS4_13SM90_TMA_LOADENS1J_INS1K_ILi2ELi4ELi3EEENS1M_ILi16EEENSM_INS5_IJS1O_SN_EEES1U_EEEENS4_39AutoVectorizingCopyWithAssumedAlignmentILi128EEENS4_14SM90_TMA_STOREES37_S39_S39_EEEvvEEEEvNT_6ParamsE,"ax",@progbits
	.align	128
.text._ZN7cutlass13device_kernelINS_4gemm6kernel13GemmUniversalIN4cute5tupleIJiiiiEEENS1_10collective13CollectiveMmaINS1_46MainloopSm100TmaUmmaWarpSpecializedBlockScaledILi1ELi2ELi1ENS5_IJNS4_1CILi4EEESB_NSA_ILi1EEEEEEEENS5_IJNSA_ILi128EEENSA_ILi256EEESG_EEENS5_IJNS_12float_e4m3_tENS_13float_ue8m0_tEEEENS5_IJNS5_IJlSC_lEEENS4_6LayoutINS5_IJNS5_IJNS5_IJNSA_ILi32EEESB_EEEiEEESP_NS5_IJSC_iEEEEEENS5_IJNS5_IJNS5_IJNSA_ILi16EEESB_EEEiEEENS5_IJNS5_IJNSA_ILi0EEESC_EEENSA_ILi512EEEEEENS5_IJSV_iEEEEEEEEEEESK_S12_NS4_8TiledMMAINS4_8MMA_AtomIJNS4_21SM100_MMA_MXF8F6F4_SSISI_SI_fSJ_Li128ELi256ELNS4_4UMMA5MajorE0ELS17_0ELNS16_7ScaleInE0ELS18_0EEEEEENSM_INS5_IJSC_SC_SC_EEENS5_IJSV_SV_SV_EEEEENS5_IJNS4_10UnderscoreES1E_S1E_EEEEENS5_IJNS4_23SM90_TMA_LOAD_MULTICASTES1H_EEENS5_IJNS4_14ComposedLayoutINS4_7SwizzleILi3ELi4ELi3EEENS4_18smem_ptr_flag_bitsILi8EEENSM_INS5_IJNSA_ILi8EEESF_EEENS5_IJSF_SC_EEEEEEENSM_INS5_IJNS5_IJNS5_IJSO_SC_EEENS5_IJSN_SC_EEEEEESC_NS5_IJSB_NSA_ILi2EEEEEEEEENS5_IJNS5_IJNS5_IJST_SX_EEESW_EEESV_NS5_IJSC_SX_EEEEEEEEEEEvNS4_8identityES1I_NS5_IJS1S_NSM_INS5_IJNS5_IJNS5_IJSO_S1W_EEES1U_EEESC_S1X_EEENS5_IJS20_SV_NS5_IJSC_NSA_ILi1024EEEEEEEEEEEEEEvS25_EENS_8epilogue10collective18CollectiveEpilogueINS2F_23Sm100TmaWarpSpecializedILi4ELi2ELi32ELb1ELb0EEEJNS5_IJNSA_ILi64EEESG_SG_EEENS5_IJNSM_IS2K_SC_EENSM_INS5_IJSN_S1W_EEENS5_IJSC_SF_EEEEEEEENS_10bfloat16_tESL_S2R_SL_NS2F_6fusion15FusionCallbacksIS2J_NS2S_17LinearCombinationIS2R_fS2R_fLNS_15FloatRoundStyleE2EEES2L_S2Q_JEEENS4_5SM1004TMEM4LOAD26SM100_TMEM_LOAD_32dp32b32xENS4_13SM90_TMA_LOADENS1J_INS1K_ILi2ELi4ELi3EEENS1M_ILi16EEENSM_INS5_IJS1O_SN_EEES1U_EEEENS4_39AutoVectorizingCopyWithAssumedAlignmentILi128EEENS4_14SM90_TMA_STOREES37_S39_S39_EEEvvEEEEvNT_6ParamsE:
        .type           _ZN7cutlass13device_kernelINS_4gemm6kernel13GemmUniversalIN4cute5tupleIJiiiiEEENS1_10collective13CollectiveMmaINS1_46MainloopSm100TmaUmmaWarpSpecializedBlockScaledILi1ELi2ELi1ENS5_IJNS4_1CILi4EEESB_NSA_ILi1EEEEEEEENS5_IJNSA_ILi128EEENSA_ILi256EEESG_EEENS5_IJNS_12float_e4m3_tENS_13float_ue8m0_tEEEENS5_IJNS5_IJlSC_lEEENS4_6LayoutINS5_IJNS5_IJNS5_IJNSA_ILi32EEESB_EEEiEEESP_NS5_IJSC_iEEEEEENS5_IJNS5_IJNS5_IJNSA_ILi16EEESB_EEEiEEENS5_IJNS5_IJNSA_ILi0EEESC_EEENSA_ILi512EEEEEENS5_IJSV_iEEEEEEEEEEESK_S12_NS4_8TiledMMAINS4_8MMA_AtomIJNS4_21SM100_MMA_MXF8F6F4_SSISI_SI_fSJ_Li128ELi256ELNS4_4UMMA5MajorE0ELS17_0ELNS16_7ScaleInE0ELS18_0EEEEEENSM_INS5_IJSC_SC_SC_EEENS5_IJSV_SV_SV_EEEEENS5_IJNS4_10UnderscoreES1E_S1E_EEEEENS5_IJNS4_23SM90_TMA_LOAD_MULTICASTES1H_EEENS5_IJNS4_14ComposedLayoutINS4_7SwizzleILi3ELi4ELi3EEENS4_18smem_ptr_flag_bitsILi8EEENSM_INS5_IJNSA_ILi8EEESF_EEENS5_IJSF_SC_EEEEEEENSM_INS5_IJNS5_IJNS5_IJSO_SC_EEENS5_IJSN_SC_EEEEEESC_NS5_IJSB_NSA_ILi2EEEEEEEEENS5_IJNS5_IJNS5_IJST_SX_EEESW_EEESV_NS5_IJSC_SX_EEEEEEEEEEEvNS4_8identityES1I_NS5_IJS1S_NSM_INS5_IJNS5_IJNS5_IJSO_S1W_EEES1U_EEESC_S1X_EEENS5_IJS20_SV_NS5_IJSC_NSA_ILi1024EEEEEEEEEEEEEEvS25_EENS_8epilogue10collective18CollectiveEpilogueINS2F_23Sm100TmaWarpSpecializedILi4ELi2ELi32ELb1ELb0EEEJNS5_IJNSA_ILi64EEESG_SG_EEENS5_IJNSM_IS2K_SC_EENSM_INS5_IJSN_S1W_EEENS5_IJSC_SF_EEEEEEEENS_10bfloat16_tESL_S2R_SL_NS2F_6fusion15FusionCallbacksIS2J_NS2S_17LinearCombinationIS2R_fS2R_fLNS_15FloatRoundStyleE2EEES2L_S2Q_JEEENS4_5SM1004TMEM4LOAD26SM100_TMEM_LOAD_32dp32b32xENS4_13SM90_TMA_LOADENS1J_INS1K_ILi2ELi4ELi3EEENS1M_ILi16EEENSM_INS5_IJS1O_SN_EEES1U_EEEENS4_39AutoVectorizingCopyWithAssumedAlignmentILi128EEENS4_14SM90_TMA_STOREES37_S39_S39_EEEvvEEEEvNT_6ParamsE,@function
        .size           _ZN7cutlass13device_kernelINS_4gemm6kernel13GemmUniversalIN4cute5tupleIJiiiiEEENS1_10collective13CollectiveMmaINS1_46MainloopSm100TmaUmmaWarpSpecializedBlockScaledILi1ELi2ELi1ENS5_IJNS4_1CILi4EEESB_NSA_ILi1EEEEEEEENS5_IJNSA_ILi128EEENSA_ILi256EEESG_EEENS5_IJNS_12float_e4m3_tENS_13float_ue8m0_tEEEENS5_IJNS5_IJlSC_lEEENS4_6LayoutINS5_IJNS5_IJNS5_IJNSA_ILi32EEESB_EEEiEEESP_NS5_IJSC_iEEEEEENS5_IJNS5_IJNS5_IJNSA_ILi16EEESB_EEEiEEENS5_IJNS5_IJNSA_ILi0EEESC_EEENSA_ILi512EEEEEENS5_IJSV_iEEEEEEEEEEESK_S12_NS4_8TiledMMAINS4_8MMA_AtomIJNS4_21SM100_MMA_MXF8F6F4_SSISI_SI_fSJ_Li128ELi256ELNS4_4UMMA5MajorE0ELS17_0ELNS16_7ScaleInE0ELS18_0EEEEEENSM_INS5_IJSC_SC_SC_EEENS5_IJSV_SV_SV_EEEEENS5_IJNS4_10UnderscoreES1E_S1E_EEEEENS5_IJNS4_23SM90_TMA_LOAD_MULTICASTES1H_EEENS5_IJNS4_14ComposedLayoutINS4_7SwizzleILi3ELi4ELi3EEENS4_18smem_ptr_flag_bitsILi8EEENSM_INS5_IJNSA_ILi8EEESF_EEENS5_IJSF_SC_EEEEEEENSM_INS5_IJNS5_IJNS5_IJSO_SC_EEENS5_IJSN_SC_EEEEEESC_NS5_IJSB_NSA_ILi2EEEEEEEEENS5_IJNS5_IJNS5_IJST_SX_EEESW_EEESV_NS5_IJSC_SX_EEEEEEEEEEEvNS4_8identityES1I_NS5_IJS1S_NSM_INS5_IJNS5_IJNS5_IJSO_S1W_EEES1U_EEESC_S1X_EEENS5_IJS20_SV_NS5_IJSC_NSA_ILi1024EEEEEEEEEEEEEEvS25_EENS_8epilogue10collective18CollectiveEpilogueINS2F_23Sm100TmaWarpSpecializedILi4ELi2ELi32ELb1ELb0EEEJNS5_IJNSA_ILi64EEESG_SG_EEENS5_IJNSM_IS2K_SC_EENSM_INS5_IJSN_S1W_EEENS5_IJSC_SF_EEEEEEEENS_10bfloat16_tESL_S2R_SL_NS2F_6fusion15FusionCallbacksIS2J_NS2S_17LinearCombinationIS2R_fS2R_fLNS_15FloatRoundStyleE2EEES2L_S2Q_JEEENS4_5SM1004TMEM4LOAD26SM100_TMEM_LOAD_32dp32b32xENS4_13SM90_TMA_LOADENS1J_INS1K_ILi2ELi4ELi3EEENS1M_ILi16EEENSM_INS5_IJS1O_SN_EEES1U_EEEENS4_39AutoVectorizingCopyWithAssumedAlignmentILi128EEENS4_14SM90_TMA_STOREES37_S39_S39_EEEvvEEEEvNT_6ParamsE,(.L_x_231 - _ZN7cutlass13device_kernelINS_4gemm6kernel13GemmUniversalIN4cute5tupleIJiiiiEEENS1_10collective13CollectiveMmaINS1_46MainloopSm100TmaUmmaWarpSpecializedBlockScaledILi1ELi2ELi1ENS5_IJNS4_1CILi4EEESB_NSA_ILi1EEEEEEEENS5_IJNSA_ILi128EEENSA_ILi256EEESG_EEENS5_IJNS_12float_e4m3_tENS_13float_ue8m0_tEEEENS5_IJNS5_IJlSC_lEEENS4_6LayoutINS5_IJNS5_IJNS5_IJNSA_ILi32EEESB_EEEiEEESP_NS5_IJSC_iEEEEEENS5_IJNS5_IJNS5_IJNSA_ILi16EEESB_EEEiEEENS5_IJNS5_IJNSA_ILi0EEESC_EEENSA_ILi512EEEEEENS5_IJSV_iEEEEEEEEEEESK_S12_NS4_8TiledMMAINS4_8MMA_AtomIJNS4_21SM100_MMA_MXF8F6F4_SSISI_SI_fSJ_Li128ELi256ELNS4_4UMMA5MajorE0ELS17_0ELNS16_7ScaleInE0ELS18_0EEEEEENSM_INS5_IJSC_SC_SC_EEENS5_IJSV_SV_SV_EEEEENS5_IJNS4_10UnderscoreES1E_S1E_EEEEENS5_IJNS4_23SM90_TMA_LOAD_MULTICASTES1H_EEENS5_IJNS4_14ComposedLayoutINS4_7SwizzleILi3ELi4ELi3EEENS4_18smem_ptr_flag_bitsILi8EEENSM_INS5_IJNSA_ILi8EEESF_EEENS5_IJSF_SC_EEEEEEENSM_INS5_IJNS5_IJNS5_IJSO_SC_EEENS5_IJSN_SC_EEEEEESC_NS5_IJSB_NSA_ILi2EEEEEEEEENS5_IJNS5_IJNS5_IJST_SX_EEESW_EEESV_NS5_IJSC_SX_EEEEEEEEEEEvNS4_8identityES1I_NS5_IJS1S_NSM_INS5_IJNS5_IJNS5_IJSO_S1W_EEES1U_EEESC_S1X_EEENS5_IJS20_SV_NS5_IJSC_NSA_ILi1024EEEEEEEEEEEEEEvS25_EENS_8epilogue10collective18CollectiveEpilogueINS2F_23Sm100TmaWarpSpecializedILi4ELi2ELi32ELb1ELb0EEEJNS5_IJNSA_ILi64EEESG_SG_EEENS5_IJNSM_IS2K_SC_EENSM_INS5_IJSN_S1W_EEENS5_IJSC_SF_EEEEEEEENS_10bfloat16_tESL_S2R_SL_NS2F_6fusion15FusionCallbacksIS2J_NS2S_17LinearCombinationIS2R_fS2R_fLNS_15FloatRoundStyleE2EEES2L_S2Q_JEEENS4_5SM1004TMEM4LOAD26SM100_TMEM_LOAD_32dp32b32xENS4_13SM90_TMA_LOADENS1J_INS1K_ILi2ELi4ELi3EEENS1M_ILi16EEENSM_INS5_IJS1O_SN_EEES1U_EEEENS4_39AutoVectorizingCopyWithAssumedAlignmentILi128EEENS4_14SM90_TMA_STOREES37_S39_S39_EEEvvEEEEvNT_6ParamsE)
        .other          _ZN7cutlass13device_kernelINS_4gemm6kernel13GemmUniversalIN4cute5tupleIJiiiiEEENS1_10collective13CollectiveMmaINS1_46MainloopSm100TmaUmmaWarpSpecializedBlockScaledILi1ELi2ELi1ENS5_IJNS4_1CILi4EEESB_NSA_ILi1EEEEEEEENS5_IJNSA_ILi128EEENSA_ILi256EEESG_EEENS5_IJNS_12float_e4m3_tENS_13float_ue8m0_tEEEENS5_IJNS5_IJlSC_lEEENS4_6LayoutINS5_IJNS5_IJNS5_IJNSA_ILi32EEESB_EEEiEEESP_NS5_IJSC_iEEEEEENS5_IJNS5_IJNS5_IJNSA_ILi16EEESB_EEEiEEENS5_IJNS5_IJNSA_ILi0EEESC_EEENSA_ILi512EEEEEENS5_IJSV_iEEEEEEEEEEESK_S12_NS4_8TiledMMAINS4_8MMA_AtomIJNS4_21SM100_MMA_MXF8F6F4_SSISI_SI_fSJ_Li128ELi256ELNS4_4UMMA5MajorE0ELS17_0ELNS16_7ScaleInE0ELS18_0EEEEEENSM_INS5_IJSC_SC_SC_EEENS5_IJSV_SV_SV_EEEEENS5_IJNS4_10UnderscoreES1E_S1E_EEEEENS5_IJNS4_23SM90_TMA_LOAD_MULTICASTES1H_EEENS5_IJNS4_14ComposedLayoutINS4_7SwizzleILi3ELi4ELi3EEENS4_18smem_ptr_flag_bitsILi8EEENSM_INS5_IJNSA_ILi8EEESF_EEENS5_IJSF_SC_EEEEEEENSM_INS5_IJNS5_IJNS5_IJSO_SC_EEENS5_IJSN_SC_EEEEEESC_NS5_IJSB_NSA_ILi2EEEEEEEEENS5_IJNS5_IJNS5_IJST_SX_EEESW_EEESV_NS5_IJSC_SX_EEEEEEEEEEEvNS4_8identityES1I_NS5_IJS1S_NSM_INS5_IJNS5_IJNS5_IJSO_S1W_EEES1U_EEESC_S1X_EEENS5_IJS20_SV_NS5_IJSC_NSA_ILi1024EEEEEEEEEEEEEEvS25_EENS_8epilogue10collective18CollectiveEpilogueINS2F_23Sm100TmaWarpSpecializedILi4ELi2ELi32ELb1ELb0EEEJNS5_IJNSA_ILi64EEESG_SG_EEENS5_IJNSM_IS2K_SC_EENSM_INS5_IJSN_S1W_EEENS5_IJSC_SF_EEEEEEEENS_10bfloat16_tESL_S2R_SL_NS2F_6fusion15FusionCallbacksIS2J_NS2S_17LinearCombinationIS2R_fS2R_fLNS_15FloatRoundStyleE2EEES2L_S2Q_JEEENS4_5SM1004TMEM4LOAD26SM100_TMEM_LOAD_32dp32b32xENS4_13SM90_TMA_LOADENS1J_INS1K_ILi2ELi4ELi3EEENS1M_ILi16EEENSM_INS5_IJS1O_SN_EEES1U_EEEENS4_39AutoVectorizingCopyWithAssumedAlignmentILi128EEENS4_14SM90_TMA_STOREES37_S39_S39_EEEvvEEEEvNT_6ParamsE,@"STO_CUDA_ENTRY STV_DEFAULT"
_ZN7cutlass13device_kernelINS_4gemm6kernel13GemmUniversalIN4cute5tupleIJiiiiEEENS1_10collective13CollectiveMmaINS1_46MainloopSm100TmaUmmaWarpSpecializedBlockScaledILi1ELi2ELi1ENS5_IJNS4_1CILi4EEESB_NSA_ILi1EEEEEEEENS5_IJNSA_ILi128EEENSA_ILi256EEESG_EEENS5_IJNS_12float_e4m3_tENS_13float_ue8m0_tEEEENS5_IJNS5_IJlSC_lEEENS4_6LayoutINS5_IJNS5_IJNS5_IJNSA_ILi32EEESB_EEEiEEESP_NS5_IJSC_iEEEEEENS5_IJNS5_IJNS5_IJNSA_ILi16EEESB_EEEiEEENS5_IJNS5_IJNSA_ILi0EEESC_EEENSA_ILi512EEEEEENS5_IJSV_iEEEEEEEEEEESK_S12_NS4_8TiledMMAINS4_8MMA_AtomIJNS4_21SM100_MMA_MXF8F6F4_SSISI_SI_fSJ_Li128ELi256ELNS4_4UMMA5MajorE0ELS17_0ELNS16_7ScaleInE0ELS18_0EEEEEENSM_INS5_IJSC_SC_SC_EEENS5_IJSV_SV_SV_EEEEENS5_IJNS4_10UnderscoreES1E_S1E_EEEEENS5_IJNS4_23SM90_TMA_LOAD_MULTICASTES1H_EEENS5_IJNS4_14ComposedLayoutINS4_7SwizzleILi3ELi4ELi3EEENS4_18smem_ptr_flag_bitsILi8EEENSM_INS5_IJNSA_ILi8EEESF_EEENS5_IJSF_SC_EEEEEEENSM_INS5_IJNS5_IJNS5_IJSO_SC_EEENS5_IJSN_SC_EEEEEESC_NS5_IJSB_NSA_ILi2EEEEEEEEENS5_IJNS5_IJNS5_IJST_SX_EEESW_EEESV_NS5_IJSC_SX_EEEEEEEEEEEvNS4_8identityES1I_NS5_IJS1S_NSM_INS5_IJNS5_IJNS5_IJSO_S1W_EEES1U_EEESC_S1X_EEENS5_IJS20_SV_NS5_IJSC_NSA_ILi1024EEEEEEEEEEEEEEvS25_EENS_8epilogue10collective18CollectiveEpilogueINS2F_23Sm100TmaWarpSpecializedILi4ELi2ELi32ELb1ELb0EEEJNS5_IJNSA_ILi64EEESG_SG_EEENS5_IJNSM_IS2K_SC_EENSM_INS5_IJSN_S1W_EEENS5_IJSC_SF_EEEEEEEENS_10bfloat16_tESL_S2R_SL_NS2F_6fusion15FusionCallbacksIS2J_NS2S_17LinearCombinationIS2R_fS2R_fLNS_15FloatRoundStyleE2EEES2L_S2Q_JEEENS4_5SM1004TMEM4LOAD26SM100_TMEM_LOAD_32dp32b32xENS4_13SM90_TMA_LOADENS1J_INS1K_ILi2ELi4ELi3EEENS1M_ILi16EEENSM_INS5_IJS1O_SN_EEES1U_EEEENS4_39AutoVectorizingCopyWithAssumedAlignmentILi128EEENS4_14SM90_TMA_STOREES37_S39_S39_EEEvvEEEEvNT_6ParamsE:
[----:B------:R-:W1:Y:S01]  /*0000*/  LDC R1, c[0x0][0x37c] ;  /* 0x0000df00ff017b82 */ /* 0x000e620000000800 */
[----:B------:R-:W2:Y:S01]  /*0010*/  S2R R187, SR_TID.X ;  /* 0x0000000000bb7919 */ /* 0x000ea20000002100 */
[----:B------:R-:W3:Y:S01]  /*0020*/  LDCU.64 UR12, c[0x0][0xc90] ;  /* 0x00019200ff0c77ac */ /* 0x000ee20008000a00 */
[----:B------:R-:W-:Y:S02]  /*0030*/  PRMT R180, RZ, 0x7610, R180 ;  /* 0x00007610ffb47816 */ /* 0x000fe400000000b4 */
[----:B------:R-:W-:Y:S02]  /*0040*/  ELECT P3, URZ, PT ;  /* 0x0000000000ff782f */ /* 0x000fe40003860000 */
[----:B---3--:R-:W-:-:S04]  /*0050*/  ISETP.NE.U32.AND P0, PT, RZ, UR12, PT ;  /* 0x0000000cff007c0c */ /* 0x008fc8000bf05070 */
[----:B------:R-:W-:Y:S02]  /*0060*/  ISETP.NE.AND.EX P1, PT, RZ, UR13, PT, P0 ;  /* 0x0000000dff007c0c */ /* 0x000fe4000bf25300 */
[----:B--2---:R-:W-:-:S05]  /*0070*/  SHF.R.U32.HI R181, RZ, 0x5, R187 ;  /* 0x00000005ffb57819 */ /* 0x004fca00000116bb */
[----:B------:R-:W2:Y:S02]  /*0080*/  SHFL.IDX PT, R0, R181, RZ, 0x1f ;  /* 0x00001fffb5007589 */ /* 0x000ea400000e0000 */
[----:B--2---:R-:W-:-:S04]  /*0090*/  R2UR UR21, R0 ;  /* 0x00000000001572ca */ /* 0x004fc800000e0000 */
[----:B-1----:R-:W-:Y:S05]  /*00a0*/  @P1 BRA `(.L_x_0) ;  /* 0x0000000000301947 */ /* 0x002fea0003800000 */
[----:B------:R-:W1:Y:S02]  /*00b0*/  LDCU.64 UR4, c[0x0][0xc88] ;  /* 0x00019100ff0477ac */ /* 0x000e640008000a00 */
[----:B-1----:R-:W-:-:S04]  /*00c0*/  UISETP.NE.U32.AND UP0, UPT, UR4, URZ, UPT ;  /* 0x000000ff0400728c */ /* 0x002fc8000bf05070 */
[----:B------:R-:W-:-:S09]  /*00d0*/  UISETP.NE.AND.EX UP0, UPT, UR5, URZ, UPT, UP0 ;  /* 0x000000ff0500728c */ /* 0x000fd2000bf05300 */
[----:B------:R-:W-:Y:S05]  /*00e0*/  BRA.U !UP0, `(.L_x_1) ;  /* 0x0000000108147547 */ /* 0x000fea000b800000 */
[----:B------:R-:W1:Y:S01]  /*00f0*/  LDC.64 R2, c[0x0][0xc88] ;  /* 0x00032200ff027b82 */ /* 0x000e620000000a00 */
[----:B------:R-:W1:Y:S02]  /*0100*/  LDCU.64 UR4, c[0x0][0x358] ;  /* 0x00006b00ff0477ac */ /* 0x000e640008000a00 */
[----:B-1----:R1:W5:Y:S01]  /*0110*/  LDG.E R133, desc[UR4][R2.64] ;  /* 0x0000000402857981 */ /* 0x002362000c1e1900 */
[----:B------:R-:W-:Y:S01]  /*0120*/  HFMA2 R180, -RZ, RZ, 0, 5.9604644775390625e-08 ;  /* 0x00000001ffb47431 */ /* 0x000fe200000001ff */
[----:B------:R-:W-:Y:S05]  /*0130*/  BRA `(.L_x_0) ;  /* 0x00000000000c7947 */ /* 0x000fea0003800000 */
.L_x_1:
[----:B------:R-:W1:Y:S01]  /*0140*/  LDCU UR4, c[0x0][0xc80] ;  /* 0x00019000ff0477ac */ /* 0x000e620008000800 */
[----:B------:R-:W-:Y:S01]  /*0150*/  HFMA2 R180, -RZ, RZ, 0, 5.9604644775390625e-08 ;  /* 0x00000001ffb47431 */ /* 0x000fe200000001ff */
[----:B-1----:R-:W-:-:S07]  /*0160*/  MOV R133, UR4 ;  /* 0x0000000400857c02 */ /* 0x002fce0008000f00 */
.L_x_0:
[----:B------:R-:W2:Y:S02]  /*0170*/  LDCU.64 UR4, c[0x0][0xcb0] ;  /* 0x00019600ff0477ac */ /* 0x000ea40008000a00 */
[----:B--2---:R-:W-:-:S04]  /*0180*/  UISETP.NE.U32.AND UP0, UPT, UR4, URZ, UPT ;  /* 0x000000ff0400728c */ /* 0x004fc8000bf05070 */
[----:B------:R-:W-:-:S09]  /*0190*/  UISETP.NE.AND.EX UP0, UPT, UR5, URZ, UPT, UP0 ;  /* 0x000000ff0500728c */ /* 0x000fd2000bf05300 */
[----:B------:R-:W-:Y:S05]  /*01a0*/  BRA.U UP0, `(.L_x_2) ;  /* 0x0000000100287547 */ /* 0x000fea000b800000 */
[----:B------:R-:W2:Y:S02]  /*01b0*/  LDCU.64 UR4, c[0x0][0xca8] ;  /* 0x00019500ff0477ac */ /* 0x000ea40008000a00 */
[----:B--2---:R-:W-:-:S04]  /*01c0*/  UISETP.NE.U32.AND UP0, UPT, UR4, URZ, UPT ;  /* 0x000000ff0400728c */ /* 0x004fc8000bf05070 */
[----:B------:R-:W-:-:S09]  /*01d0*/  UISETP.NE.AND.EX UP0, UPT, UR5, URZ, UPT, UP0 ;  /* 0x000000ff0500728c */ /* 0x000fd2000bf05300 */
[----:B------:R-:W-:Y:S05]  /*01e0*/  BRA.U !UP0, `(.L_x_3) ;  /* 0x0000000108107547 */ /* 0x000fea000b800000 */
[----:B------:R-:W2:Y:S01]  /*01f0*/  LDC.64 R130, c[0x0][0xca8] ;  /* 0x00032a00ff827b82 */ /* 0x000ea20000000a00 */
[----:B------:R-:W2:Y:S02]  /*0200*/  LDCU.64 UR4, c[0x0][0x358] ;  /* 0x00006b00ff0477ac */ /* 0x000ea40008000a00 */
[----:B--2---:R2:W5:Y:S01]  /*0210*/  LDG.E R130, desc[UR4][R130.64] ;  /* 0x0000000482827981 */ /* 0x004562000c1e1900 */
[----:B------:R-:W-:Y:S05]  /*0220*/  BRA `(.L_x_2) ;  /* 0x0000000000087947 */ /* 0x000fea0003800000 */
.L_x_3:
[----:B------:R-:W2:Y:S02]  /*0230*/  LDCU UR4, c[0x0][0xca0] ;  /* 0x00019400ff0477ac */ /* 0x000ea40008000800 */
[----:B--2---:R-:W-:Y:S02]  /*0240*/  MOV R130, UR4 ;  /* 0x0000000400827c02 */ /* 0x004fe40008000f00 */
.L_x_2:
[----:B------:R-:W-:Y:S01]  /*0250*/  IMAD.U32 R0, RZ, RZ, UR21 ;  /* 0x00000015ff007e24 */ /* 0x000fe2000f8e00ff */
[----:B------:R-:W-:Y:S04]  /*0260*/  BSSY.RECONVERGENT B0, `(.L_x_4) ;  /* 0x0000012000007945 */ /* 0x000fe80003800200 */
[C---:B------:R-:W-:Y:S02]  /*0270*/  ISETP.NE.OR P2, PT, R0.reuse, 0x1, !P3 ;  /* 0x000000010000780c */ /* 0x040fe40005f45670 */
[----:B------:R-:W-:-:S11]  /*0280*/  ISETP.NE.OR P1, PT, R0, 0x3, !P3 ;  /* 0x000000030000780c */ /* 0x000fd60005f25670 */
[----:B------:R-:W-:Y:S05]  /*0290*/  @P2 BRA `(.L_x_5) ;  /* 0x0000000000382947 */ /* 0x000fea0003800000 */
[----:B------:R-:W3:Y:S02]  /*02a0*/  LDCU.64 UR4, c[0x0][0x348] ;  /* 0x00006900ff0477ac */ /* 0x000ee40008000a00 */
[----:B---3--:R-:W-:Y:S02]  /*02b0*/  UIADD3 UR10, UP3, UPT, UR4, 0x80, URZ ;  /* 0x00000080040a7890 */ /* 0x008fe4000ff7e0ff */
[----:B------:R-:W-:Y:S02]  /*02c0*/  UIADD3 UR8, UP2, UPT, UR4, 0x180, URZ ;  /* 0x0000018004087890 */ /* 0x000fe4000ff5e0ff */
[----:B------:R-:W-:Y:S02]  /*02d0*/  UIADD3 UR6, UP1, UPT, UR4, 0x280, URZ ;  /* 0x0000028004067890 */ /* 0x000fe4000ff3e0ff */
[----:B------:R-:W-:Y:S02]  /*02e0*/  UIADD3 UR4, UP0, UPT, UR4, 0x380, URZ ;  /* 0x0000038004047890 */ /* 0x000fe4000ff1e0ff */
[----:B------:R-:W-:-:S02]  /*02f0*/  UIADD3.X UR11, UPT, UPT, URZ, UR5, URZ, UP3, !UPT ;  /* 0x00000005ff0b7290 */ /* 0x000fc40009ffe4ff */
[----:B------:R-:W-:Y:S02]  /*0300*/  UIADD3.X UR9, UPT, UPT, URZ, UR5, URZ, UP2, !UPT ;  /* 0x00000005ff097290 */ /* 0x000fe400097fe4ff */
[----:B------:R-:W-:Y:S02]  /*0310*/  UIADD3.X UR7, UPT, UPT, URZ, UR5, URZ, UP1, !UPT ;  /* 0x00000005ff077290 */ /* 0x000fe40008ffe4ff */
[----:B------:R-:W-:-:S03]  /*0320*/  UIADD3.X UR5, UPT, UPT, URZ, UR5, URZ, UP0, !UPT ;  /* 0x00000005ff057290 */ /* 0x000fc600087fe4ff */
[----:B------:R3:W-:Y:S02]  /*0330*/  UTMACCTL.PF [UR10] ;  /* 0x000000000a0079b9 */ /* 0x0007e40008040000 */
[----:B------:R3:W-:Y:S02]  /*0340*/  UTMACCTL.PF [UR8] ;  /* 0x00000000080079b9 */ /* 0x0007e40008040000 */
[----:B------:R3:W-:Y:S02]  /*0350*/  UTMACCTL.PF [UR6] ;  /* 0x00000000060079b9 */ /* 0x0007e40008040000 */
[----:B------:R3:W-:Y:S02]  /*0360*/  UTMACCTL.PF [UR4] ;  /* 0x00000000040079b9 */ /* 0x0007e40008040000 */
[----:B---3--:R-:W-:Y:S01]  /*0370*/  NOP ;  /* 0x0000000000007918 */ /* 0x008fe20000000000 */
.L_x_5:
[----:B------:R-:W-:Y:S05]  /*0380*/  BSYNC.RECONVERGENT B0 ;  /* 0x0000000000007941 */ /* 0x000fea0003800200 */
.L_x_4:
[----:B------:R-:W-:Y:S04]  /*0390*/  BSSY.RECONVERGENT B0, `(.L_x_6) ;  /* 0x000000a000007945 */ /* 0x000fe80003800200 */
[----:B------:R-:W-:Y:S05]  /*03a0*/  @P1 BRA `(.L_x_7) ;  /* 0x0000000000201947 */ /* 0x000fea0003800000 */
[----:B------:R-:W3:Y:S02]  /*03b0*/  LDCU.64 UR4, c[0x0][0x348] ;  /* 0x00006900ff0477ac */ /* 0x000ee40008000a00 */
[----:B---3--:R-:W-:Y:S02]  /*03c0*/  UIADD3 UR6, UP1, UPT, UR4, 0x980, URZ ;  /* 0x0000098004067890 */ /* 0x008fe4000ff3e0ff */
[----:B------:R-:W-:Y:S02]  /*03d0*/  UIADD3 UR4, UP0, UPT, UR4, 0xa80, URZ ;  /* 0x00000a8004047890 */ /* 0x000fe4000ff1e0ff */
[----:B------:R-:W-:Y:S02]  /*03e0*/  UIADD3.X UR7, UPT, UPT, URZ, UR5, URZ, UP1, !UPT ;  /* 0x00000005ff077290 */ /* 0x000fe40008ffe4ff */
[----:B------:R-:W-:-:S07]  /*03f0*/  UIADD3.X UR5, UPT, UPT, URZ, UR5, URZ, UP0, !UPT ;  /* 0x00000005ff057290 */ /* 0x000fce00087fe4ff */
[----:B------:R3:W-:Y:S02]  /*0400*/  UTMACCTL.PF [UR6] ;  /* 0x00000000060079b9 */ /* 0x0007e40008040000 */
[----:B------:R3:W-:Y:S02]  /*0410*/  UTMACCTL.PF [UR4] ;  /* 0x00000000040079b9 */ /* 0x0007e40008040000 */
[----:B---3--:R-:W-:Y:S01]  /*0420*/  NOP ;  /* 0x0000000000007918 */ /* 0x008fe20000000000 */
.L_x_7:
[----:B------:R-:W-:Y:S05]  /*0430*/  BSYNC.RECONVERGENT B0 ;  /* 0x0000000000007941 */ /* 0x000fea0003800200 */
.L_x_6:
[----:B------:R-:W3:Y:S01]  /*0440*/  LDCU.64 UR4, c[0x0][0xc88] ;  /* 0x00019100ff0477ac */ /* 0x000ee20008000a00 */
[----:B------:R-:W-:Y:S01]  /*0450*/  ISETP.NE.AND.EX P0, PT, RZ, UR13, PT, P0 ;  /* 0x0000000dff007c0c */ /* 0x000fe2000bf05300 */
[----:B------:R-:W-:Y:S01]  /*0460*/  UPLOP3.LUT UP3, UPT, UPT, UPT, UPT, 0x80, 0x8 ;  /* 0x000000000008789c */ /* 0x000fe20003f6f070 */
[----:B---3--:R-:W-:-:S04]  /*0470*/  ISETP.NE.U32.AND P1, PT, RZ, UR4, PT ;  /* 0x00000004ff007c0c */ /* 0x008fc8000bf25070 */
[----:B------:R-:W-:-:S13]  /*0480*/  ISETP.NE.AND.EX P1, PT, RZ, UR5, PT, P1 ;  /* 0x00000005ff007c0c */ /* 0x000fda000bf25310 */
[----:B------:R-:W-:Y:S05]  /*0490*/  @P1 BRA P0, `(.L_x_8) ;  /* 0x0000000000281947 */ /* 0x000fea0000000000 */
[----:B------:R-:W-:Y:S01]  /*04a0*/  UISETP.NE.U32.AND UP0, UPT, UR12, URZ, UPT ;  /* 0x000000ff0c00728c */ /* 0x000fe2000bf05070 */
[----:B-----5:R-:W-:Y:S01]  /*04b0*/  FSETP.NEU.AND P0, PT, R133, RZ, PT ;  /* 0x000000ff8500720b */ /* 0x020fe20003f0d000 */
[----:B------:R-:W-:Y:S02]  /*04c0*/  UISETP.NE.U32.AND UP2, UPT, UR4, URZ, UPT ;  /* 0x000000ff0400728c */ /* 0x000fe4000bf45070 */
[----:B------:R-:W-:Y:S02]  /*04d0*/  UISETP.NE.AND.EX UP1, UPT, UR13, URZ, UPT, UP0 ;  /* 0x000000ff0d00728c */ /* 0x000fe4000bf25300 */
[----:B------:R-:W-:-:S04]  /*04e0*/  UISETP.NE.AND.EX UP0, UPT, UR5, URZ, UPT, UP2 ;  /* 0x000000ff0500728c */ /* 0x000fc8000bf05320 */
[----:B------:R-:W-:-:S04]  /*04f0*/  USEL UR4, URZ, 0xffffffff, UP0 ;  /* 0xffffffffff047887 */ /* 0x000fc80008000000 */
[----:B------:R-:W-:Y:S01]  /*0500*/  VOTEU.ANY UP0, P0 ;  /* 0x0000000000ff7886 */ /* 0x000fe20000000100 */
[----:B------:R-:W-:-:S04]  /*0510*/  @!UP1 USEL UR4, URZ, 0xffffffff, UP0 ;  /* 0xffffffffff049887 */ /* 0x000fc80008000000 */
[----:B------:R-:W-:-:S04]  /*0520*/  ULOP3.LUT UR4, UR4, 0x1, URZ, 0xc0, !UPT ;  /* 0x0000000104047892 */ /* 0x000fc8000f8ec0ff */
[----:B------:R-:W-:-:S11]  /*0530*/  UISETP.NE.U32.AND UP3, UPT, UR4, 0x1, UPT ;  /* 0x000000010400788c */ /* 0x000fd6000bf65070 */
.L_x_8:
[----:B-1----:R-:W1:Y:S01]  /*0540*/  SHFL.IDX PT, R2, R181, RZ, 0x1f ;  /* 0x00001fffb5027589 */ /* 0x002e6200000e0000 */
[----:B------:R-:W-:-:S04]  /*0550*/  UISETP.NE.AND UP0, UPT, UR21, 0x2, UPT ;  /* 0x000000021500788c */ /* 0x000fc8000bf05270 */
[----:B------:R-:W-:Y:S01]  /*0560*/  USEL UR62, URZ, 0x1, UP0 ;  /* 0x00000001ff3e7887 */ /* 0x000fe20008000000 */
[----:B-1----:R-:W-:-:S13]  /*0570*/  ISETP.NE.AND P0, PT, R2, RZ, PT ;  /* 0x000000ff0200720c */ /* 0x002fda0003f05270 */
[----:B------:R-:W-:Y:S05]  /*0580*/  @P0 BRA `(.L_x_9) ;  /* 0x0000000000400947 */ /* 0x000fea0003800000 */
[----:B------:R-:W1:Y:S01]  /*0590*/  S2UR UR4, SR_CgaCtaId ;  /* 0x00000000000479c3 */ /* 0x000e620000008800 */
[----:B------:R-:W-:Y:S01]  /*05a0*/  UMOV UR5, 0x400 ;  /* 0x0000040000057882 */ /* 0x000fe20000000000 */
[----:B------:R-:W-:Y:S01]  /*05b0*/  UMOV UR8, 0x1 ;  /* 0x0000000100087882 */ /* 0x000fe20000000000 */
[----:B------:R-:W-:Y:S01]  /*05c0*/  UMOV UR6, 0x7 ;  /* 0x0000000700067882 */ /* 0x000fe20000000000 */
[----:B------:R-:W-:-:S04]  /*05d0*/  UIADD3 UR8, UPT, UPT, -UR8, 0x100000, URZ ;  /* 0x0010000008087890 */ /* 0x000fc8000fffe1ff */
[----:B------:R-:W-:Y:S02]  /*05e0*/  USHF.L.U32 UR9, UR8, 0xb, URZ ;  /* 0x0000000b08097899 */ /* 0x000fe400080006ff */
[----:B------:R-:W-:Y:S02]  /*05f0*/  USHF.L.U32 UR8, UR8, 0x1, URZ ;  /* 0x0000000108087899 */ /* 0x000fe400080006ff */
[----:B------:R-:W-:-:S04]  /*0600*/  UIADD3 UR6, UPT, UPT, -UR6, 0x100000, URZ ;  /* 0x0010000006067890 */ /* 0x000fc8000fffe1ff */
[----:B------:R-:W-:Y:S02]  /*0610*/  USHF.L.U32 UR7, UR6, 0xb, URZ ;  /* 0x0000000b06077899 */ /* 0x000fe400080006ff */
[----:B------:R-:W-:Y:S01]  /*0620*/  USHF.L.U32 UR6, UR6, 0x1, URZ ;  /* 0x0000000106067899 */ /* 0x000fe200080006ff */
[----:B------:R-:W-:Y:S01]  /*0630*/  ELECT P0, URZ, PT ;  /* 0x0000000000ff782f */ /* 0x000fe20003800000 */
[----:B-1----:R-:W-:Y:S01]  /*0640*/  ULEA UR4, UR4, UR5, 0x18 ;  /* 0x0000000504047291 */ /* 0x002fe2000f8ec0ff */
[----:B------:R-:W1:Y:S11]  /*0650*/  FENCE.VIEW.ASYNC.S ;  /* 0x00000000000073c6 */ /* 0x000e760000000000 */
[----:B-1----:R1:W3:Y:S01]  /*0660*/  SYNCS.EXCH.64 URZ, [UR4], UR8 ;  /* 0x0000000804ff75b2 */ /* 0x0022e20008000100 */
[----:B------:R1:W4:Y:S01]  /*0670*/  SYNCS.EXCH.64 URZ, [UR4+0x8], UR6 ;  /* 0x0000080604ff75b2 */ /* 0x0003220008000100 */
[----:B------:R-:W-:Y:S01]  /*0680*/  NOP ;  /* 0x0000000000007918 */ /* 0x000fe20000000000 */
.L_x_9:
[----:B------:R-:W2:Y:S01]  /*0690*/  SHFL.IDX PT, R2, R181, RZ, 0x1f ;  /* 0x00001fffb5027589 */ /* 0x000ea200000e0000 */
[----:B------:R-:W-:Y:S01]  /*06a0*/  NOP ;  /* 0x0000000000007918 */ /* 0x000fe20000000000 */
[----:B--2---:R-:W-:-:S13]  /*06b0*/  ISETP.NE.AND P0, PT, R2, 0x1, PT ;  /* 0x000000010200780c */ /* 0x004fda0003f05270 */
[----:B------:R-:W-:Y:S05]  /*06c0*/  @P0 BRA `(.L_x_10) ;  /* 0x0000000000580947 */ /* 0x000fea0003800000 */
[----:B-1----:R-:W1:Y:S01]  /*06d0*/  S2UR UR4, SR_CgaCtaId ;  /* 0x00000000000479c3 */ /* 0x002e620000008800 */
        /* <DEDUP_REMOVED lines=12> */
[----:B-1----:R2:W1:Y:S01]  /*07a0*/  SYNCS.EXCH.64 URZ, [UR4+0x10], UR8 ;  /* 0x0000100804ff75b2 */ /* 0x0024620008000100 */
[----:B------:R2:W1:Y:S01]  /*07b0*/  SYNCS.EXCH.64 URZ, [UR4+0x30], UR6 ;  /* 0x0000300604ff75b2 */ /* 0x0004620008000100 */
[----:B------:R2:W1:Y:S01]  /*07c0*/  SYNCS.EXCH.64 URZ, [UR4+0x18], UR8 ;  /* 0x0000180804ff75b2 */ /* 0x0004620008000100 */
[----:B------:R2:W1:Y:S01]  /*07d0*/  SYNCS.EXCH.64 URZ, [UR4+0x38], UR6 ;  /* 0x0000380604ff75b2 */ /* 0x0004620008000100 */
[----:B------:R2:W1:Y:S01]  /*07e0*/  SYNCS.EXCH.64 URZ, [UR4+0x20], UR8 ;  /* 0x0000200804ff75b2 */ /* 0x0004620008000100 */
[----:B------:R2:W1:Y:S01]  /*07f0*/  SYNCS.EXCH.64 URZ, [UR4+0x40], UR6 ;  /* 0x0000400604ff75b2 */ /* 0x0004620008000100 */
[----:B------:R2:W1:Y:S01]  /*0800*/  SYNCS.EXCH.64 URZ, [UR4+0x28], UR8 ;  /* 0x0000280804ff75b2 */ /* 0x0004620008000100 */
[----:B------:R2:W1:Y:S02]  /*0810*/  SYNCS.EXCH.64 URZ, [UR4+0x48], UR6 ;  /* 0x0000480604ff75b2 */ /* 0x0004640008000100 */
[----:B--2---:R-:W-:Y:S01]  /*0820*/  NOP ;  /* 0x0000000000007918 */ /* 0x004fe20000000000 */
.L_x_10:
[----:B------:R-:W2:Y:S01]  /*0830*/  SHFL.IDX PT, R2, R181, RZ, 0x1f ;  /* 0x00001fffb5027589 */ /* 0x000ea200000e0000 */
[----:B------:R-:W-:Y:S01]  /*0840*/  NOP ;  /* 0x0000000000007918 */ /* 0x000fe20000000000 */
[----:B--2---:R-:W-:-:S13]  /*0850*/  ISETP.NE.AND P0, PT, R2, 0x3, PT ;  /* 0x000000030200780c */ /* 0x004fda0003f05270 */
[----:B------:R-:W-:Y:S05]  /*0860*/  @P0 BRA `(.L_x_11) ;  /* 0x0000000000300947 */ /* 0x000fea0003800000 */
[----:B-1----:R-:W1:Y:S01]  /*0870*/  S2UR UR4, SR_CgaCtaId ;  /* 0x00000000000479c3 */ /* 0x002e620000008800 */
[----:B------:R-:W-:Y:S01]  /*0880*/  UMOV UR6, 0x400 ;  /* 0x0000040000067882 */ /* 0x000fe20000000000 */
[----:B------:R-:W-:Y:S01]  /*0890*/  UMOV UR5, 0x20 ;  /* 0x0000002000057882 */ /* 0x000fe20000000000 */
[----:B------:R-:W-:Y:S01]  /*08a0*/  ELECT P0, URZ, PT ;  /* 0x0000000000ff782f */ /* 0x000fe20003800000 */
[----:B-1----:R-:W-:Y:S02]  /*08b0*/  ULEA UR6, UR4, UR6, 0x18 ;  /* 0x0000000604067291 */ /* 0x002fe4000f8ec0ff */
[----:B------:R-:W-:-:S04]  /*08c0*/  UIADD3 UR4, UPT, UPT, -UR5, 0x100000, URZ ;  /* 0x0010000005047890 */ /* 0x000fc8000fffe1ff */
[----:B------:R-:W-:Y:S02]  /*08d0*/  USHF.L.U32 UR5, UR4, 0xb, URZ ;  /* 0x0000000b04057899 */ /* 0x000fe400080006ff */
[----:B------:R-:W-:Y:S01]  /*08e0*/  USHF.L.U32 UR4, UR4, 0x1, URZ ;  /* 0x0000000104047899 */ /* 0x000fe200080006ff */
[----:B------:R-:W1:Y:S11]  /*08f0*/  FENCE.VIEW.ASYNC.S ;  /* 0x00000000000073c6 */ /* 0x000e760000000000 */
[----:B-1----:R2:W1:Y:S01]  /*0900*/  SYNCS.EXCH.64 URZ, [UR6+0x50], UR4 ;  /* 0x0000500406ff75b2 */ /* 0x0024620008000100 */
[----:B------:R2:W1:Y:S02]  /*0910*/  SYNCS.EXCH.64 URZ, [UR6+0x58], UR4 ;  /* 0x0000580406ff75b2 */ /* 0x0004640008000100 */
[----:B--2---:R-:W-:Y:S01]  /*0920*/  NOP ;  /* 0x0000000000007918 */ /* 0x004fe20000000000 */
.L_x_11:
[----:B------:R-:W2:Y:S01]  /*0930*/  SHFL.IDX PT, R2, R181, RZ, 0x1f ;  /* 0x00001fffb5027589 */ /* 0x000ea200000e0000 */
[----:B------:R-:W-:Y:S01]  /*0940*/  NOP ;  /* 0x0000000000007918 */ /* 0x000fe20000000000 */
[----:B--2---:R-:W-:-:S13]  /*0950*/  ISETP.NE.AND P0, PT, R2, 0x4, PT ;  /* 0x000000040200780c */ /* 0x004fda0003f05270 */
[----:B------:R-:W-:Y:S05]  /*0960*/  @P0 BRA `(.L_x_12) ;  /* 0x00000000004c0947 */ /* 0x000fea0003800000 */
[----:B-1----:R-:W1:Y:S01]  /*0970*/  S2UR UR6, SR_CgaCtaId ;  /* 0x00000000000679c3 */ /* 0x002e620000008800 */
[----:B------:R-:W-:Y:S01]  /*0980*/  UMOV UR4, 0xe20 ;  /* 0x00000e2000047882 */ /* 0x000fe20000000000 */
[----:B------:R-:W-:Y:S01]  /*0990*/  UMOV UR5, 0x400 ;  /* 0x0000040000057882 */ /* 0x000fe20000000000 */
[----:B------:R-:W-:Y:S01]  /*09a0*/  USEL UR4, UR4, 0xc20, UP3 ;  /* 0x00000c2004047887 */ /* 0x000fe20009800000 */
[----:B------:R-:W-:Y:S01]  /*09b0*/  UMOV UR8, 0x1 ;  /* 0x0000000100087882 */ /* 0x000fe20000000000 */
[----:B------:R-:W-:Y:S01]  /*09c0*/  ELECT P0, URZ, PT ;  /* 0x0000000000ff782f */ /* 0x000fe20003800000 */
[----:B------:R-:W-:-:S04]  /*09d0*/  UIADD3 UR8, UPT, UPT, -UR8, 0x100000, URZ ;  /* 0x0010000008087890 */ /* 0x000fc8000fffe1ff */
[----:B------:R-:W-:Y:S02]  /*09e0*/  USHF.L.U32 UR9, UR8, 0xb, URZ ;  /* 0x0000000b08097899 */ /* 0x000fe400080006ff */
[----:B------:R-:W-:Y:S02]  /*09f0*/  USHF.L.U32 UR8, UR8, 0x1, URZ ;  /* 0x0000000108087899 */ /* 0x000fe400080006ff */
[----:B-1----:R-:W-:Y:S02]  /*0a00*/  ULEA UR6, UR6, UR5, 0x18 ;  /* 0x0000000506067291 */ /* 0x002fe4000f8ec0ff */
[----:B------:R-:W-:-:S04]  /*0a10*/  UIADD3 UR4, UPT, UPT, -UR4, 0x100000, URZ ;  /* 0x0010000004047890 */ /* 0x000fc8000fffe1ff */
[----:B------:R-:W-:Y:S02]  /*0a20*/  USHF.L.U32 UR5, UR4, 0xb, URZ ;  /* 0x0000000b04057899 */ /* 0x000fe400080006ff */
[----:B------:R-:W-:Y:S01]  /*0a30*/  USHF.L.U32 UR4, UR4, 0x1, URZ ;  /* 0x0000000104047899 */ /* 0x000fe200080006ff */
[----:B------:R-:W1:Y:S03]  /*0a40*/  FENCE.VIEW.ASYNC.S ;  /* 0x00000000000073c6 */ /* 0x000e660000000000 */
[----:B-1----:R2:W1:Y:S08]  /*0a50*/  SYNCS.EXCH.64 URZ, [UR6+0x60], UR8 ;  /* 0x0000600806ff75b2 */ /* 0x0024700008000100 */
[----:B------:R2:W1:Y:S01]  /*0a60*/  SYNCS.EXCH.64 URZ, [UR6+0x70], UR4 ;  /* 0x0000700406ff75b2 */ /* 0x0004620008000100 */
[----:B------:R2:W1:Y:S01]  /*0a70*/  SYNCS.EXCH.64 URZ, [UR6+0x68], UR8 ;  /* 0x0000680806ff75b2 */ /* 0x0004620008000100 */
[----:B------:R2:W1:Y:S02]  /*0a80*/  SYNCS.EXCH.64 URZ, [UR6+0x78], UR4 ;  /* 0x0000780406ff75b2 */ /* 0x0004640008000100 */
[----:B--2---:R-:W-:Y:S01]  /*0a90*/  NOP ;  /* 0x0000000000007918 */ /* 0x004fe20000000000 */
.L_x_12:
        /* <DEDUP_REMOVED lines=18> */
[----:B------:R2:W1:Y:S02]  /*0bc0*/  SYNCS.EXCH.64 URZ, [UR4+0x88], UR6 ;  /* 0x0000880604ff75b2 */ /* 0x0004640008000100 */
[----:B--2---:R-:W-:Y:S01]  /*0bd0*/  NOP ;  /* 0x0000000000007918 */ /* 0x004fe20000000000 */
.L_x_13:
[----:B------:R-:W2:Y:S01]  /*0be0*/  SHFL.IDX PT, R2, R181, RZ, 0x1f ;  /* 0x00001fffb5027589 */ /* 0x000ea200000e0000 */
[----:B------:R-:W-:Y:S01]  /*0bf0*/  ISETP.NE.OR P1, PT, RZ, UR21, !P3 ;  /* 0x00000015ff007c0c */ /* 0x000fe2000df25670 */
[----:B------:R-:W-:Y:S01]  /*0c00*/  NOP ;  /* 0x0000000000007918 */ /* 0x000fe20000000000 */
[----:B--2---:R-:W-:-:S13]  /*0c10*/  ISETP.NE.AND P0, PT, R2, 0x3, PT ;  /* 0x000000030200780c */ /* 0x004fda0003f05270 */
[----:B------:R-:W-:Y:S05]  /*0c20*/  @P0 BRA `(.L_x_14) ;  /* 0x0000000000380947 */ /* 0x000fea0003800000 */
[----:B-1----:R-:W1:Y:S01]  /*0c30*/  S2UR UR4, SR_CgaCtaId ;  /* 0x00000000000479c3 */ /* 0x002e620000008800 */
[----:B------:R-:W-:Y:S01]  /*0c40*/  UMOV UR5, 0x400 ;  /* 0x0000040000057882 */ /* 0x000fe20000000000 */
[----:B------:R-:W-:Y:S01]  /*0c50*/  UMOV UR6, 0x20 ;  /* 0x0000002000067882 */ /* 0x000fe20000000000 */
[----:B------:R-:W-:Y:S01]  /*0c60*/  ELECT P0, URZ, PT ;  /* 0x0000000000ff782f */ /* 0x000fe20003800000 */
[----:B------:R-:W-:-:S04]  /*0c70*/  UIADD3 UR6, UPT, UPT, -UR6, 0x100000, URZ ;  /* 0x0010000006067890 */ /* 0x000fc8000fffe1ff */
[----:B------:R-:W-:Y:S02]  /*0c80*/  USHF.L.U32 UR7, UR6, 0xb, URZ ;  /* 0x0000000b06077899 */ /* 0x000fe400080006ff */
[----:B------:R-:W-:Y:S02]  /*0c90*/  USHF.L.U32 UR6, UR6, 0x1, URZ ;  /* 0x0000000106067899 */ /* 0x000fe400080006ff */
[----:B-1----:R-:W-:Y:S01]  /*0ca0*/  ULEA UR4, UR4, UR5, 0x18 ;  /* 0x0000000504047291 */ /* 0x002fe2000f8ec0ff */
[----:B------:R-:W1:Y:S11]  /*0cb0*/  FENCE.VIEW.ASYNC.S ;  /* 0x00000000000073c6 */ /* 0x000e760000000000 */
[----:B-1----:R2:W1:Y:S01]  /*0cc0*/  SYNCS.EXCH.64 URZ, [UR4+0x90], UR6 ;  /* 0x0000900604ff75b2 */ /* 0x0024620008000100 */
[----:B------:R2:W1:Y:S01]  /*0cd0*/  SYNCS.EXCH.64 URZ, [UR4+0xa0], UR6 ;  /* 0x0000a00604ff75b2 */ /* 0x0004620008000100 */
[----:B------:R2:W1:Y:S01]  /*0ce0*/  SYNCS.EXCH.64 URZ, [UR4+0x98], UR6 ;  /* 0x0000980604ff75b2 */ /* 0x0004620008000100 */
[----:B------:R2:W1:Y:S02]  /*0cf0*/  SYNCS.EXCH.64 URZ, [UR4+0xa8], UR6 ;  /* 0x0000a80604ff75b2 */ /* 0x0004640008000100 */
[----:B--2---:R-:W-:Y:S01]  /*0d00*/  NOP ;  /* 0x0000000000007918 */ /* 0x004fe20000000000 */
.L_x_14:
[----:B-1----:R-:W1:Y:S01]  /*0d10*/  S2UR UR7, SR_CgaCtaId ;  /* 0x00000000000779c3 */ /* 0x002e620000008800 */
[----:B------:R-:W-:Y:S01]  /*0d20*/  VOTEU.ALL UP0, P1 ;  /* 0x0000000000ff7886 */ /* 0x000fe20000800000 */
[----:B------:R-:W-:Y:S01]  /*0d30*/  UMOV UR4, 0x80 ;  /* 0x0000008000047882 */ /* 0x000fe20000000000 */
[----:B------:R-:W2:Y:S01]  /*0d40*/  LDCU UR27, c[0x0][0x36c] ;  /* 0x00006d80ff1b77ac */ /* 0x000ea20008000800 */
[----:B------:R-:W-:Y:S01]  /*0d50*/  NOP ;  /* 0x0000000000007918 */ /* 0x000fe20000000000 */
[----:B------:R-:W-:Y:S01]  /*0d60*/  ISETP.NE.OR P3, PT, R0, 0x2, !P3 ;  /* 0x000000020000780c */ /* 0x000fe20005f65670 */
[----:B------:R-:W-:Y:S01]  /*0d70*/  @!UP0 UMOV UR6, 0x400 ;  /* 0x0000040000068882 */ /* 0x000fe20000000000 */
[----:B------:R-:W-:-:S04]  /*0d80*/  @!UP0 UIADD3 UR4, UPT, UPT, -UR4, 0x100000, URZ ;  /* 0x0010000004048890 */ /* 0x000fc8000fffe1ff */
[----:B------:R-:W-:Y:S02]  /*0d90*/  @!UP0 USHF.L.U32 UR5, UR4, 0xb, URZ ;  /* 0x0000000b04058899 */ /* 0x000fe400080006ff */
[----:B------:R-:W-:Y:S01]  /*0da0*/  @!UP0 USHF.L.U32 UR4, UR4, 0x1, URZ ;  /* 0x0000000104048899 */ /* 0x000fe200080006ff */
[----:B------:R-:W-:Y:S01]  /*0db0*/  LOP3.LUT R2, R187, 0x1f, RZ, 0xc0, !PT ;  /* 0x0000001fbb027812 */ /* 0x000fe200078ec0ff */
[----:B------:R-:W-:Y:S02]  /*0dc0*/  UISETP.NE.AND UP4, UPT, UR21, URZ, UPT ;  /* 0x000000ff1500728c */ /* 0x000fe4000bf85270 */
[----:B--2---:R-:W-:Y:S02]  /*0dd0*/  UISETP.EQ.U32.AND UP1, UPT, UR27, 0x1, UPT ;  /* 0x000000011b00788c */ /* 0x004fe4000bf22070 */
[----:B-1----:R-:W-:Y:S01]  /*0de0*/  @!UP0 ULEA UR6, UR7, UR6, 0x18 ;  /* 0x0000000607068291 */ /* 0x002fe2000f8ec0ff */
[----:B------:R-:W-:Y:S01]  /*0df0*/  VOTEU.ALL UP0, P1 ;  /* 0x0000000000ff7886 */ /* 0x000fe20000800000 */
[----:B------:R-:W1:Y:S10]  /*0e00*/  FENCE.VIEW.ASYNC.S ;  /* 0x00000000000073c6 */ /* 0x000e740000000000 */
[----:B-1----:R1:W2:Y:S01]  /*0e10*/  @!UP0 SYNCS.EXCH.64 URZ, [UR6+0xb0], UR4 ;  /* 0x0000b00406ff85b2 */ /* 0x0022a20008000100 */
[----:B------:R-:W-:Y:S05]  /*0e20*/  BRA.U !UP1, `(.L_x_15) ;  /* 0x0000000109087547 */ /* 0x000fea000b800000 */
[----:B--234-:R-:W-:Y:S01]  /*0e30*/  UCGABAR_ARV ;  /* 0x00000000000079c7 */ /* 0x01cfe20008000000 */
[----:B------:R-:W-:Y:S05]  /*0e40*/  BRA `(.L_x_16) ;  /* 0x0000000000047947 */ /* 0x000fea0003800000 */
.L_x_15:
[----:B--234-:R-:W-:Y:S01]  /*0e50*/  NOP ;  /* 0x0000000000007918 */ /* 0x01cfe20000000000 */
.L_x_16:
[----:B------:R-:W2:Y:S01]  /*0e60*/  S2UR UR9, SR_CTAID.X ;  /* 0x00000000000979c3 */ /* 0x000ea20000002500 */
[----:B------:R-:W-:-:S05]  /*0e70*/  CS2R.32 R183, SR_CgaSize ;  /* 0x0000000000b77805 */ /* 0x000fca0000008a00 */
[----:B------:R-:W-:-:S05]  /*0e80*/  IMAD R183, R183, -0xa0, RZ ;  /* 0xffffff60b7b77824 */ /* 0x000fca00078e02ff */
[----:B------:R-:W-:-:S14]  /*0e90*/  R2UR UR7, R183 ;  /* 0x00000000b70772ca */ /* 0x000fdc00000e0000 */
[----:B------:R-:W3:Y:S01]  /*0ea0*/  LDCU UR7, c[0x0][UR7+0x2b0] ;  /* 0x00005600070777ac */ /* 0x000ee20008000800 */
[----:B------:R-:W-:-:S05]  /*0eb0*/  CS2R.32 R183, SR_CgaSize ;  /* 0x0000000000b77805 */ /* 0x000fca0000008a00 */
[----:B------:R-:W-:-:S05]  /*0ec0*/  IMAD R183, R183, -0xa0, RZ ;  /* 0xffffff60b7b77824 */ /* 0x000fca00078e02ff */
[----:B-1----:R-:W-:-:S14]  /*0ed0*/  R2UR UR6, R183 ;  /* 0x00000000b70672ca */ /* 0x002fdc00000e0000 */
[----:B------:R-:W1:Y:S01]  /*0ee0*/  LDCU UR6, c[0x0][UR6+0x2b4] ;  /* 0x00005680060677ac */ /* 0x000e620008000800 */
[----:B------:R-:W4:Y:S01]  /*0ef0*/  S2UR UR10, SR_CTAID.Y ;  /* 0x00000000000a79c3 */ /* 0x000f220000002600 */
[----:B------:R-:W-:-:S05]  /*0f00*/  CS2R.32 R183, SR_CgaSize ;  /* 0x0000000000b77805 */ /* 0x000fca0000008a00 */
[----:B------:R-:W-:-:S05]  /*0f10*/  IMAD R183, R183, -0xa0, RZ ;  /* 0xffffff60b7b77824 */ /* 0x000fca00078e02ff */
[----:B------:R-:W-:-:S14]  /*0f20*/  R2UR UR12, R183 ;  /* 0x00000000b70c72ca */ /* 0x000fdc00000e0000 */
[----:B------:R-:W1:Y:S01]  /*0f30*/  LDCU UR12, c[0x0][UR12+0x2a0] ;  /* 0x000054000c0c77ac */ /* 0x000e620008000800 */
[----:B------:R-:W-:-:S05]  /*0f40*/  CS2R.32 R183, SR_CgaSize ;  /* 0x0000000000b77805 */ /* 0x000fca0000008a00 */
[----:B------:R-:W-:-:S05]  /*0f50*/  IMAD R183, R183, -0xa0, RZ ;  /* 0xffffff60b7b77824 */ /* 0x000fca00078e02ff */
[----:B------:R-:W-:-:S14]  /*0f60*/  R2UR UR11, R183 ;  /* 0x00000000b70b72ca */ /* 0x000fdc00000e0000 */
[----:B------:R-:W1:Y:S01]  /*0f70*/  LDCU UR11, c[0x0][UR11+0x2a4] ;  /* 0x000054800b0b77ac */ /* 0x000e620008000800 */
[----:B------:R-:W1:Y:S01]  /*0f80*/  S2UR UR4, SR_CgaCtaId ;  /* 0x00000000000479c3 */ /* 0x000e620000008800 */
[----:B------:R-:W1:Y:S01]  /*0f90*/  LDCU UR24, c[0x0][0xf24] ;  /* 0x0001e480ff1877ac */ /* 0x000e620008000800 */
[----:B------:R-:W-:Y:S01]  /*0fa0*/  UMOV UR55, 0x1111 ;  /* 0x0000111100377882 */ /* 0x000fe20000000000 */
[----:B------:R-:W-:Y:S01]  /*0fb0*/  UMOV UR54, 0xf ;  /* 0x0000000f00367882 */ /* 0x000fe20000000000 */
[----:B------:R-:W1:Y:S01]  /*0fc0*/  LDCU UR45, c[0x0][0xf24] ;  /* 0x0001e480ff2d77ac */ /* 0x000e620008000800 */
[----:B--2---:R-:W-:-:S03]  /*0fd0*/  I2FP.F32.U32 R3, UR9 ;  /* 0x0000000900037c45 */ /* 0x004fc60008201000 */
[----:B------:R-:W2:Y:S01]  /*0fe0*/  S2UR UR60, SR_CTAID.Z ;  /* 0x00000000003c79c3 */ /* 0x000ea20000002700 */
[----:B------:R-:W2:Y:S01]  /*0ff0*/  LDCU UR26, c[0x0][0xf30] ;  /* 0x0001e600ff1a77ac */ /* 0x000ea20008000800 */
[----:B---3--:R-:W-:Y:S01]  /*1000*/  FMUL R3, R3, UR7 ;  /* 0x0000000703037c20 */ /* 0x008fe20008400000 */
[----:B------:R-:W-:Y:S01]  /*1010*/  UISETP.NE.AND UP5, UPT, UR21, 0x2, UPT ;  /* 0x000000021500788c */ /* 0x000fe2000bfa5270 */
[----:B----4-:R-:W-:Y:S01]  /*1020*/  I2FP.F32.U32 R0, UR10 ;  /* 0x0000000a00007c45 */ /* 0x010fe20008201000 */
[----:B------:R-:W-:Y:S01]  /*1030*/  UMOV UR20, UR10 ;  /* 0x0000000a00147c82 */ /* 0x000fe20008000000 */
[----:B------:R-:W-:Y:S02]  /*1040*/  UMOV UR36, UR9 ;  /* 0x0000000900247c82 */ /* 0x000fe40008000000 */
[----:B------:R-:W3:Y:S01]  /*1050*/  F2I.U32.TRUNC.NTZ R3, R3 ;  /* 0x0000000300037305 */ /* 0x000ee2000020f000 */
[----:B-1----:R-:W-:Y:S01]  /*1060*/  UISETP.GE.AND UP6, UPT, UR24, 0x1, UPT ;  /* 0x000000011800788c */ /* 0x002fe2000bfc6270 */
[----:B------:R-:W-:Y:S01]  /*1070*/  FMUL R0, R0, UR6 ;  /* 0x0000000600007c20 */ /* 0x000fe20008400000 */
[----:B------:R-:W-:-:S02]  /*1080*/  ULOP3.LUT UR76, UR4, 0x3, URZ, 0xc0, !UPT ;  /* 0x00000003044c7892 */ /* 0x000fc4000f8ec0ff */
[----:B------:R-:W-:-:S03]  /*1090*/  ULOP3.LUT UR8, UR4, 0xc, URZ, 0xc0, !UPT ;  /* 0x0000000c04087892 */ /* 0x000fc6000f8ec0ff */
[----:B------:R-:W1:Y:S01]  /*10a0*/  F2I.U32.TRUNC.NTZ R0, R0 ;  /* 0x0000000000007305 */ /* 0x000e62000020f000 */
[----:B------:R-:W-:Y:S02]  /*10b0*/  USHF.R.U32.HI UR5, URZ, 0x2, UR4 ;  /* 0x00000002ff057899 */ /* 0x000fe40008011604 */
[----:B------:R-:W-:Y:S02]  /*10c0*/  USHF.L.U32 UR34, UR4, 0x5, URZ ;  /* 0x0000000504227899 */ /* 0x000fe400080006ff */
[----:B------:R-:W-:Y:S02]  /*10d0*/  USHF.L.U32 UR4, UR4, 0x9, URZ ;  /* 0x0000000904047899 */ /* 0x000fe400080006ff */
[----:B------:R-:W-:Y:S01]  /*10e0*/  UISETP.GT.U32.AND UP1, UPT, UR76, 0xffff, UPT ;  /* 0x0000ffff4c00788c */ /* 0x000fe2000bf24070 */
[----:B---3--:R-:W-:Y:S01]  /*10f0*/  R2UR UR7, R3 ;  /* 0x00000000030772ca */ /* 0x008fe200000e0000 */
[----:B------:R-:W-:Y:S02]  /*1100*/  UISETP.GT.U32.AND UP0, UPT, UR8, 0xffff, UPT ;  /* 0x0000ffff0800788c */ /* 0x000fe4000bf04070 */
[----:B------:R-:W-:-:S02]  /*1110*/  ULOP3.LUT UR73, UR5, 0x3, URZ, 0xc0, !UPT ;  /* 0x0000000305497892 */ /* 0x000fc4000f8ec0ff */
[----:B------:R-:W-:Y:S01]  /*1120*/  ULOP3.LUT UR47, UR4, 0x600, URZ, 0xc0, !UPT ;  /* 0x00000600042f7892 */ /* 0x000fe2000f8ec0ff */
[----:B-1----:R-:W-:Y:S01]  /*1130*/  R2UR UR6, R0 ;  /* 0x00000000000672ca */ /* 0x002fe200000e0000 */
[----:B------:R-:W-:Y:S01]  /*1140*/  USEL UR5, UR76, 0xffff, !UP1 ;  /* 0x0000ffff4c057887 */ /* 0x000fe2000c800000 */
[----:B------:R-:W-:Y:S01]  /*1150*/  PRMT R0, RZ, 0x7610, R0 ;  /* 0x00007610ff007816 */ /* 0x000fe20000000000 */
[----:B------:R-:W-:Y:S02]  /*1160*/  USEL UR4, UR8, 0xffff, !UP0 ;  /* 0x0000ffff08047887 */ /* 0x000fe4000c000000 */
[----:B------:R-:W-:Y:S02]  /*1170*/  ULOP3.LUT UR5, UR5, 0xffff, URZ, 0xc0, !UPT ;  /* 0x0000ffff05057892 */ /* 0x000fe4000f8ec0ff */
[----:B------:R-:W-:Y:S02]  /*1180*/  ULOP3.LUT UR4, UR4, 0xffff, URZ, 0xc0, !UPT ;  /* 0x0000ffff04047892 */ /* 0x000fe4000f8ec0ff */
[----:B------:R-:W-:-:S02]  /*1190*/  USHF.L.U32 UR55, UR55, UR5, URZ ;  /* 0x0000000537377299 */ /* 0x000fc400080006ff */
[----:B------:R-:W-:Y:S02]  /*11a0*/  USHF.L.U32 UR54, UR54, UR4, URZ ;  /* 0x0000000436367299 */ /* 0x000fe400080006ff */
[----:B------:R-:W-:Y:S02]  /*11b0*/  UIADD3 UR5, UPT, UPT, -UR7, URZ, URZ ;  /* 0x000000ff07057290 */ /* 0x000fe4000fffe1ff */
[----:B------:R-:W-:Y:S02]  /*11c0*/  UIADD3 UR4, UPT, UPT, -UR6, URZ, URZ ;  /* 0x000000ff06047290 */ /* 0x000fe4000fffe1ff */
[----:B------:R-:W-:Y:S02]  /*11d0*/  UIMAD UR5, UR12, UR5, UR9 ;  /* 0x000000050c0572a4 */ /* 0x000fe4000f8e0209 */
[----:B------:R-:W-:Y:S02]  /*11e0*/  UIMAD UR4, UR11, UR4, UR10 ;  /* 0x000000040b0472a4 */ /* 0x000fe4000f8e020a */
[----:B------:R-:W-:-:S02]  /*11f0*/  ULOP3.LUT UR34, UR34, 0x80, URZ, 0xc0, !UPT ;  /* 0x0000008022227892 */ /* 0x000fc4000f8ec0ff */
[----:B------:R-:W-:Y:S01]  /*1200*/  IMAD.U32 R183, RZ, RZ, UR5 ;  /* 0x00000005ffb77e24 */ /* 0x000fe2000f8e00ff */
[----:B------:R-:W-:Y:S01]  /*1210*/  USHF.R.U32.HI UR35, URZ, 0x1, UR73 ;  /* 0x00000001ff237899 */ /* 0x000fe20008011649 */
[----:B------:R-:W-:Y:S01]  /*1220*/  IMAD.U32 R182, RZ, RZ, UR4 ;  /* 0x00000004ffb67e24 */ /* 0x000fe2000f8e00ff */
[----:B------:R-:W-:Y:S01]  /*1230*/  USHF.R.U32.HI UR28, URZ, 0xa, UR47 ;  /* 0x0000000aff1c7899 */ /* 0x000fe2000801162f */
[----:B--2---:R-:W-:Y:S11]  /*1240*/  BRA.U UP4, `(.L_x_17) ;  /* 0x0000000104cc7547 */ /* 0x004ff6000b800000 */
[----:B------:R-:W-:Y:S02]  /*1250*/  R2UR UR4, R182 ;  /* 0x00000000b60472ca */ /* 0x000fe400000e0000 */
[----:B------:R-:W-:-:S11]  /*1260*/  R2UR UR22, R183 ;  /* 0x00000000b71672ca */ /* 0x000fd600000e0000 */
[----:B------:R-:W-:Y:S02]  /*1270*/  UISETP.NE.AND UP0, UPT, UR4, URZ, UPT ;  /* 0x000000ff0400728c */ /* 0x000fe4000bf05270 */
[----:B------:R-:W-:Y:S02]  /*1280*/  UISETP.NE.AND UP2, UPT, UR4, 0x1, UPT ;  /* 0x000000010400788c */ /* 0x000fe4000bf45270 */
[----:B------:R-:W-:Y:S02]  /*1290*/  UISETP.NE.AND UP1, UPT, UR22, URZ, UP0 ;  /* 0x000000ff1600728c */ /* 0x000fe40008725270 */
[----:B------:R-:W-:Y:S02]  /*12a0*/  USEL UR6, URZ, 0x2, UP0 ;  /* 0x00000002ff067887 */ /* 0x000fe40008000000 */
[----:B------:R-:W-:Y:S02]  /*12b0*/  USEL UR9, URZ, 0x1, UP1 ;  /* 0x00000001ff097887 */ /* 0x000fe40008800000 */
[----:B------:R-:W-:-:S02]  /*12c0*/  UISETP.NE.AND UP1, UPT, UR4, 0x2, UPT ;  /* 0x000000020400788c */ /* 0x000fc4000bf25270 */
[----:B------:R-:W-:Y:S02]  /*12d0*/  USEL UR12, URZ, 0x4, UP0 ;  /* 0x00000004ff0c7887 */ /* 0x000fe40008000000 */
[----:B------:R-:W-:Y:S02]  /*12e0*/  USEL UR16, URZ, 0x8, UP0 ;  /* 0x00000008ff107887 */ /* 0x000fe40008000000 */
[----:B------:R-:W-:Y:S02]  /*12f0*/  UISETP.NE.AND UP0, UPT, UR4, 0x3, UPT ;  /* 0x000000030400788c */ /* 0x000fe4000bf05270 */
[----:B------:R-:W-:Y:S02]  /*1300*/  USEL UR4, URZ, 0x100, UP1 ;  /* 0x00000100ff047887 */ /* 0x000fe40008800000 */
[----:B------:R-:W-:Y:S02]  /*1310*/  USEL UR10, URZ, 0x200, UP1 ;  /* 0x00000200ff0a7887 */ /* 0x000fe40008800000 */
[----:B------:R-:W-:-:S02]  /*1320*/  USEL UR14, URZ, 0x400, UP1 ;  /* 0x00000400ff0e7887 */ /* 0x000fc40008800000 */
[----:B------:R-:W-:Y:S02]  /*1330*/  USEL UR18, URZ, 0x800, UP1 ;  /* 0x00000800ff127887 */ /* 0x000fe40008800000 */
[----:B------:R-:W-:Y:S02]  /*1340*/  USEL UR5, URZ, 0x10, UP2 ;  /* 0x00000010ff057887 */ /* 0x000fe40009000000 */
[----:B------:R-:W-:Y:S02]  /*1350*/  UISETP.NE.AND UP1, UPT, UR22, URZ, UPT ;  /* 0x000000ff1600728c */ /* 0x000fe4000bf25270 */
[----:B------:R-:W-:Y:S02]  /*1360*/  USEL UR7, URZ, 0x1000, UP0 ;  /* 0x00001000ff077887 */ /* 0x000fe40008000000 */
[----:B------:R-:W-:Y:S02]  /*1370*/  USEL UR11, URZ, 0x2000, UP0 ;  /* 0x00002000ff0b7887 */ /* 0x000fe40008000000 */
[----:B------:R-:W-:-:S02]  /*1380*/  USEL UR15, URZ, 0x4000, UP0 ;  /* 0x00004000ff0f7887 */ /* 0x000fc40008000000 */
[----:B------:R-:W-:Y:S02]  /*1390*/  USEL UR19, URZ, 0x8000, UP0 ;  /* 0x00008000ff137887 */ /* 0x000fe40008000000 */
[----:B------:R-:W-:Y:S02]  /*13a0*/  UISETP.NE.AND UP0, UPT, UR22, 0x1, UPT ;  /* 0x000000011600788c */ /* 0x000fe4000bf05270 */
[----:B------:R-:W-:Y:S02]  /*13b0*/  USEL UR5, UR5, 0x10, UP1 ;  /* 0x0000001005057887 */ /* 0x000fe40008800000 */
[----:B------:R-:W-:Y:S02]  /*13c0*/  USEL UR4, UR4, 0x100, UP1 ;  /* 0x0000010004047887 */ /* 0x000fe40008800000 */
[----:B------:R-:W-:Y:S02]  /*13d0*/  USEL UR8, URZ, 0x20, UP2 ;  /* 0x00000020ff087887 */ /* 0x000fe40009000000 */
[----:B------:R-:W-:-:S02]  /*13e0*/  USEL UR7, UR7, 0x1000, UP1 ;  /* 0x0000100007077887 */ /* 0x000fc40008800000 */
[----:B------:R-:W-:Y:S02]  /*13f0*/  USEL UR6, UR6, 0x2, UP0 ;  /* 0x0000000206067887 */ /* 0x000fe40008000000 */
[----:B------:R-:W-:Y:S02]  /*1400*/  UIADD3 UR4, UPT, UPT, UR4, UR5, UR9 ;  /* 0x0000000504047290 */ /* 0x000fe4000fffe009 */
[----:B------:R-:W-:Y:S02]  /*1410*/  UISETP.NE.AND UP1, UPT, UR22, 0x2, UPT ;  /* 0x000000021600788c */ /* 0x000fe4000bf25270 */
[----:B------:R-:W-:Y:S02]  /*1420*/  USEL UR8, UR8, 0x20, UP0 ;  /* 0x0000002008087887 */ /* 0x000fe40008000000 */
[----:B------:R-:W-:Y:S02]  /*1430*/  USEL UR5, UR10, 0x200, UP0 ;  /* 0x000002000a057887 */ /* 0x000fe40008000000 */
[----:B------:R-:W-:-:S02]  /*1440*/  UIADD3 UR4, UPT, UPT, UR6, UR7, UR4 ;  /* 0x0000000706047290 */ /* 0x000fc4000fffe004 */
[----:B------:R-:W-:Y:S02]  /*1450*/  USEL UR13, URZ, 0x40, UP2 ;  /* 0x00000040ff0d7887 */ /* 0x000fe40009000000 */
[----:B------:R-:W-:Y:S02]  /*1460*/  USEL UR9, UR11, 0x2000, UP0 ;  /* 0x000020000b097887 */ /* 0x000fe40008000000 */
[----:B------:R-:W-:Y:S02]  /*1470*/  USEL UR7, UR12, 0x4, UP1 ;  /* 0x000000040c077887 */ /* 0x000fe40008800000 */
[----:B------:R-:W-:Y:S02]  /*1480*/  UIADD3 UR4, UPT, UPT, UR5, UR8, UR4 ;  /* 0x0000000805047290 */ /* 0x000fe4000fffe004 */
[----:B------:R-:W-:Y:S02]  /*1490*/  UISETP.NE.AND UP0, UPT, UR22, 0x3, UPT ;  /* 0x000000031600788c */ /* 0x000fe4000bf05270 */
[----:B------:R-:W-:-:S02]  /*14a0*/  USEL UR6, UR13, 0x40, UP1 ;  /* 0x000000400d067887 */ /* 0x000fc40008800000 */
[----:B------:R-:W-:Y:S02]  /*14b0*/  USEL UR5, UR14, 0x400, UP1 ;  /* 0x000004000e057887 */ /* 0x000fe40008800000 */
[----:B------:R-:W-:Y:S02]  /*14c0*/  UIADD3 UR4, UPT, UPT, UR7, UR9, UR4 ;  /* 0x0000000907047290 */ /* 0x000fe4000fffe004 */
[----:B------:R-:W-:Y:S02]  /*14d0*/  USEL UR17, URZ, 0x80, UP2 ;  /* 0x00000080ff117887 */ /* 0x000fe40009000000 */
[----:B------:R-:W-:Y:S02]  /*14e0*/  USEL UR9, UR15, 0x4000, UP1 ;  /* 0x000040000f097887 */ /* 0x000fe40008800000 */
[----:B------:R-:W-:Y:S02]  /*14f0*/  USEL UR8, UR16, 0x8, UP0 ;  /* 0x0000000810087887 */ /* 0x000fe40008000000 */
[----:B------:R-:W-:-:S02]  /*1500*/  UIADD3 UR4, UPT, UPT, UR5, UR6, UR4 ;  /* 0x0000000605047290 */ /* 0x000fc4000fffe004 */
[----:B------:R-:W-:Y:S02]  /*1510*/  USEL UR7, UR17, 0x80, UP0 ;  /* 0x0000008011077887 */ /* 0x000fe40008000000 */
[----:B------:R-:W-:Y:S02]  /*1520*/  USEL UR6, UR18, 0x800, UP0 ;  /* 0x0000080012067887 */ /* 0x000fe40008000000 */
[----:B------:R-:W-:Y:S02]  /*1530*/  UIADD3 UR4, UPT, UPT, UR8, UR9, UR4 ;  /* 0x0000000908047290 */ /* 0x000fe4000fffe004 */
[----:B------:R-:W-:Y:S02]  /*1540*/  USEL UR5, UR19, 0x8000, UP0 ;  /* 0x0000800013057887 */ /* 0x000fe40008000000 */
[----:B------:R-:W-:-:S04]  /*1550*/  UIADD3 UR4, UPT, UPT, UR6, UR7, UR4 ;  /* 0x0000000706047290 */ /* 0x000fc8000fffe004 */
[----:B------:R-:W-:-:S06]  /*1560*/  UIADD3 UR4, UPT, UPT, UR4, UR5, URZ ;  /* 0x0000000504047290 */ /* 0x000fcc000fffe0ff */
[----:B------:R-:W-:Y:S02]  /*1570*/  IMAD.U32 R0, RZ, RZ, UR4 ;  /* 0x00000004ff007e24 */ /* 0x000fe4000f8e00ff */
.L_x_17:
[----:B------:R-:W-:Y:S05]  /*1580*/  BRA.U !UP6, `(.L_x_18) ;  /* 0x000000010ed47547 */ /* 0x000fea000b800000 */
[----:B------:R-:W1:Y:S01]  /*1590*/  LDCU.128 UR12, c[0x0][0xf10] ;  /* 0x0001e200ff0c77ac */ /* 0x000e620008000c00 */
[----:B------:R-:W2:Y:S01]  /*15a0*/  LDCU UR6, c[0x0][0x370] ;  /* 0x00006e00ff0677ac */ /* 0x000ea20008000800 */
[----:B------:R-:W3:Y:S01]  /*15b0*/  LDCU UR5, c[0x0][0x374] ;  /* 0x00006e80ff0577ac */ /* 0x000ee20008000800 */
[----:B------:R-:W4:Y:S01]  /*15c0*/  LDCU UR25, c[0x0][0xf0c] ;  /* 0x0001e180ff1977ac */ /* 0x000f220008000800 */
[----:B------:R-:W4:Y:S01]  /*15d0*/  LDCU UR7, c[0x0][0xf20] ;  /* 0x0001e400ff0777ac */ /* 0x000f220008000800 */
[----:B------:R-:W4:Y:S01]  /*15e0*/  LDCU.64 UR8, c[0x0][0xf28] ;  /* 0x0001e500ff0877ac */ /* 0x000f220008000a00 */
[----:B-1----:R-:W-:Y:S02]  /*15f0*/  UISETP.NE.AND UP0, UPT, UR14, 0x1, UPT ;  /* 0x000000010e00788c */ /* 0x002fe4000bf05270 */
[----:B---3--:R-:W-:Y:S02]  /*1600*/  UIMAD.WIDE.U32 UR10, UR5, UR15, URZ ;  /* 0x0000000f050a72a5 */ /* 0x008fe4000f8e00ff */
[----:B--2---:R-:W-:-:S02]  /*1610*/  UIMAD.WIDE.U32 UR18, UR6, UR12, URZ ;  /* 0x0000000c061272a5 */ /* 0x004fc4000f8e00ff */
[----:B----4-:R-:W-:Y:S02]  /*1620*/  UISETP.NE.AND UP1, UPT, UR25, 0x1, UPT ;  /* 0x000000011900788c */ /* 0x010fe4000bf25270 */
[----:B------:R-:W-:Y:S01]  /*1630*/  UISETP.NE.AND UP2, UPT, UR24, 0x1, UPT ;  /* 0x000000011800788c */ /* 0x000fe2000bf45270 */
[----:B------:R-:W-:Y:S02]  /*1640*/  UMOV UR10, UR11 ;  /* 0x0000000b000a7c82 */ /* 0x000fe40008000000 */
[----:B------:R-:W-:Y:S01]  /*1650*/  UMOV UR18, UR19 ;  /* 0x0000001300127c82 */ /* 0x000fe20008000000 */
[----:B------:R-:W-:Y:S02]  /*1660*/  @UP0 USHF.R.U32.HI UR5, URZ, UR7, UR10 ;  /* 0x00000007ff050299 */ /* 0x000fe4000801160a */
[----:B------:R-:W-:Y:S02]  /*1670*/  UIMAD.WIDE.U32 UR22, UR20, UR15, URZ ;  /* 0x0000000f141672a5 */ /* 0x000fe4000f8e00ff */
[----:B------:R-:W-:-:S02]  /*1680*/  UIMAD.WIDE.U32 UR10, UR5, UR8, URZ ;  /* 0x00000008050a72a5 */ /* 0x000fc4000f8e00ff */
[----:B------:R-:W-:Y:S02]  /*1690*/  @UP1 USHF.R.U32.HI UR6, URZ, UR13, UR18 ;  /* 0x0000000dff061299 */ /* 0x000fe40008011612 */
[----:B------:R-:W-:Y:S02]  /*16a0*/  UIMAD.WIDE.U32 UR16, UR36, UR12, URZ ;  /* 0x0000000c241072a5 */ /* 0x000fe4000f8e00ff */
[----:B------:R-:W-:Y:S01]  /*16b0*/  UIMAD.WIDE.U32 UR18, UR6, UR8, URZ ;  /* 0x00000008061272a5 */ /* 0x000fe2000f8e00ff */
[----:B------:R-:W-:Y:S01]  /*16c0*/  UMOV UR4, UR23 ;  /* 0x0000001700047c82 */ /* 0x000fe20008000000 */
[----:B------:R-:W-:Y:S01]  /*16d0*/  UMOV UR10, UR11 ;  /* 0x0000000b000a7c82 */ /* 0x000fe20008000000 */
[----:B------:R-:W-:Y:S02]  /*16e0*/  USHF.R.U32.HI UR4, URZ, UR7, UR4 ;  /* 0x00000007ff047299 */ /* 0x000fe40008011604 */
[----:B------:R-:W-:Y:S01]  /*16f0*/  @UP2 USHF.R.U32.HI UR5, URZ, UR9, UR10 ;  /* 0x00000009ff052299 */ /* 0x000fe2000801160a */
[----:B------:R-:W-:Y:S01]  /*1700*/  UMOV UR16, UR17 ;  /* 0x0000001100107c82 */ /* 0x000fe20008000000 */
[----:B------:R-:W-:Y:S01]  /*1710*/  UMOV UR18, UR19 ;  /* 0x0000001300127c82 */ /* 0x000fe20008000000 */
[----:B------:R-:W-:-:S02]  /*1720*/  USHF.R.U32.HI UR13, URZ, UR13, UR16 ;  /* 0x0000000dff0d7299 */ /* 0x000fc40008011610 */
[----:B------:R-:W-:Y:S02]  /*1730*/  USEL UR4, UR20, UR4, !UP0 ;  /* 0x0000000414047287 */ /* 0x000fe4000c000000 */
[----:B------:R-:W-:Y:S02]  /*1740*/  @UP2 USHF.R.U32.HI UR6, URZ, UR9, UR18 ;  /* 0x00000009ff062299 */ /* 0x000fe40008011612 */
[----:B------:R-:W-:Y:S02]  /*1750*/  UIMAD UR7, UR5, UR24, URZ ;  /* 0x00000018050772a4 */ /* 0x000fe4000f8e02ff */
[----:B------:R-:W-:Y:S02]  /*1760*/  USEL UR5, UR36, UR13, !UP1 ;  /* 0x0000000d24057287 */ /* 0x000fe4000c800000 */
[----:B------:R-:W-:Y:S02]  /*1770*/  UIMAD UR12, UR6, UR24, URZ ;  /* 0x00000018060c72a4 */ /* 0x000fe4000f8e02ff */
[----:B------:R-:W-:-:S02]  /*1780*/  UISETP.GE.AND UP0, UPT, UR4, UR7, UPT ;  /* 0x000000070400728c */ /* 0x000fc4000bf06270 */
[----:B------:R-:W-:Y:S02]  /*1790*/  UIMAD.WIDE.U32 UR10, UR4, UR8, URZ ;  /* 0x00000008040a72a5 */ /* 0x000fe4000f8e00ff */
[----:B------:R-:W-:Y:S02]  /*17a0*/  UISETP.GE.OR UP0, UPT, UR5, UR12, UP0 ;  /* 0x0000000c0500728c */ /* 0x000fe40008706670 */
[----:B------:R-:W-:Y:S02]  /*17b0*/  UIMAD.WIDE.U32 UR12, UR5, UR8, URZ ;  /* 0x00000008050c72a5 */ /* 0x000fe4000f8e00ff */
[----:B------:R-:W-:Y:S01]  /*17c0*/  UIADD3 UR10, UPT, UPT, -UR4, URZ, URZ ;  /* 0x000000ff040a7290 */ /* 0x000fe2000fffe1ff */
[----:B------:R-:W-:Y:S01]  /*17d0*/  UMOV UR8, UR11 ;  /* 0x0000000b00087c82 */ /* 0x000fe20008000000 */
[----:B------:R-:W-:Y:S02]  /*17e0*/  UIADD3 UR11, UPT, UPT, -UR5, URZ, URZ ;  /* 0x000000ff050b7290 */ /* 0x000fe4000fffe1ff */
[----:B------:R-:W-:-:S03]  /*17f0*/  USHF.R.U32.HI UR8, URZ, UR9, UR8 ;  /* 0x00000009ff087299 */ /* 0x000fc60008011608 */
[----:B------:R-:W-:Y:S01]  /*1800*/  @!UP0 UMOV UR7, UR13 ;  /* 0x0000000d00078c82 */ /* 0x000fe20008000000 */
[----:B------:R-:W-:Y:S02]  /*1810*/  UIMAD UR20, UR14, UR10, UR20 ;  /* 0x0000000a0e1472a4 */ /* 0x000fe4000f8e0214 */
[----:B------:R-:W-:Y:S02]  /*1820*/  USEL UR8, UR4, UR8, !UP2 ;  /* 0x0000000804087287 */ /* 0x000fe4000d000000 */
[----:B------:R-:W-:Y:S02]  /*1830*/  @!UP0 USHF.R.U32.HI UR7, URZ, UR9, UR7 ;  /* 0x00000009ff078299 */ /* 0x000fe40008011607 */
[----:B------:R-:W-:Y:S02]  /*1840*/  UIADD3 UR9, UPT, UPT, -UR8, URZ, URZ ;  /* 0x000000ff08097290 */ /* 0x000fe4000fffe1ff */
[----:B------:R-:W-:Y:S02]  /*1850*/  @!UP0 USEL UR7, UR5, UR7, !UP2 ;  /* 0x0000000705078287 */ /* 0x000fe4000d000000 */
[----:B------:R-:W-:-:S02]  /*1860*/  UIMAD UR9, UR24, UR9, UR4 ;  /* 0x00000009180972a4 */ /* 0x000fc4000f8e0204 */
[----:B------:R-:W-:Y:S02]  /*1870*/  @!UP0 UIADD3 UR8, UPT, UPT, UR8, -UR7, URZ ;  /* 0x8000000708088290 */ /* 0x000fe4000fffe0ff */
[----:B------:R-:W-:Y:S02]  /*1880*/  @!UP0 UIMAD UR6, UR9, UR6, UR7 ;  /* 0x00000006090682a4 */ /* 0x000fe4000f8e0207 */
[----:B------:R-:W-:Y:S02]  /*1890*/  @!UP0 UIMAD UR4, UR8, UR24, UR5 ;  /* 0x00000018080482a4 */ /* 0x000fe4000f8e0205 */
[----:B------:R-:W-:Y:S02]  /*18a0*/  UIMAD UR36, UR25, UR11, UR36 ;  /* 0x0000000b192472a4 */ /* 0x000fe4000f8e0224 */
[----:B------:R-:W-:Y:S01]  /*18b0*/  UIMAD UR20, UR4, UR14, UR20 ;  /* 0x0000000e041472a4 */ /* 0x000fe2000f8e0214 */
[----:B------:R-:W-:Y:S02]  /*18c0*/  @!UP0 UMOV UR5, UR6 ;  /* 0x0000000600058c82 */ /* 0x000fe40008000000 */
[----:B------:R-:W-:-:S12]  /*18d0*/  UIMAD UR36, UR5, UR25, UR36 ;  /* 0x00000019052472a4 */ /* 0x000fd8000f8e0224 */
.L_x_18:
[----:B------:R-:W-:-:S09]  /*18e0*/  UISETP.NE.AND UP0, UPT, UR26, 0x1, UPT ;  /* 0x000000011a00788c */ /* 0x000fd2000bf05270 */
[----:B------:R-:W-:Y:S05]  /*18f0*/  BRA.U UP0, `(.L_x_19) ;  /* 0x0000000100447547 */ /* 0x000fea000b800000 */
[----:B------:R-:W1:Y:S01]  /*1900*/  LDCU.128 UR8, c[0x0][0xf10] ;  /* 0x0001e200ff0877ac */ /* 0x000e620008000c00 */
[----:B------:R-:W2:Y:S01]  /*1910*/  LDCU UR12, c[0x0][0xf0c] ;  /* 0x0001e180ff0c77ac */ /* 0x000ea20008000800 */
[----:B------:R-:W3:Y:S01]  /*1920*/  LDCU UR13, c[0x0][0xf20] ;  /* 0x0001e400ff0d77ac */ /* 0x000ee20008000800 */
[----:B-1----:R-:W-:Y:S02]  /*1930*/  UIMAD.WIDE.U32 UR6, UR36, UR8, URZ ;  /* 0x00000008240672a5 */ /* 0x002fe4000f8e00ff */
[----:B------:R-:W-:Y:S02]  /*1940*/  UIMAD.WIDE.U32 UR4, UR20, UR11, URZ ;  /* 0x0000000b140472a5 */ /* 0x000fe4000f8e00ff */
[----:B--2---:R-:W-:Y:S02]  /*1950*/  UISETP.NE.AND UP1, UPT, UR12, 0x1, UPT ;  /* 0x000000010c00788c */ /* 0x004fe4000bf25270 */
[----:B------:R-:W-:Y:S01]  /*1960*/  UISETP.NE.AND UP0, UPT, UR10, 0x1, UPT ;  /* 0x000000010a00788c */ /* 0x000fe2000bf05270 */
[----:B------:R-:W-:-:S02]  /*1970*/  UMOV UR6, UR7 ;  /* 0x0000000700067c82 */ /* 0x000fc40008000000 */
[----:B------:R-:W-:Y:S01]  /*1980*/  UMOV UR4, UR5 ;  /* 0x0000000500047c82 */ /* 0x000fe20008000000 */
[----:B------:R-:W-:Y:S02]  /*1990*/  USHF.R.U32.HI UR9, URZ, UR9, UR6 ;  /* 0x00000009ff097299 */ /* 0x000fe40008011606 */
[----:B---3--:R-:W-:Y:S02]  /*19a0*/  USHF.R.U32.HI UR4, URZ, UR13, UR4 ;  /* 0x0000000dff047299 */ /* 0x008fe40008011604 */
[----:B------:R-:W-:Y:S02]  /*19b0*/  USEL UR5, UR36, UR9, !UP1 ;  /* 0x0000000924057287 */ /* 0x000fe4000c800000 */
[----:B------:R-:W-:-:S04]  /*19c0*/  USEL UR4, UR20, UR4, !UP0 ;  /* 0x0000000414047287 */ /* 0x000fc8000c000000 */
[----:B------:R-:W-:Y:S02]  /*19d0*/  UIADD3 UR6, UPT, UPT, UR5, -UR4, URZ ;  /* 0x8000000405067290 */ /* 0x000fe4000fffe0ff */
[----:B------:R-:W-:Y:S02]  /*19e0*/  UIADD3 UR4, UPT, UPT, -UR5, UR4, URZ ;  /* 0x0000000405047290 */ /* 0x000fe4000fffe1ff */
[----:B------:R-:W-:Y:S02]  /*19f0*/  UIMAD UR20, UR6, UR10, UR20 ;  /* 0x0000000a061472a4 */ /* 0x000fe4000f8e0214 */
[----:B------:R-:W-:-:S12]  /*1a00*/  UIMAD UR36, UR4, UR12, UR36 ;  /* 0x0000000c042472a4 */ /* 0x000fd8000f8e0224 */
.L_x_19:
[----:B------:R-:W-:-:S09]  /*1a10*/  UISETP.EQ.U32.AND UP0, UPT, UR27, 0x1, UPT ;  /* 0x000000011b00788c */ /* 0x000fd2000bf02070 */
[----:B------:R-:W-:Y:S05]  /*1a20*/  BRA.U !UP0, `(.L_x_20) ;  /* 0x00000001080c7547 */ /* 0x000fea000b800000 */
[----:B------:R-:W-:Y:S01]  /*1a30*/  UCGABAR_WAIT ;  /* 0x0000000000007dc7 */ /* 0x000fe20008000000 */
[----:B------:R-:W-:Y:S01]  /*1a40*/  CCTL.IVALL ;  /* 0x00000000ff00798f */ /* 0x000fe20002000000 */
[----:B------:R-:W-:Y:S05]  /*1a50*/  BRA `(.L_x_21) ;  /* 0x0000000000047947 */ /* 0x000fea0003800000 */
.L_x_20:
[----:B------:R-:W-:Y:S06]  /*1a60*/  BAR.SYNC.DEFER_BLOCKING 0x0 ;  /* 0x0000000000007b1d */ /* 0x000fec0000010000 */
.L_x_21:
[----:B------:R-:W-:Y:S05]  /*1a70*/  BRA.U UP5, `(.L_x_22) ;  /* 0x0000001105e87547 */ /* 0x000fea000b800000 */
[----:B------:R-:W1:Y:S01]  /*1a80*/  S2UR UR4, SR_CgaCtaId ;  /* 0x00000000000479c3 */ /* 0x000e620000008800 */
[----:B------:R-:W2:Y:S01]  /*1a90*/  LDCU UR74, c[0x0][0x38c] ;  /* 0x00007180ff4a77ac */ /* 0x000ea20008000800 */
[----:B------:R-:W-:Y:S01]  /*1aa0*/  PLOP3.LUT P1, PT, PT, PT, UP3, 0x80, 0x8 ;  /* 0x000000000008781c */ /* 0x000fe20003f2f038 */
[----:B------:R-:W-:Y:S01]  /*1ab0*/  IMAD.MOV.U32 R12, RZ, RZ, 0x1 ;  /* 0x00000001ff0c7424 */ /* 0x000fe200078e00ff */
[----:B------:R-:W-:Y:S01]  /*1ac0*/  ISETP.EQ.OR P2, PT, R2, RZ, P3 ;  /* 0x000000ff0200720c */ /* 0x000fe20001f42670 */
[----:B------:R-:W-:Y:S01]  /*1ad0*/  UMOV UR57, 0x400 ;  /* 0x0000040000397882 */ /* 0x000fe20000000000 */
[----:B------:R-:W-:Y:S01]  /*1ae0*/  UISETP.NE.AND UP0, UPT, UR21, URZ, UPT ;  /* 0x000000ff1500728c */ /* 0x000fe2000bf05270 */
[----:B------:R-:W-:Y:S02]  /*1af0*/  PLOP3.LUT P1, PT, P1, PT, PT, 0x8, 0x80 ;  /* 0x000000000080781c */ /* 0x000fe40000f2e170 */
[----:B------:R-:W-:Y:S01]  /*1b00*/  CS2R R10, SRZ ;  /* 0x00000000000a7805 */ /* 0x000fe2000001ff00 */
[----:B------:R-:W-:Y:S01]  /*1b10*/  IMAD.MOV.U32 R9, RZ, RZ, RZ ;  /* 0x000000ffff097224 */ /* 0x000fe200078e00ff */
[----:B------:R-:W-:Y:S01]  /*1b20*/  USEL UR46, UR62, 0x2, UP0 ;  /* 0x000000023e2e7887 */ /* 0x000fe20008000000 */
[----:B------:R-:W-:Y:S01]  /*1b30*/  IMAD.MOV.U32 R8, RZ, RZ, 0x1 ;  /* 0x00000001ff087424 */ /* 0x000fe200078e00ff */
[----:B------:R-:W3:Y:S01]  /*1b40*/  LDCU UR69, c[0x0][0x370] ;  /* 0x00006e00ff4577ac */ /* 0x000ee20008000800 */
[----:B------:R-:W4:Y:S01]  /*1b50*/  LDCU.64 UR38, c[0x0][0x348] ;  /* 0x00006900ff2677ac */ /* 0x000f220008000a00 */
[----:B--2---:R-:W-:-:S02]  /*1b60*/  UIADD3 UR5, UPT, UPT, UR74, 0xff, URZ ;  /* 0x000000ff4a057890 */ /* 0x004fc4000fffe0ff */
[----:B------:R-:W-:Y:S02]  /*1b70*/  UIADD3 UR74, UPT, UPT, UR74, -0x1, URZ ;  /* 0xffffffff4a4a7890 */ /* 0x000fe4000fffe0ff */
[----:B-1----:R-:W-:Y:S02]  /*1b80*/  ULOP3.LUT UR75, UR4, 0x1, URZ, 0xc0, !UPT ;  /* 0x00000001044b7892 */ /* 0x002fe4000f8ec0ff */
[----:B------:R-:W-:Y:S02]  /*1b90*/  ULEA UR57, UR4, UR57, 0x18 ;  /* 0x0000003904397291 */ /* 0x000fe4000f8ec0ff */
[----:B------:R-:W-:Y:S02]  /*1ba0*/  USHF.R.S32.HI UR4, URZ, 0x1f, UR5 ;  /* 0x0000001fff047899 */ /* 0x000fe40008011405 */
[----:B------:R-:W-:Y:S02]  /*1bb0*/  UISETP.GE.U32.AND UP0, UPT, UR74, -0x1ff, UPT ;  /* 0xfffffe014a00788c */ /* 0x000fe4000bf06070 */
[----:B------:R-:W-:Y:S01]  /*1bc0*/  ULEA.HI UR4, UR4, UR5, URZ, 0x8 ;  /* 0x0000000504047291 */ /* 0x000fe2000f8f40ff */
[----:B------:R-:W1:Y:S03]  /*1bd0*/  LDCU UR63, c[0x0][0x374] ;  /* 0x00006e80ff3f77ac */ /* 0x000e660008000800 */
[----:B------:R-:W-:-:S02]  /*1be0*/  USHF.R.S32.HI UR70, URZ, 0x8, UR4 ;  /* 0x00000008ff467899 */ /* 0x000fc40008011404 */
[----:B------:R-:W-:Y:S02]  /*1bf0*/  ULEA UR53, UR73, UR57, 0x8 ;  /* 0x0000003949357291 */ /* 0x000fe4000f8e40ff */
[----:B------:R-:W-:Y:S02]  /*1c00*/  UIADD3 UR71, UPT, UPT, UR70, -0x1, URZ ;  /* 0xffffffff46477890 */ /* 0x000fe4000fffe0ff */
[----:B------:R-:W-:Y:S02]  /*1c10*/  UIADD3 UR47, UPT, UPT, UR57, UR47, URZ ;  /* 0x0000002f392f7290 */ /* 0x000fe4000fffe0ff */
[----:B------:R-:W-:Y:S02]  /*1c20*/  ULEA UR31, UR73, UR57, 0xc ;  /* 0x00000039491f7291 */ /* 0x000fe4000f8e60ff */
[----:B------:R-:W-:Y:S02]  /*1c30*/  ULEA UR30, UR76, UR57, 0xd ;  /* 0x000000394c1e7291 */ /* 0x000fe4000f8e68ff */
[----:B------:R-:W-:-:S02]  /*1c40*/  USEL UR72, URZ, 0x1, UP0 ;  /* 0x00000001ff487887 */ /* 0x000fc40008000000 */
[----:B---34-:R-:W-:-:S12]  /*1c50*/  @UP0 UIADD3 UR71, UPT, UPT, UR70, URZ, URZ ;  /* 0x000000ff46470290 */ /* 0x018fd8000fffe0ff */
.L_x_44:
[----:B------:R-:W2:Y:S01]  /*1c60*/  S2UR UR4, SR_CgaCtaId ;  /* 0x00000000000479c3 */ /* 0x000ea20000008800 */
[----:B------:R-:W-:Y:S01]  /*1c70*/  SHF.L.U32 R3, R12, 0x1f, RZ ;  /* 0x0000001f0c037819 */ /* 0x000fe200000006ff */
[----:B--2---:R-:W-:-:S09]  /*1c80*/  UISETP.NE.AND UP0, UPT, UR4, URZ, UPT ;  /* 0x000000ff0400728c */ /* 0x004fd2000bf05270 */
[----:B-1----:R-:W-:Y:S05]  /*1c90*/  BRA.U UP0, `(.L_x_23) ;  /* 0x0000000100287547 */ /* 0x002fea000b800000 */
[----:B------:R-:W-:Y:S02]  /*1ca0*/  LEA R0, R9, UR57, 0x3 ;  /* 0x0000003909007c11 */ /* 0x000fe4000f8e18ff */
[----:B------:R-:W-:-:S04]  /*1cb0*/  SHF.L.U32 R5, R8, 0x1f, RZ ;  /* 0x0000001f08057819 */ /* 0x000fc800000006ff */
[----:B------:R-:W2:Y:S02]  /*1cc0*/  SYNCS.PHASECHK.TRANS64.TRYWAIT P0, [R0+URZ+0xa0], R5 ;  /* 0x0000a005000075a7 */ /* 0x000ea400080011ff */
[----:B--2---:R-:W-:Y:S05]  /*1cd0*/  @!P0 BRA `(.L_x_24) ;  /* 0x0000011400b88947 */ /* 0x004fea0003800000 */
.L_x_189:
[----:B------:R3:W-:Y:S01]  /*1ce0*/  SYNCS.ARRIVE.TRANS64.A1T0 RZ, [R0+URZ+0x90], RZ ;  /* 0x000090ff00ff79a7 */ /* 0x0007e200081000ff */
[----:B------:R-:W-:-:S05]  /*1cf0*/  VIADD R9, R9, 0x1 ;  /* 0x0000000109097836 */ /* 0x000fca0000000000 */
[----:B------:R-:W-:-:S04]  /*1d00*/  ISETP.NE.AND P0, PT, R9, 0x2, PT ;  /* 0x000000020900780c */ /* 0x000fc80003f05270 */
[----:B--2---:R-:W-:Y:S02]  /*1d10*/  SEL R5, RZ, 0x1, P0 ;  /* 0x00000001ff057807 */ /* 0x004fe40000000000 */
[----:B------:R-:W-:Y:S02]  /*1d20*/  SEL R9, R9, RZ, P0 ;  /* 0x000000ff09097207 */ /* 0x000fe40000000000 */
[----:B------:R-:W-:-:S07]  /*1d30*/  LOP3.LUT R8, R8, R5, RZ, 0x3c, !PT ;  /* 0x0000000508087212 */ /* 0x000fce00078e3cff */
.L_x_23:
[----:B------:R2:W4:Y:S01]  /*1d40*/  SYNCS.PHASECHK.TRANS64.TRYWAIT P0, [UR57+0x8], R3 ;  /* 0x00000803ff0075a7 */ /* 0x0005220008001139 */
[----:B------:R-:W-:Y:S02]  /*1d50*/  UISETP.GT.U32.AND UP0, UPT, UR74, -0x200, UPT ;  /* 0xfffffe004a00788c */ /* 0x000fe4000bf04070 */
[----:B------:R-:W-:Y:S02]  /*1d60*/  ULEA UR59, UR36, UR73, 0x2 ;  /* 0x00000049243b7291 */ /* 0x000fe4000f8e10ff */
[----:B------:R-:W-:Y:S02]  /*1d70*/  ULEA UR43, UR20, UR76, 0x2 ;  /* 0x0000004c142b7291 */ /* 0x000fe4000f8e10ff */
[----:B------:R-:W-:Y:S02]  /*1d80*/  ULEA UR27, UR20, UR75, 0x1 ;  /* 0x0000004b141b7291 */ /* 0x000fe4000f8e08ff */
[----:B------:R-:W-:Y:S02]  /*1d90*/  USHF.L.U32 UR59, UR59, 0x5, URZ ;  /* 0x000000053b3b7899 */ /* 0x000fe400080006ff */
[----:B------:R-:W-:Y:S01]  /*1da0*/  USHF.L.U32 UR43, UR43, 0x6, URZ ;  /* 0x000000062b2b7899 */ /* 0x000fe200080006ff */
[----:B------:R-:W-:Y:S01]  /*1db0*/  UMOV UR5, URZ ;  /* 0x000000ff00057c82 */ /* 0x000fe20008000000 */
[----:B------:R-:W-:Y:S10]  /*1dc0*/  BRA.U UP0, `(.L_x_25) ;  /* 0x0000000100fc7547 */ /* 0x000ff4000b800000 */
[----:B------:R-:W-:Y:S01]  /*1dd0*/  @!P3 MOV R2, 0x18c00 ;  /* 0x00018c000002b802 */ /* 0x000fe20000000f00 */
[----:B----4-:R-:W-:Y:S06]  /*1de0*/  @P0 BRA `(.L_x_26) ;  /* 0x0000000000080947 */ /* 0x010fec0003800000 */
[----:B------:R-:W4:Y:S02]  /*1df0*/  SYNCS.PHASECHK.TRANS64.TRYWAIT P0, [UR57+0x8], R3 ;  /* 0x00000803ff0075a7 */ /* 0x000f240008001139 */
[----:B----4-:R-:W-:Y:S05]  /*1e00*/  @!P0 BRA `(.L_x_27) ;  /* 0x0000011400808947 */ /* 0x010fea0003800000 */
.L_x_26:
[----:B------:R4:W-:Y:S01]  /*1e10*/  @!P3 SYNCS.ARRIVE.TRANS64 RZ, [UR57], R2 ;  /* 0x00000002ffffb9a7 */ /* 0x0009e20008000039 */
[----:B------:R-:W-:Y:S01]  /*1e20*/  ULOP3.LUT UR4, UR46, 0x2, URZ, 0xfc, !UPT ;  /* 0x000000022e047892 */ /* 0x000fe2000f8efcff */
[----:B------:R-:W-:-:S03]  /*1e30*/  LOP3.LUT R12, R12, 0x1, RZ, 0x3c, !PT ;  /* 0x000000010c0c7812 */ /* 0x000fc600078e3cff */
[----:B------:R-:W-:-:S09]  /*1e40*/  UISETP.NE.AND UP0, UPT, UR4, 0x2, UPT ;  /* 0x000000020400788c */ /* 0x000fd2000bf05270 */
[----:B------:R-:W-:Y:S05]  /*1e50*/  BRA.U UP0, `(.L_x_28) ;  /* 0x0000000100047547 */ /* 0x000fea000b800000 */
[----:B-1----:R-:W-:Y:S05]  /*1e60*/  BPT.TRAP 0x1 ;  /* 0x000000040000795c */ /* 0x002fea0000300000 */
.L_x_28:
[----:B------:R-:W-:Y:S04]  /*1e70*/  BSSY.RECONVERGENT B0, `(.L_x_29) ;  /* 0x0000003000007945 */ /* 0x000fe80003800200 */
[----:B------:R-:W-:Y:S05]  /*1e80*/  @P2 BRA `(.L_x_30) ;  /* 0x0000000000042947 */ /* 0x000fea0003800000 */
[----:B-1----:R-:W-:Y:S05]  /*1e90*/  BPT.TRAP 0x1 ;  /* 0x000000040000795c */ /* 0x002fea0000300000 */
.L_x_30:
[----:B-1----:R-:W-:Y:S05]  /*1ea0*/  BSYNC.RECONVERGENT B0 ;  /* 0x0000000000007941 */ /* 0x002fea0003800200 */
.L_x_29:
[----:B------:R-:W-:Y:S02]  /*1eb0*/  ELECT P0, URZ, PT ;  /* 0x0000000000ff782f */ /* 0x000fe40003800000 */
[----:B---3--:R-:W-:Y:S01]  /*1ec0*/  SHF.L.U32 R0, R12, 0x1f, RZ ;  /* 0x0000001f0c007819 */ /* 0x008fe200000006ff */
[----:B------:R-:W-:Y:S01]  /*1ed0*/  UMOV UR5, 0x1 ;  /* 0x0000000100057882 */ /* 0x000fe20000000000 */
[----:B------:R-:W-:Y:S02]  /*1ee0*/  BSSY.RECONVERGENT B0, `(.L_x_25) ;  /* 0x000002d000007945 */ /* 0x000fe40003800200 */
[----:B------:R1:W-:Y:S07]  /*1ef0*/  SYNCS.PHASECHK.TRANS64.TRYWAIT PT, [UR57+0x8], R0 ;  /* 0x00000800ff0075a7 */ /* 0x0003ee00080e1139 */
[----:B------:R-:W-:Y:S05]  /*1f00*/  @!P0 BRA `(.L_x_31) ;  /* 0x0000000000a88947 */ /* 0x000fea0003800000 */
[----:B------:R-:W-:Y:S02]  /*1f10*/  UIADD3 UR6, UP3, UPT, UR38, 0x80, URZ ;  /* 0x0000008026067890 */ /* 0x000fe4000ff7e0ff */
[----:B------:R-:W-:Y:S02]  /*1f20*/  UIADD3 UR14, UP2, UPT, UR38, 0x180, URZ ;  /* 0x00000180260e7890 */ /* 0x000fe4000ff5e0ff */
[----:B------:R-:W-:Y:S02]  /*1f30*/  UIADD3 UR48, UP1, UPT, UR38, 0x280, URZ ;  /* 0x0000028026307890 */ /* 0x000fe4000ff3e0ff */
[----:B------:R-:W-:Y:S02]  /*1f40*/  UIADD3 UR56, UPT, UPT, UR31, 0x8400, URZ ;  /* 0x000084001f387890 */ /* 0x000fe4000fffe0ff */
[----:B------:R-:W-:Y:S02]  /*1f50*/  UIADD3.X UR7, UPT, UPT, URZ, UR39, URZ, UP3, !UPT ;  /* 0x00000027ff077290 */ /* 0x000fe40009ffe4ff */
[----:B------:R-:W-:-:S02]  /*1f60*/  UPRMT UR13, URZ, 0x5410, UR55 ;  /* 0x00005410ff0d7896 */ /* 0x000fc40008000037 */
[----:B------:R-:W-:Y:S02]  /*1f70*/  UIADD3 UR22, UP0, UPT, UR38, 0x380, URZ ;  /* 0x0000038026167890 */ /* 0x000fe4000ff1e0ff */
[----:B------:R-:W-:Y:S02]  /*1f80*/  UIADD3 UR16, UPT, UPT, UR31, 0xc400, URZ ;  /* 0x0000c4001f107890 */ /* 0x000fe4000fffe0ff */
[----:B------:R-:W-:Y:S02]  /*1f90*/  UIADD3 UR40, UPT, UPT, UR30, 0x10400, URZ ;  /* 0x000104001e287890 */ /* 0x000fe4000fffe0ff */
[----:B------:R-:W-:Y:S02]  /*1fa0*/  UIADD3.X UR15, UPT, UPT, URZ, UR39, URZ, UP2, !UPT ;  /* 0x00000027ff0f7290 */ /* 0x000fe400097fe4ff */
[----:B------:R-:W-:Y:S02]  /*1fb0*/  UPRMT UR4, URZ, 0x5410, UR54 ;  /* 0x00005410ff047896 */ /* 0x000fe40008000036 */
[----:B------:R-:W-:-:S02]  /*1fc0*/  UIADD3 UR8, UPT, UPT, UR30, 0x18400, URZ ;  /* 0x000184001e087890 */ /* 0x000fc4000fffe0ff */
[----:B------:R-:W-:Y:S02]  /*1fd0*/  UIADD3 UR32, UPT, UPT, UR53, 0x20400, URZ ;  /* 0x0002040035207890 */ /* 0x000fe4000fffe0ff */
[----:B------:R-:W-:Y:S02]  /*1fe0*/  UIADD3.X UR49, UPT, UPT, URZ, UR39, URZ, UP1, !UPT ;  /* 0x00000027ff317290 */ /* 0x000fe40008ffe4ff */
[----:B------:R-:W-:Y:S02]  /*1ff0*/  UIADD3 UR24, UPT, UPT, UR47, 0x20800, URZ ;  /* 0x000208002f187890 */ /* 0x000fe4000fffe0ff */
[----:B------:R-:W-:Y:S01]  /*2000*/  UIADD3.X UR23, UPT, UPT, URZ, UR39, URZ, UP0, !UPT ;  /* 0x00000027ff177290 */ /* 0x000fe200087fe4ff */
[----:B------:R-:W-:Y:S01]  /*2010*/  UMOV UR50, 0x0 ;  /* 0x0000000000327882 */ /* 0x000fe20000000000 */
[----:B------:R-:W-:Y:S01]  /*2020*/  UMOV UR51, 0x10000000 ;  /* 0x1000000000337882 */ /* 0x000fe20000000000 */
[----:B------:R-:W-:Y:S01]  /*2030*/  UMOV UR58, URZ ;  /* 0x000000ff003a7c82 */ /* 0x000fe20008000000 */
[----:B------:R-:W-:Y:S01]  /*2040*/  UMOV UR18, 0x80 ;  /* 0x0000008000127882 */ /* 0x000fe20000000000 */
[----:B------:R-:W-:Y:S01]  /*2050*/  UMOV UR17, UR57 ;  /* 0x0000003900117c82 */ /* 0x000fe20008000000 */
[----:B------:R-:W-:Y:S01]  /*2060*/  UMOV UR19, UR59 ;  /* 0x0000003b00137c82 */ /* 0x000fe20008000000 */
[----:B------:R-:W-:Y:S01]  /*2070*/  UMOV UR20, UR60 ;  /* 0x0000003c00147c82 */ /* 0x000fe20008000000 */
[----:B------:R-:W-:Y:S01]  /*2080*/  UMOV UR41, UR57 ;  /* 0x0000003900297c82 */ /* 0x000fe20008000000 */
[----:B------:R-:W-:Y:S01]  /*2090*/  UMOV UR44, UR60 ;  /* 0x0000003c002c7c82 */ /* 0x000fe20008000000 */
[----:B------:R3:W-:Y:S01]  /*20a0*/  UTMALDG.3D.MULTICAST [UR56], [UR6], UR13, desc[UR50] ;  /* 0x00003238060073b4 */ /* 0x0007e2000801180d */
[----:B------:R-:W-:Y:S01]  /*20b0*/  UMOV UR42, UR58 ;  /* 0x0000003a002a7c82 */ /* 0x000fe20008000000 */
[----:B------:R-:W-:Y:S01]  /*20c0*/  UMOV UR9, UR57 ;  /* 0x0000003900097c82 */ /* 0x000fe20008000000 */
[----:B------:R-:W-:Y:S01]  /*20d0*/  UMOV UR10, 0x80 ;  /* 0x00000080000a7882 */ /* 0x000fe20000000000 */
[----:B------:R-:W-:Y:S01]  /*20e0*/  UMOV UR11, UR43 ;  /* 0x0000002b000b7c82 */ /* 0x000fe20008000000 */
[----:B------:R-:W-:Y:S01]  /*20f0*/  UMOV UR12, UR60 ;  /* 0x0000003c000c7c82 */ /* 0x000fe20008000000 */
[----:B------:R-:W-:Y:S01]  /*2100*/  UMOV UR33, UR57 ;  /* 0x0000003900217c82 */ /* 0x000fe20008000000 */
[----:B------:R-:W-:Y:S01]  /*2110*/  UMOV UR37, UR60 ;  /* 0x0000003c00257c82 */ /* 0x000fe20008000000 */
[----:B------:R3:W-:Y:S01]  /*2120*/  UTMALDG.3D.MULTICAST [UR16], [UR6], UR13, desc[UR50] ;  /* 0x00003210060073b4 */ /* 0x0007e2000801180d */
[----:B------:R-:W-:Y:S01]  /*2130*/  UMOV UR26, URZ ;  /* 0x000000ff001a7c82 */ /* 0x000fe20008000000 */
[----:B------:R-:W-:Y:S01]  /*2140*/  UMOV UR25, UR57 ;  /* 0x0000003900197c82 */ /* 0x000fe20008000000 */
[----:B------:R-:W-:Y:S01]  /*2150*/  UMOV UR29, UR60 ;  /* 0x0000003c001d7c82 */ /* 0x000fe20008000000 */
[----:B------:R3:W-:Y:S01]  /*2160*/  UTMALDG.3D.MULTICAST [UR40], [UR14], UR4, desc[UR50] ;  /* 0x000032280e0073b4 */ /* 0x0007e20008011804 */
[----:B------:R3:W-:Y:S01]  /*2170*/  UTMALDG.3D.MULTICAST [UR8], [UR14], UR4, desc[UR50] ;  /* 0x000032080e0073b4 */ /* 0x0007e20008011804 */
[----:B------:R3:W-:Y:S01]  /*2180*/  UTMALDG.4D.MULTICAST [UR32], [UR48], UR13, desc[UR50] ;  /* 0x00003220300073b4 */ /* 0x0007e2000801980d */
[----:B------:R3:W-:Y:S02]  /*2190*/  UTMALDG.4D.MULTICAST [UR24], [UR22], UR4, desc[UR50] ;  /* 0x00003218160073b4 */ /* 0x0007e40008019804 */
[----:B---3--:R-:W-:Y:S01]  /*21a0*/  NOP ;  /* 0x0000000000007918 */ /* 0x008fe20000000000 */
.L_x_31:
[----:B------:R-:W-:Y:S05]  /*21b0*/  BSYNC.RECONVERGENT B0 ;  /* 0x0000000000007941 */ /* 0x000fea0003800200 */
.L_x_25:
[----:B-1-3--:R-:W-:Y:S01]  /*21c0*/  SHF.L.U32 R0, R12, 0x1f, RZ ;  /* 0x0000001f0c007819 */ /* 0x00afe200000006ff */
[----:B------:R-:W-:Y:S01]  /*21d0*/  @!P1 SYNCS.ARRIVE.TRANS64.A1T0 RZ, [UR57+0x58], RZ ;  /* 0x000058ffffff99a7 */ /* 0x000fe20008100039 */
[----:B------:R-:W-:Y:S02]  /*21e0*/  UISETP.GT.AND UP0, UPT, UR70, UR72, UPT ;  /* 0x000000484600728c */ /* 0x000fe4000bf04270 */
[----:B------:R1:W3:Y:S07]  /*21f0*/  SYNCS.PHASECHK.TRANS64.TRYWAIT P1, [UR57+0x8], R0 ;  /* 0x00000800ff0075a7 */ /* 0x0002ee0008021139 */
[----:B------:R-:W-:Y:S05]  /*2200*/  BRA.U !UP0, `(.L_x_32) ;  /* 0x0000000508207547 */ /* 0x000fea000b800000 */
[----:B------:R-:W-:-:S12]  /*2210*/  UIADD3 UR26, UPT, UPT, UR71, UR5, URZ ;  /* 0x00000005471a7290 */ /* 0x000fd8000fffe0ff */
.L_x_40:
[----:B---34-:R-:W-:Y:S01]  /*2220*/  @!P3 MOV R2, 0x18c00 ;  /* 0x00018c000002b802 */ /* 0x018fe20000000f00 */
[----:B---3--:R-:W-:Y:S06]  /*2230*/  @P1 BRA `(.L_x_33) ;  /* 0x00000000000c1947 */ /* 0x008fec0003800000 */
[----:B--2---:R-:W-:-:S04]  /*2240*/  SHF.L.U32 R3, R12, 0x1f, RZ ;  /* 0x0000001f0c037819 */ /* 0x004fc800000006ff */
[----:B------:R-:W2:Y:S02]  /*2250*/  SYNCS.PHASECHK.TRANS64.TRYWAIT P0, [UR57+0x8], R3 ;  /* 0x00000803ff0075a7 */ /* 0x000ea40008001139 */
[----:B--2---:R-:W-:Y:S05]  /*2260*/  @!P0 BRA `(.L_x_34) ;  /* 0x0000011000808947 */ /* 0x004fea0003800000 */
.L_x_33:
[----:B------:R3:W-:Y:S01]  /*2270*/  @!P3 SYNCS.ARRIVE.TRANS64 RZ, [UR57], R2 ;  /* 0x00000002ffffb9a7 */ /* 0x0007e20008000039 */
[----:B------:R-:W-:-:S04]  /*2280*/  ULOP3.LUT UR4, UR46, 0x2, URZ, 0xfc, !UPT ;  /* 0x000000022e047892 */ /* 0x000fc8000f8efcff */
[----:B------:R-:W-:-:S09]  /*2290*/  UISETP.NE.AND UP0, UPT, UR4, 0x2, UPT ;  /* 0x000000020400788c */ /* 0x000fd2000bf05270 */
[----:B------:R-:W-:Y:S05]  /*22a0*/  BRA.U UP0, `(.L_x_35) ;  /* 0x0000000100047547 */ /* 0x000fea000b800000 */
[----:B------:R-:W-:Y:S05]  /*22b0*/  BPT.TRAP 0x1 ;  /* 0x000000040000795c */ /* 0x000fea0000300000 */
.L_x_35:
[----:B------:R-:W-:Y:S04]  /*22c0*/  BSSY.RECONVERGENT B0, `(.L_x_36) ;  /* 0x0000003000007945 */ /* 0x000fe80003800200 */
[----:B------:R-:W-:Y:S05]  /*22d0*/  @P2 BRA `(.L_x_37) ;  /* 0x0000000000042947 */ /* 0x000fea0003800000 */
[----:B------:R-:W-:Y:S05]  /*22e0*/  BPT.TRAP 0x1 ;  /* 0x000000040000795c */ /* 0x000fea0000300000 */
.L_x_37:
[----:B------:R-:W-:Y:S05]  /*22f0*/  BSYNC.RECONVERGENT B0 ;  /* 0x0000000000007941 */ /* 0x000fea0003800200 */
.L_x_36:
[----:B------:R-:W-:Y:S02]  /*2300*/  ELECT P0, URZ, PT ;  /* 0x0000000000ff782f */ /* 0x000fe40003800000 */
[----:B------:R-:W-:Y:S01]  /*2310*/  LOP3.LUT R12, R12, 0x1, RZ, 0x3c, !PT ;  /* 0x000000010c0c7812 */ /* 0x000fe200078e3cff */
[----:B------:R-:W-:Y:S03]  /*2320*/  BSSY.RECONVERGENT B0, `(.L_x_38) ;  /* 0x0000033000007945 */ /* 0x000fe60003800200 */
[----:B-1----:R-:W-:-:S04]  /*2330*/  SHF.L.U32 R0, R12, 0x1f, RZ ;  /* 0x0000001f0c007819 */ /* 0x002fc800000006ff */
[----:B------:R1:W4:Y:S03]  /*2340*/  SYNCS.PHASECHK.TRANS64.TRYWAIT P1, [UR57+0x8], R0 ;  /* 0x00000800ff0075a7 */ /* 0x0003260008021139 */
[----:B------:R-:W-:Y:S05]  /*2350*/  @!P0 BRA `(.L_x_39) ;  /* 0x0000000000bc8947 */ /* 0x000fea0003800000 */
[----:B------:R-:W-:Y:S02]  /*2360*/  UIADD3 UR6, UP3, UPT, UR38, 0x80, URZ ;  /* 0x0000008026067890 */ /* 0x000fe4000ff7e0ff */
[----:B------:R-:W-:Y:S02]  /*2370*/  USHF.L.U32 UR66, UR5, 0x8, URZ ;  /* 0x0000000805427899 */ /* 0x000fe400080006ff */
[----:B------:R-:W-:Y:S02]  /*2380*/  UIADD3 UR10, UP2, UPT, UR38, 0x180, URZ ;  /* 0x00000180260a7890 */ /* 0x000fe4000ff5e0ff */
[----:B------:R-:W-:Y:S02]  /*2390*/  UIADD3 UR14, UP1, UPT, UR38, 0x280, URZ ;  /* 0x00000280260e7890 */ /* 0x000fe4000ff3e0ff */
[----:B------:R-:W-:Y:S02]  /*23a0*/  UIADD3 UR64, UPT, UPT, UR31, 0x8400, URZ ;  /* 0x000084001f407890 */ /* 0x000fe4000fffe0ff */
[----:B------:R-:W-:-:S02]  /*23b0*/  UIADD3.X UR7, UPT, UPT, URZ, UR39, URZ, UP3, !UPT ;  /* 0x00000027ff077290 */ /* 0x000fc40009ffe4ff */
[----:B------:R-:W-:Y:S02]  /*23c0*/  UPRMT UR9, URZ, 0x5410, UR55 ;  /* 0x00005410ff097896 */ /* 0x000fe40008000037 */
[----:B------:R-:W-:Y:S02]  /*23d0*/  UIADD3 UR56, UPT, UPT, UR31, 0xc400, URZ ;  /* 0x0000c4001f387890 */ /* 0x000fe4000fffe0ff */
[----:B------:R-:W-:Y:S02]  /*23e0*/  UIADD3 UR58, UPT, UPT, UR66, 0x80, URZ ;  /* 0x00000080423a7890 */ /* 0x000fe4000fffe0ff */
[----:B------:R-:W-:Y:S02]  /*23f0*/  UIADD3 UR48, UPT, UPT, UR30, 0x10400, URZ ;  /* 0x000104001e307890 */ /* 0x000fe4000fffe0ff */
[----:B------:R-:W-:Y:S02]  /*2400*/  UIADD3.X UR11, UPT, UPT, URZ, UR39, URZ, UP2, !UPT ;  /* 0x00000027ff0b7290 */ /* 0x000fe400097fe4ff */
[----:B------:R-:W-:-:S02]  /*2410*/  UPRMT UR4, URZ, 0x5410, UR54 ;  /* 0x00005410ff047896 */ /* 0x000fc40008000036 */
[----:B------:R-:W-:Y:S02]  /*2420*/  UIADD3 UR22, UP0, UPT, UR38, 0x380, URZ ;  /* 0x0000038026167890 */ /* 0x000fe4000ff1e0ff */
[----:B------:R-:W-:Y:S02]  /*2430*/  UIADD3 UR40, UPT, UPT, UR30, 0x18400, URZ ;  /* 0x000184001e287890 */ /* 0x000fe4000fffe0ff */
[----:B------:R-:W-:Y:S02]  /*2440*/  ULEA UR19, UR5, UR35, 0x1 ;  /* 0x0000002305137291 */ /* 0x000fe4000f8e08ff */
[----:B------:R-:W-:Y:S02]  /*2450*/  UIADD3 UR16, UPT, UPT, UR53, 0x20400, URZ ;  /* 0x0002040035107890 */ /* 0x000fe4000fffe0ff */
[----:B------:R-:W-:Y:S01]  /*2460*/  UIADD3.X UR15, UPT, UPT, URZ, UR39, URZ, UP1, !UPT ;  /* 0x00000027ff0f7290 */ /* 0x000fe20008ffe4ff */
[----:B------:R-:W-:Y:S01]  /*2470*/  UMOV UR24, 0x0 ;  /* 0x0000000000187882 */ /* 0x000fe20000000000 */
[----:B------:R-:W-:Y:S01]  /*2480*/  UMOV UR25, 0x10000000 ;  /* 0x1000000000197882 */ /* 0x000fe20000000000 */
[----:B------:R-:W-:Y:S01]  /*2490*/  UMOV UR65, UR57 ;  /* 0x0000003900417c82 */ /* 0x000fe20008000000 */
[----:B------:R-:W-:Y:S01]  /*24a0*/  UMOV UR67, UR59 ;  /* 0x0000003b00437c82 */ /* 0x000fe20008000000 */
[----:B------:R-:W-:Y:S01]  /*24b0*/  UMOV UR68, UR60 ;  /* 0x0000003c00447c82 */ /* 0x000fe20008000000 */
[----:B------:R-:W-:Y:S01]  /*24c0*/  ULEA UR12, UR5, UR28, 0x1 ;  /* 0x0000001c050c7291 */ /* 0x000fe2000f8e08ff */
[----:B------:R-:W-:Y:S01]  /*24d0*/  UTMALDG.3D.MULTICAST [UR64], [UR6], UR9, desc[UR24] ;  /* 0x00001840060073b4 */ /* 0x000fe20008011809 */
[----:B------:R-:W-:-:S02]  /*24e0*/  UIADD3 UR8, UPT, UPT, UR47, 0x20800, URZ ;  /* 0x000208002f087890 */ /* 0x000fc4000fffe0ff */
[----:B------:R-:W-:Y:S01]  /*24f0*/  UIADD3.X UR23, UPT, UPT, URZ, UR39, URZ, UP0, !UPT ;  /* 0x00000027ff177290 */ /* 0x000fe200087fe4ff */
[----:B------:R-:W-:Y:S01]  /*2500*/  UMOV UR49, UR57 ;  /* 0x0000003900317c82 */ /* 0x000fe20008000000 */
[----:B------:R-:W-:Y:S01]  /*2510*/  UMOV UR51, UR43 ;  /* 0x0000002b00337c82 */ /* 0x000fe20008000000 */
[----:B------:R-:W-:Y:S01]  /*2520*/  UMOV UR52, UR60 ;  /* 0x0000003c00347c82 */ /* 0x000fe20008000000 */
[----:B------:R-:W-:Y:S01]  /*2530*/  UMOV UR50, UR66 ;  /* 0x0000004200327c82 */ /* 0x000fe20008000000 */
[----:B------:R-:W-:Y:S01]  /*2540*/  UMOV UR41, UR57 ;  /* 0x0000003900297c82 */ /* 0x000fe20008000000 */
[----:B------:R-:W-:Y:S01]  /*2550*/  UMOV UR44, UR60 ;  /* 0x0000003c002c7c82 */ /* 0x000fe20008000000 */
[----:B------:R-:W-:Y:S01]  /*2560*/  UTMALDG.3D.MULTICAST [UR56], [UR6], UR9, desc[UR24] ;  /* 0x00001838060073b4 */ /* 0x000fe20008011809 */
[----:B------:R-:W-:Y:S01]  /*2570*/  UMOV UR42, UR58 ;  /* 0x0000003a002a7c82 */ /* 0x000fe20008000000 */
[----:B------:R-:W-:Y:S01]  /*2580*/  UMOV UR17, UR57 ;  /* 0x0000003900117c82 */ /* 0x000fe20008000000 */
[----:B------:R-:W-:Y:S01]  /*2590*/  UMOV UR18, UR34 ;  /* 0x0000002200127c82 */ /* 0x000fe20008000000 */
[----:B------:R-:W-:Y:S01]  /*25a0*/  UMOV UR20, UR36 ;  /* 0x0000002400147c82 */ /* 0x000fe20008000000 */
[----:B------:R-:W-:Y:S01]  /*25b0*/  UMOV UR21, UR60 ;  /* 0x0000003c00157c82 */ /* 0x000fe20008000000 */
[----:B------:R-:W-:Y:S01]  /*25c0*/  UMOV UR13, UR60 ;  /* 0x0000003c000d7c82 */ /* 0x000fe20008000000 */
[----:B------:R-:W-:Y:S01]  /*25d0*/  UTMALDG.3D.MULTICAST [UR48], [UR10], UR4, desc[UR24] ;  /* 0x000018300a0073b4 */ /* 0x000fe20008011804 */
[----:B------:R2:W-:Y:S01]  /*25e0*/  UTMALDG.3D.MULTICAST [UR40], [UR10], UR4, desc[UR24] ;  /* 0x000018280a0073b4 */ /* 0x0005e20008011804 */
[----:B------:R3:W-:Y:S01]  /*25f0*/  UTMALDG.4D.MULTICAST [UR16], [UR14], UR9, desc[UR24] ;  /* 0x000018100e0073b4 */ /* 0x0007e20008019809 */
[----:B--2---:R-:W-:Y:S01]  /*2600*/  UMOV UR10, URZ ;  /* 0x000000ff000a7c82 */ /* 0x004fe20008000000 */
[----:B------:R-:W-:Y:S01]  /*2610*/  UMOV UR11, UR27 ;  /* 0x0000001b000b7c82 */ /* 0x000fe20008000000 */
[----:B---3--:R-:W-:-:S02]  /*2620*/  UMOV UR9, UR57 ;  /* 0x0000003900097c82 */ /* 0x008fc40008000000 */
[----:B------:R2:W-:Y:S02]  /*2630*/  UTMALDG.4D.MULTICAST [UR8], [UR22], UR4, desc[UR24] ;  /* 0x00001808160073b4 */ /* 0x0005e40008019804 */
[----:B--2---:R-:W-:Y:S01]  /*2640*/  NOP ;  /* 0x0000000000007918 */ /* 0x004fe20000000000 */
.L_x_39:
[----:B------:R-:W-:Y:S05]  /*2650*/  BSYNC.RECONVERGENT B0 ;  /* 0x0000000000007941 */ /* 0x000fea0003800200 */
.L_x_38:
[----:B------:R-:W-:-:S04]  /*2660*/  UIADD3 UR5, UPT, UPT, UR5, 0x1, URZ ;  /* 0x0000000105057890 */ /* 0x000fc8000fffe0ff */
[----:B------:R-:W-:-:S09]  /*2670*/  UISETP.NE.AND UP0, UPT, UR5, UR26, UPT ;  /* 0x0000001a0500728c */ /* 0x000fd2000bf05270 */
[----:B------:R-:W-:Y:S05]  /*2680*/  BRA.U UP0, `(.L_x_40) ;  /* 0xfffffff900e47547 */ /* 0x000fea000b83ffff */
.L_x_32:
[C---:B--2---:R-:W-:Y:S01]  /*2690*/  LEA R3, R11.reuse, UR57, 0x3 ;  /* 0x000000390b037c11 */ /* 0x044fe2000f8e18ff */
[----:B------:R-:W-:Y:S01]  /*26a0*/  NOP ;  /* 0x0000000000007918 */ /* 0x000fe20000000000 */
[----:B-1----:R-:W-:Y:S02]  /*26b0*/  SHF.L.U32 R0, R10, 0x1f, RZ ;  /* 0x0000001f0a007819 */ /* 0x002fe400000006ff */
[----:B------:R-:W-:Y:S02]  /*26c0*/  LEA R5, R11, UR57, 0x4 ;  /* 0x000000390b057c11 */ /* 0x000fe4000f8e20ff */
[----:B----4-:R-:W1:Y:S02]  /*26d0*/  SYNCS.PHASECHK.TRANS64.TRYWAIT P0, [R3+URZ+0x60], R0 ;  /* 0x00006000030075a7 */ /* 0x010e6400080011ff */
[----:B-1----:R-:W-:Y:S05]  /*26e0*/  @!P0 BRA `(.L_x_41) ;  /* 0x0000010c00788947 */ /* 0x002fea0003800000 */
.L_x_192:
[----:B------:R-:W2:Y:S01]  /*26f0*/  LDS.128 R4, [R5+0xc0] ;  /* 0x0000c00005047984 */ /* 0x000ea20000000c00 */
[----:B------:R-:W-:Y:S01]  /*2700*/  UISETP.GE.AND UP0, UPT, UR45, 0x1, UPT ;  /* 0x000000012d00788c */ /* 0x000fe2000bf06270 */
[----:B------:R-:W-:Y:S01]  /*2710*/  @!PT LDS RZ, [RZ] ;  /* 0x00000000fffff984 */ /* 0x000fe20000000800 */
[----:B------:R-:W-:Y:S01]  /*2720*/  @!PT LDS RZ, [RZ] ;  /* 0x00000000fffff984 */ /* 0x000fe20000000800 */
[----:B------:R-:W-:Y:S01]  /*2730*/  @!PT LDS RZ, [RZ] ;  /* 0x00000000fffff984 */ /* 0x000fe20000000800 */
[----:B------:R-:W-:Y:S01]  /*2740*/  @!PT LDS RZ, [RZ] ;  /* 0x00000000fffff984 */ /* 0x000fe20000000800 */
[----:B------:R4:W-:Y:S06]  /*2750*/  MEMBAR.ALL.CTA ;  /* 0x0000000000007992 */ /* 0x0009ec0000008000 */
[----:B----4-:R-:W4:Y:S01]  /*2760*/  FENCE.VIEW.ASYNC.S ;  /* 0x00000000000073c6 */ /* 0x010f220000000000 */
[----:B--2---:R-:W-:-:S13]  /*2770*/  LOP3.LUT P0, RZ, R6, 0x1, RZ, 0xc0, !PT ;  /* 0x0000000106ff7812 */ /* 0x004fda000780c0ff */
[----:B----4-:R-:W-:Y:S01]  /*2780*/  VOTEU.ANY UP1, P0 ;  /* 0x0000000000ff7886 */ /* 0x010fe20000020100 */
[----:B------:R-:W-:-:S13]  /*2790*/  PLOP3.LUT P0, PT, PT, PT, UP1, 0x80, 0x8 ;  /* 0x000000000008781c */ /* 0x000fda0003f0f018 */
[----:B-1----:R-:W-:Y:S02]  /*27a0*/  @P0 LOP3.LUT R0, R5, 0xffff, RZ, 0xc0, !PT ;  /* 0x0000ffff05000812 */ /* 0x002fe400078ec0ff */
[----:B---3--:R-:W-:Y:S02]  /*27b0*/  @P0 MOV R2, R4 ;  /* 0x0000000400020202 */ /* 0x008fe40000000f00 */
[----:B------:R-:W-:Y:S01]  /*27c0*/  @P0 R2UR UR5, R0 ;  /* 0x00000000000502ca */ /* 0x000fe200000e0000 */
[----:B------:R-:W-:Y:S01]  /*27d0*/  VIADD R0, R3, 0x70 ;  /* 0x0000007003007836 */ /* 0x000fe20000000000 */
[----:B------:R-:W-:Y:S02]  /*27e0*/  @P0 SHF.R.U32.HI R4, RZ, 0x10, R5 ;  /* 0x00000010ff040819 */ /* 0x000fe40000011605 */
[----:B------:R-:W-:Y:S02]  /*27f0*/  @P0 R2UR UR6, R2 ;  /* 0x00000000020602ca */ /* 0x000fe400000e0000 */
[----:B------:R-:W-:-:S02]  /*2800*/  PRMT R0, RZ, 0x654, R0 ;  /* 0x00000654ff007816 */ /* 0x000fc40000000000 */
[----:B------:R-:W-:Y:S02]  /*2810*/  @P0 R2UR UR4, R4 ;  /* 0x00000000040402ca */ /* 0x000fe400000e0000 */
[----:B------:R1:W-:Y:S03]  /*2820*/  SYNCS.ARRIVE.TRANS64.RED.A1T0 RZ, [R0+URZ], RZ ;  /* 0x000000ff00ff79a7 */ /* 0x0003e600081004ff */
[----:B------:R-:W-:-:S04]  /*2830*/  @UP1 UMOV UR61, UR5 ;  /* 0x00000005003d1c82 */ /* 0x000fc80008000000 */
[----:B------:R-:W-:-:S04]  /*2840*/  @UP1 UMOV UR62, UR6 ;  /* 0x00000006003e1c82 */ /* 0x000fc80008000000 */
[----:B------:R-:W-:Y:S01]  /*2850*/  @UP1 UMOV UR60, UR4 ;  /* 0x00000004003c1c82 */ /* 0x000fe20008000000 */
[----:B------:R-:W-:Y:S05]  /*2860*/  BRA.U !UP0, `(.L_x_42) ;  /* 0x0000000108d47547 */ /* 0x000fea000b800000 */
[----:B------:R-:W2:Y:S01]  /*2870*/  LDCU.128 UR12, c[0x0][0xf10] ;  /* 0x0001e200ff0c77ac */ /* 0x000ea20008000c00 */
[----:B------:R-:W3:Y:S01]  /*2880*/  LDCU UR21, c[0x0][0xf20] ;  /* 0x0001e400ff1577ac */ /* 0x000ee20008000800 */
[----:B------:R-:W4:Y:S01]  /*2890*/  LDCU UR20, c[0x0][0xf0c] ;  /* 0x0001e180ff1477ac */ /* 0x000f220008000800 */
[----:B------:R-:W1:Y:S01]  /*28a0*/  LDCU.64 UR8, c[0x0][0xf28] ;  /* 0x0001e500ff0877ac */ /* 0x000e620008000a00 */
[----:B------:R-:W-:Y:S02]  /*28b0*/  UISETP.NE.AND UP3, UPT, UR45, 0x1, UPT ;  /* 0x000000012d00788c */ /* 0x000fe4000bf65270 */
[----:B--2---:R-:W-:Y:S02]  /*28c0*/  UIMAD.WIDE.U32 UR6, UR63, UR15, URZ ;  /* 0x0000000f3f0672a5 */ /* 0x004fe4000f8e00ff */
[----:B------:R-:W-:Y:S02]  /*28d0*/  UIMAD.WIDE.U32 UR4, UR69, UR12, URZ ;  /* 0x0000000c450472a5 */ /* 0x000fe4000f8e00ff */
[----:B------:R-:W-:-:S02]  /*28e0*/  UISETP.NE.AND UP0, UPT, UR14, 0x1, UPT ;  /* 0x000000010e00788c */ /* 0x000fc4000bf05270 */
[----:B------:R-:W-:Y:S01]  /*28f0*/  UIMAD.WIDE.U32 UR18, UR61, UR15, URZ ;  /* 0x0000000f3d1272a5 */ /* 0x000fe2000f8e00ff */
[----:B------:R-:W-:Y:S02]  /*2900*/  UMOV UR6, UR7 ;  /* 0x0000000700067c82 */ /* 0x000fe40008000000 */
[----:B------:R-:W-:Y:S01]  /*2910*/  UMOV UR4, UR5 ;  /* 0x0000000500047c82 */ /* 0x000fe20008000000 */
[----:B---3--:R-:W-:Y:S02]  /*2920*/  USHF.R.U32.HI UR6, URZ, UR21, UR6 ;  /* 0x00000015ff067299 */ /* 0x008fe40008011606 */
[----:B----4-:R-:W-:Y:S02]  /*2930*/  UISETP.NE.AND UP2, UPT, UR20, 0x1, UPT ;  /* 0x000000011400788c */ /* 0x010fe4000bf45270 */
[----:B------:R-:W-:Y:S02]  /*2940*/  USHF.R.U32.HI UR4, URZ, UR13, UR4 ;  /* 0x0000000dff047299 */ /* 0x000fe40008011604 */
[----:B------:R-:W-:-:S02]  /*2950*/  USEL UR5, UR63, UR6, !UP0 ;  /* 0x000000063f057287 */ /* 0x000fc4000c000000 */
[----:B------:R-:W-:Y:S02]  /*2960*/  USEL UR6, UR69, UR4, !UP2 ;  /* 0x0000000445067287 */ /* 0x000fe4000d000000 */
[----:B-1----:R-:W-:Y:S01]  /*2970*/  UIMAD.WIDE.U32 UR10, UR5, UR8, URZ ;  /* 0x00000008050a72a5 */ /* 0x002fe2000f8e00ff */
[----:B------:R-:W-:Y:S01]  /*2980*/  UMOV UR4, UR19 ;  /* 0x0000001300047c82 */ /* 0x000fe20008000000 */
[----:B------:R-:W-:Y:S02]  /*2990*/  UIMAD.WIDE.U32 UR16, UR62, UR12, URZ ;  /* 0x0000000c3e1072a5 */ /* 0x000fe4000f8e00ff */
[----:B------:R-:W-:-:S03]  /*29a0*/  UIMAD.WIDE.U32 UR18, UR6, UR8, URZ ;  /* 0x00000008061272a5 */ /* 0x000fc6000f8e00ff */
[----:B------:R-:W-:Y:S01]  /*29b0*/  UMOV UR10, UR11 ;  /* 0x0000000b000a7c82 */ /* 0x000fe20008000000 */
[----:B------:R-:W-:Y:S02]  /*29c0*/  USHF.R.U32.HI UR4, URZ, UR21, UR4 ;  /* 0x00000015ff047299 */ /* 0x000fe40008011604 */
[----:B------:R-:W-:Y:S01]  /*29d0*/  @UP3 USHF.R.U32.HI UR5, URZ, UR9, UR10 ;  /* 0x00000009ff053299 */ /* 0x000fe2000801160a */
[----:B------:R-:W-:Y:S01]  /*29e0*/  UMOV UR16, UR17 ;  /* 0x0000001100107c82 */ /* 0x000fe20008000000 */
[----:B------:R-:W-:Y:S01]  /*29f0*/  UMOV UR18, UR19 ;  /* 0x0000001300127c82 */ /* 0x000fe20008000000 */
[----:B------:R-:W-:Y:S02]  /*2a00*/  USHF.R.U32.HI UR13, URZ, UR13, UR16 ;  /* 0x0000000dff0d7299 */ /* 0x000fe40008011610 */
[----:B------:R-:W-:Y:S02]  /*2a10*/  USEL UR4, UR61, UR4, !UP0 ;  /* 0x000000043d047287 */ /* 0x000fe4000c000000 */
[----:B------:R-:W-:-:S02]  /*2a20*/  @UP3 USHF.R.U32.HI UR6, URZ, UR9, UR18 ;  /* 0x00000009ff063299 */ /* 0x000fc40008011612 */
[----:B------:R-:W-:Y:S02]  /*2a30*/  UIMAD UR7, UR45, UR5, URZ ;  /* 0x000000052d0772a4 */ /* 0x000fe4000f8e02ff */
[----:B------:R-:W-:Y:S02]  /*2a40*/  USEL UR5, UR62, UR13, !UP2 ;  /* 0x0000000d3e057287 */ /* 0x000fe4000d000000 */
[----:B------:R-:W-:Y:S02]  /*2a50*/  UIMAD UR10, UR45, UR6, URZ ;  /* 0x000000062d0a72a4 */ /* 0x000fe4000f8e02ff */
[----:B------:R-:W-:Y:S02]  /*2a60*/  UISETP.GE.AND UP0, UPT, UR4, UR7, UPT ;  /* 0x000000070400728c */ /* 0x000fe4000bf06270 */
[----:B------:R-:W-:Y:S02]  /*2a70*/  UIMAD.WIDE.U32 UR12, UR4, UR8, URZ ;  /* 0x00000008040c72a5 */ /* 0x000fe4000f8e00ff */
[----:B------:R-:W-:-:S02]  /*2a80*/  UISETP.GE.OR UP0, UPT, UR5, UR10, UP0 ;  /* 0x0000000a0500728c */ /* 0x000fc40008706670 */
        /* <DEDUP_REMOVED lines=19> */
.L_x_42:
[----:B------:R-:W2:Y:S02]  /*2bc0*/  LDCU UR4, c[0x0][0xf30] ;  /* 0x0001e600ff0477ac */ /* 0x000ea40008000800 */
[----:B--2---:R-:W-:-:S09]  /*2bd0*/  UISETP.NE.AND UP0, UPT, UR4, 0x1, UPT ;  /* 0x000000010400788c */ /* 0x004fd2000bf05270 */
[----:B------:R-:W-:Y:S05]  /*2be0*/  BRA.U UP0, `(.L_x_43) ;  /* 0x0000000100447547 */ /* 0x000fea000b800000 */
[----:B------:R-:W2:Y:S01]  /*2bf0*/  LDCU.128 UR8, c[0x0][0xf10] ;  /* 0x0001e200ff0877ac */ /* 0x000ea20008000c00 */
[----:B------:R-:W3:Y:S01]  /*2c00*/  LDCU UR12, c[0x0][0xf0c] ;  /* 0x0001e180ff0c77ac */ /* 0x000ee20008000800 */
[----:B------:R-:W4:Y:S01]  /*2c10*/  LDCU UR13, c[0x0][0xf20] ;  /* 0x0001e400ff0d77ac */ /* 0x000f220008000800 */
[----:B--2---:R-:W-:Y:S02]  /*2c20*/  UIMAD.WIDE.U32 UR6, UR62, UR8, URZ ;  /* 0x000000083e0672a5 */ /* 0x004fe4000f8e00ff */
[----:B------:R-:W-:Y:S02]  /*2c30*/  UIMAD.WIDE.U32 UR4, UR61, UR11, URZ ;  /* 0x0000000b3d0472a5 */ /* 0x000fe4000f8e00ff */
[----:B---3--:R-:W-:Y:S02]  /*2c40*/  UISETP.NE.AND UP2, UPT, UR12, 0x1, UPT ;  /* 0x000000010c00788c */ /* 0x008fe4000bf45270 */
[----:B------:R-:W-:Y:S01]  /*2c50*/  UISETP.NE.AND UP0, UPT, UR10, 0x1, UPT ;  /* 0x000000010a00788c */ /* 0x000fe2000bf05270 */
[----:B------:R-:W-:-:S02]  /*2c60*/  UMOV UR6, UR7 ;  /* 0x0000000700067c82 */ /* 0x000fc40008000000 */
[----:B------:R-:W-:Y:S01]  /*2c70*/  UMOV UR4, UR5 ;  /* 0x0000000500047c82 */ /* 0x000fe20008000000 */
[----:B------:R-:W-:Y:S02]  /*2c80*/  USHF.R.U32.HI UR9, URZ, UR9, UR6 ;  /* 0x00000009ff097299 */ /* 0x000fe40008011606 */
[----:B----4-:R-:W-:Y:S02]  /*2c90*/  USHF.R.U32.HI UR4, URZ, UR13, UR4 ;  /* 0x0000000dff047299 */ /* 0x010fe40008011604 */
[----:B------:R-:W-:Y:S02]  /*2ca0*/  USEL UR5, UR62, UR9, !UP2 ;  /* 0x000000093e057287 */ /* 0x000fe4000d000000 */
[----:B------:R-:W-:-:S04]  /*2cb0*/  USEL UR4, UR61, UR4, !UP0 ;  /* 0x000000043d047287 */ /* 0x000fc8000c000000 */
[----:B------:R-:W-:Y:S02]  /*2cc0*/  UIADD3 UR6, UPT, UPT, UR5, -UR4, URZ ;  /* 0x8000000405067290 */ /* 0x000fe4000fffe0ff */
[----:B------:R-:W-:Y:S02]  /*2cd0*/  UIADD3 UR4, UPT, UPT, -UR5, UR4, URZ ;  /* 0x0000000405047290 */ /* 0x000fe4000fffe1ff */
[----:B------:R-:W-:Y:S02]  /*2ce0*/  UIMAD UR61, UR6, UR10, UR61 ;  /* 0x0000000a063d72a4 */ /* 0x000fe4000f8e023d */
[----:B------:R-:W-:-:S12]  /*2cf0*/  UIMAD UR62, UR4, UR12, UR62 ;  /* 0x0000000c043e72a4 */ /* 0x000fd8000f8e023e */
.L_x_43:
[----:B------:R-:W-:Y:S01]  /*2d00*/  VIADD R11, R11, 0x1 ;  /* 0x000000010b0b7836 */ /* 0x000fe20000000000 */
[----:B------:R-:W-:Y:S02]  /*2d10*/  R2UR UR5, R182 ;  /* 0x00000000b60572ca */ /* 0x000fe400000e0000 */
[----:B------:R-:W-:Y:S02]  /*2d20*/  R2UR UR4, R183 ;  /* 0x00000000b70472ca */ /* 0x000fe400000e0000 */
[C---:B------:R-:W-:Y:S02]  /*2d30*/  ISETP.NE.AND P0, PT, R11.reuse, 0x2, PT ;  /* 0x000000020b00780c */ /* 0x040fe40003f05270 */
[----:B------:R-:W-:Y:S02]  /*2d40*/  PLOP3.LUT P1, PT, PT, PT, PT, 0x80, 0x8 ;  /* 0x000000000008781c */ /* 0x000fe40003f2f070 */
[----:B------:R-:W-:Y:S02]  /*2d50*/  SEL R3, RZ, 0x1, P0 ;  /* 0x00000001ff037807 */ /* 0x000fe40000000000 */
[----:B------:R-:W-:-:S02]  /*2d60*/  SEL R11, R11, RZ, P0 ;  /* 0x000000ff0b0b7207 */ /* 0x000fc40000000000 */
[----:B------:R-:W-:Y:S01]  /*2d70*/  LOP3.LUT R10, R10, R3, RZ, 0x3c, !PT ;  /* 0x000000030a0a7212 */ /* 0x000fe200078e3cff */
[----:B------:R-:W-:Y:S02]  /*2d80*/  UIADD3 UR20, UPT, UPT, UR61, UR5, URZ ;  /* 0x000000053d147290 */ /* 0x000fe4000fffe0ff */
[----:B------:R-:W-:Y:S01]  /*2d90*/  UIADD3 UR36, UPT, UPT, UR62, UR4, URZ ;  /* 0x000000043e247290 */ /* 0x000fe2000fffe0ff */
[----:B------:R-:W-:Y:S11]  /*2da0*/  BRA.U UP1, `(.L_x_44) ;  /* 0xffffffed01ac7547 */ /* 0x000ff6000b83ffff */
[----:B-1----:R-:W-:-:S07]  /*2db0*/  MOV R0, UR57 ;  /* 0x0000003900007c02 */ /* 0x002fce0008000f00 */
.L_x_45:
[----:B-1----:R-:W-:-:S04]  /*2dc0*/  SHF.L.U32 R3, R12, 0x1f, RZ ;  /* 0x0000001f0c037819 */ /* 0x002fc800000006ff */
[----:B------:R1:W2:Y:S03]  /*2dd0*/  SYNCS.PHASECHK.TRANS64.TRYWAIT P0, [R0+URZ+0x8], R3 ;  /* 0x00000803000075a7 */ /* 0x0002a600080011ff */
[----:B--2---:R-:W-:Y:S05]  /*2de0*/  @!P0 NANOSLEEP.SYNCS 0x989680 ;  /* 0x009896800000895d */ /* 0x004fea0003900000 */
[----:B------:R-:W2:Y:S02]  /*2df0*/  @!P0 SYNCS.PHASECHK.TRANS64 P0, [R0+URZ+0x8], R3 ;  /* 0x00000803000085a7 */ /* 0x000ea400080010ff */
[----:B--2---:R-:W-:Y:S05]  /*2e00*/  @P0 EXIT ;  /* 0x000000000000094d */ /* 0x004fea0003800000 */
[----:B------:R-:W-:Y:S05]  /*2e10*/  BRA `(.L_x_45) ;  /* 0xfffffffc00e87947 */ /* 0x000fea000383ffff */
.L_x_22:
[----:B------:R-:W1:Y:S02]  /*2e20*/  S2UR UR4, SR_CgaCtaId ;  /* 0x00000000000479c3 */ /* 0x000e640000008800 */
[----:B-1----:R-:W-:-:S04]  /*2e30*/  UISETP.NE.AND UP0, UPT, UR4, URZ, UPT ;  /* 0x000000ff0400728c */ /* 0x002fc8000bf05270 */
[----:B------:R-:W-:-:S09]  /*2e40*/  UISETP.NE.OR UP0, UPT, UR21, 0x1, UP0 ;  /* 0x000000011500788c */ /* 0x000fd20008705670 */
[----:B------:R-:W-:Y:S05]  /*2e50*/  BRA.U UP0, `(.L_x_46) ;  /* 0x00000005004c7547 */ /* 0x000fea000b800000 */
[----:B------:R-:W1:Y:S01]  /*2e60*/  S2UR UR5, SR_CgaCtaId ;  /* 0x00000000000579c3 */ /* 0x000e620000008800 */
[----:B------:R-:W-:Y:S01]  /*2e70*/  UMOV UR4, 0x400 ;  /* 0x0000040000047882 */ /* 0x000fe20000000000 */
[----:B------:R-:W-:Y:S01]  /*2e80*/  ISETP.GE.U32.AND P2, PT, R2, 0x10, PT ;  /* 0x000000100200780c */ /* 0x000fe20003f46070 */
[----:B------:R-:W-:Y:S01]  /*2e90*/  IMAD.MOV.U32 R12, RZ, RZ, 0x1 ;  /* 0x00000001ff0c7424 */ /* 0x000fe200078e00ff */
[----:B------:R-:W-:Y:S02]  /*2ea0*/  CS2R R10, SRZ ;  /* 0x00000000000a7805 */ /* 0x000fe4000001ff00 */
[----:B------:R-:W-:Y:S01]  /*2eb0*/  CS2R R8, SRZ ;  /* 0x0000000000087805 */ /* 0x000fe2000001ff00 */
[----:B-1----:R-:W-:-:S03]  /*2ec0*/  ULEA UR6, UR5, UR4, 0x18 ;  /* 0x0000000405067291 */ /* 0x002fc6000f8ec0ff */
[----:B------:R-:W-:-:S09]  /*2ed0*/  UMOV UR5, URZ ;  /* 0x000000ff00057c82 */ /* 0x000fd20008000000 */
.L_x_50:
[----:B------:R-:W-:Y:S02]  /*2ee0*/  LEA R0, R8, UR6, 0x3 ;  /* 0x0000000608007c11 */ /* 0x000fe4000f8e18ff */
[----:B------:R-:W-:-:S03]  /*2ef0*/  SHF.L.U32 R5, R9, 0x1f, RZ ;  /* 0x0000001f09057819 */ /* 0x000fc600000006ff */
[----:B------:R-:W-:Y:S01]  /*2f00*/  VIADD R4, R0, 0xa0 ;  /* 0x000000a000047836 */ /* 0x000fe20000000000 */
[----:B------:R-:W1:Y:S02]  /*2f10*/  SYNCS.PHASECHK.TRANS64.TRYWAIT P0, [R0+URZ+0x90], R5 ;  /* 0x00009005000075a7 */ /* 0x000e6400080011ff */
[----:B-1----:R-:W-:Y:S05]  /*2f20*/  @!P0 BRA `(.L_x_47) ;  /* 0x00000104007c8947 */ /* 0x002fea0003800000 */
.L_x_193:
[----:B------:R-:W-:Y:S01]  /*2f30*/  ULEA UR4, UR5, UR6, 0x3 ;  /* 0x0000000605047291 */ /* 0x000fe2000f8e18ff */
[----:B------:R-:W-:Y:S02]  /*2f40*/  PRMT R4, RZ, 0x654, R4 ;  /* 0x00000654ff047816 */ /* 0x000fe40000000004 */
[----:B-1----:R-:W-:Y:S01]  /*2f50*/  SHF.L.U32 R5, R12, 0x1f, RZ ;  /* 0x0000001f0c057819 */ /* 0x002fe200000006ff */
[----:B------:R-:W-:Y:S01]  /*2f60*/  UIADD3 UR7, UPT, UPT, UR4, 0x60, URZ ;  /* 0x0000006004077890 */ /* 0x000fe2000fffe0ff */
[----:B------:R1:W-:Y:S05]  /*2f70*/  SYNCS.ARRIVE.TRANS64.RED.A1T0 RZ, [R4+URZ], RZ ;  /* 0x000000ff04ff79a7 */ /* 0x0003ea00081004ff */
[----:B------:R-:W-:Y:S01]  /*2f80*/  IMAD.U32 R7, RZ, RZ, UR7 ;  /* 0x00000007ff077e24 */ /* 0x000fe2000f8e00ff */
[----:B------:R-:W2:Y:S04]  /*2f90*/  SYNCS.PHASECHK.TRANS64.TRYWAIT P0, [UR4+0x70], R5 ;  /* 0x00007005ff0075a7 */ /* 0x000ea80008001104 */
[----:B------:R-:W-:Y:S01]  /*2fa0*/  PRMT R6, R2, 0x654, R7 ;  /* 0x0000065402067816 */ /* 0x000fe20000000007 */
[----:B-1----:R-:W-:Y:S01]  /*2fb0*/  @!P2 IMAD.MOV.U32 R4, RZ, RZ, 0x10 ;  /* 0x00000010ff04a424 */ /* 0x002fe200078e00ff */
[----:B--2---:R-:W-:Y:S06]  /*2fc0*/  @!P0 BRA `(.L_x_48) ;  /* 0x0000010400688947 */ /* 0x004fec0003800000 */
.L_x_195:
[----:B------:R-:W-:Y:S01]  /*2fd0*/  ULEA UR8, UR5, UR6, 0x4 ;  /* 0x0000000605087291 */ /* 0x000fe2000f8e20ff */
[----:B------:R-:W-:Y:S01]  /*2fe0*/  SEL R3, R6, R3, !P2 ;  /* 0x0000000306037207 */ /* 0x000fe20005000000 */
[----:B------:R-:W-:Y:S01]  /*2ff0*/  UIADD3 UR9, UPT, UPT, UR4, 0x60, URZ ;  /* 0x0000006004097890 */ /* 0x000fe2000fffe0ff */
[----:B-1----:R-:W-:Y:S01]  /*3000*/  LEA R0, R11, UR6, 0x3 ;  /* 0x000000060b007c11 */ /* 0x002fe2000f8e18ff */
[----:B------:R-:W-:Y:S01]  /*3010*/  UIADD3 UR8, UPT, UPT, UR8, 0xc0, URZ ;  /* 0x000000c008087890 */ /* 0x000fe2000fffe0ff */
[----:B------:R-:W-:Y:S01]  /*3020*/  SHF.L.U32 R5, R10, 0x1f, RZ ;  /* 0x0000001f0a057819 */ /* 0x000fe200000006ff */
[----:B------:R1:W-:Y:S01]  /*3030*/  @!P2 SYNCS.ARRIVE.TRANS64.RED RZ, [R3+URZ], R4 ;  /* 0x0000000403ffa9a7 */ /* 0x0003e200080004ff */
[----:B------:R-:W-:Y:S01]  /*3040*/  UIADD3 UR4, UPT, UPT, UR5, 0x1, URZ ;  /* 0x0000000105047890 */ /* 0x000fe2000fffe0ff */
[----:B------:R-:W-:-:S03]  /*3050*/  VIADD R8, R8, 0x1 ;  /* 0x0000000108087836 */ /* 0x000fc60000000000 */
[----:B------:R-:W-:Y:S02]  /*3060*/  UISETP.NE.AND UP0, UPT, UR4, 0x2, UPT ;  /* 0x000000020400788c */ /* 0x000fe4000bf05270 */
[----:B------:R-:W-:Y:S06]  /*3070*/  UGETNEXTWORKID.BROADCAST [UR8], [UR9] ;  /* 0x00000000080073ca */ /* 0x000fec0008000100 */
[----:B------:R-:W-:Y:S01]  /*3080*/  USEL UR7, URZ, 0x1, UP0 ;  /* 0x00000001ff077887 */ /* 0x000fe20008000000 */
[----:B------:R-:W-:Y:S01]  /*3090*/  ISETP.NE.AND P0, PT, R8, 0x2, PT ;  /* 0x000000020800780c */ /* 0x000fe20003f05270 */
[----:B------:R-:W-:Y:S01]  /*30a0*/  USEL UR5, UR4, URZ, UP0 ;  /* 0x000000ff04057287 */ /* 0x000fe20008000000 */
[----:B------:R-:W2:Y:S03]  /*30b0*/  SYNCS.PHASECHK.TRANS64.TRYWAIT P1, [R0+URZ+0x60], R5 ;  /* 0x00006005000075a7 */ /* 0x000ea600080211ff */
[----:B------:R-:W-:Y:S01]  /*30c0*/  LOP3.LUT R12, R12, UR7, RZ, 0x3c, !PT ;  /* 0x000000070c0c7c12 */ /* 0x000fe2000f8e3cff */
[----:B-12---:R-:W-:Y:S07]  /*30d0*/  @!P1 BRA `(.L_x_49) ;  /* 0x00000104003c9947 */ /* 0x006fee0003800000 */
.L_x_196:
[C---:B------:R-:W-:Y:S01]  /*30e0*/  LEA R4, R11.reuse, UR6, 0x4 ;  /* 0x000000060b047c11 */ /* 0x040fe2000f8e20ff */
[----:B-1----:R-:W-:Y:S01]  /*30f0*/  VIADD R0, R0, 0x70 ;  /* 0x0000007000007836 */ /* 0x002fe20000000000 */
[----:B------:R-:W-:Y:S01]  /*3100*/  SEL R8, R8, RZ, P0 ;  /* 0x000000ff08087207 */ /* 0x000fe20000000000 */
[----:B------:R-:W-:-:S03]  /*3110*/  VIADD R11, R11, 0x1 ;  /* 0x000000010b0b7836 */ /* 0x000fc60000000000 */
[----:B------:R-:W1:Y:S01]  /*3120*/  LDS.128 R4, [R4+0xc0] ;  /* 0x0000c00004047984 */ /* 0x000e620000000c00 */
[----:B------:R-:W-:Y:S02]  /*3130*/  PRMT R0, RZ, 0x654, R0 ;  /* 0x00000654ff007816 */ /* 0x000fe40000000000 */
[C---:B------:R-:W-:Y:S01]  /*3140*/  ISETP.NE.AND P1, PT, R11.reuse, 0x2, PT ;  /* 0x000000020b00780c */ /* 0x040fe20003f25270 */
[----:B------:R-:W-:Y:S01]  /*3150*/  @!PT LDS RZ, [RZ] ;  /* 0x00000000fffff984 */ /* 0x000fe20000000800 */
[----:B------:R-:W-:Y:S01]  /*3160*/  @!PT LDS RZ, [RZ] ;  /* 0x00000000fffff984 */ /* 0x000fe20000000800 */
[----:B------:R-:W-:Y:S01]  /*3170*/  @!PT LDS RZ, [RZ] ;  /* 0x00000000fffff984 */ /* 0x000fe20000000800 */
[----:B------:R-:W-:Y:S01]  /*3180*/  @!PT LDS RZ, [RZ] ;  /* 0x00000000fffff984 */ /* 0x000fe20000000800 */
[----:B------:R2:W-:Y:S06]  /*3190*/  MEMBAR.ALL.CTA ;  /* 0x0000000000007992 */ /* 0x0005ec0000008000 */
[----:B--2---:R-:W2:Y:S01]  /*31a0*/  FENCE.VIEW.ASYNC.S ;  /* 0x00000000000073c6 */ /* 0x004ea20000000000 */
[----:B------:R-:W-:Y:S01]  /*31b0*/  SEL R11, R11, RZ, P1 ;  /* 0x000000ff0b0b7207 */ /* 0x000fe20000800000 */
[----:B--2---:R2:W-:Y:S01]  /*31c0*/  SYNCS.ARRIVE.TRANS64.RED.A1T0 RZ, [R0+URZ], RZ ;  /* 0x000000ff00ff79a7 */ /* 0x0045e200081004ff */
[----:B-1----:R-:W-:-:S02]  /*31d0*/  LOP3.LUT P3, RZ, R6, 0x1, RZ, 0xc0, !PT ;  /* 0x0000000106ff7812 */ /* 0x002fc4000786c0ff */
[----:B------:R-:W-:-:S04]  /*31e0*/  SEL R5, RZ, 0x1, P1 ;  /* 0x00000001ff057807 */ /* 0x000fc80000800000 */
[----:B------:R-:W-:Y:S02]  /*31f0*/  LOP3.LUT R10, R10, R5, RZ, 0x3c, !PT ;  /* 0x000000050a0a7212 */ /* 0x000fe400078e3cff */
[----:B--2---:R-:W-:-:S04]  /*3200*/  SEL R0, RZ, 0x1, P0 ;  /* 0x00000001ff007807 */ /* 0x004fc80000000000 */
[----:B------:R-:W-:Y:S01]  /*3210*/  LOP3.LUT R9, R9, R0, RZ, 0x3c, !PT ;  /* 0x0000000009097212 */ /* 0x000fe200078e3cff */
[----:B------:R-:W-:Y:S06]  /*3220*/  @P3 BRA `(.L_x_50) ;  /* 0xfffffffc002c3947 */ /* 0x000fec000383ffff */
[----:B------:R-:W-:Y:S01]  /*3230*/  ULEA UR4, UR5, UR6, 0x3 ;  /* 0x0000000605047291 */ /* 0x000fe2000f8e18ff */
[----:B------:R-:W-:-:S08]  /*3240*/  SHF.L.U32 R3, R12, 0x1f, RZ ;  /* 0x0000001f0c037819 */ /* 0x000fd000000006ff */
[----:B------:R-:W1:Y:S02]  /*3250*/  SYNCS.PHASECHK.TRANS64 P0, [UR4+0x70], R3 ;  /* 0x00007003ff0075a7 */ /* 0x000e640008001004 */
[----:B-1----:R-:W-:Y:S05]  /*3260*/  @P0 BRA `(.L_x_51) ;  /* 0x0000000000080947 */ /* 0x002fea0003800000 */
[----:B------:R-:W1:Y:S02]  /*3270*/  SYNCS.PHASECHK.TRANS64.TRYWAIT P0, [UR4+0x70], R3 ;  /* 0x00007003ff0075a7 */ /* 0x000e640008001104 */
[----:B-1----:R-:W-:Y:S05]  /*3280*/  @!P0 BRA `(.L_x_52) ;  /* 0x0000010000e48947 */ /* 0x002fea0003800000 */
.L_x_51:
[----:B------:R-:W-:-:S04]  /*3290*/  UIADD3 UR7, UPT, UPT, UR5, 0x1, URZ ;  /* 0x0000000105077890 */ /* 0x000fc8000fffe0ff */
[----:B------:R-:W-:-:S04]  /*32a0*/  UISETP.NE.AND UP0, UPT, UR7, 0x2, UPT ;  /* 0x000000020700788c */ /* 0x000fc8000bf05270 */
[----:B------:R-:W-:Y:S02]  /*32b0*/  USEL UR8, URZ, 0x1, UP0 ;  /* 0x00000001ff087887 */ /* 0x000fe40008000000 */
[----:B------:R-:W-:-:S04]  /*32c0*/  USEL UR7, UR7, URZ, UP0 ;  /* 0x000000ff07077287 */ /* 0x000fc80008000000 */
[----:B------:R-:W-:Y:S01]  /*32d0*/  ULEA UR7, UR7, UR6, 0x3 ;  /* 0x0000000607077291 */ /* 0x000fe2000f8e18ff */
[----:B-1----:R-:W-:-:S04]  /*32e0*/  LOP3.LUT R3, R12, UR8, RZ, 0x3c, !PT ;  /* 0x000000080c037c12 */ /* 0x002fc8000f8e3cff */
[----:B------:R-:W-:-:S04]  /*32f0*/  SHF.L.U32 R0, R3, 0x1f, RZ ;  /* 0x0000001f03007819 */ /* 0x000fc800000006ff */
[----:B------:R-:W1:Y:S02]  /*3300*/  SYNCS.PHASECHK.TRANS64 P0, [UR7+0x70], R0 ;  /* 0x00007000ff0075a7 */ /* 0x000e640008001007 */
[----:B-1----:R-:W-:Y:S05]  /*3310*/  @P0 EXIT ;  /* 0x000000000000094d */ /* 0x002fea0003800000 */
[----:B------:R-:W-:Y:S02]  /*3320*/  SHF.L.U32 R3, R3, 0x1f, RZ ;  /* 0x0000001f03037819 */ /* 0x000fe400000006ff */
[----:B------:R-:W-:-:S07]  /*3330*/  MOV R0, UR7 ;  /* 0x0000000700007c02 */ /* 0x000fce0008000f00 */
.L_x_53:
[----:B-1----:R1:W2:Y:S02]  /*3340*/  SYNCS.PHASECHK.TRANS64.TRYWAIT P0, [R0+URZ+0x70], R3 ;  /* 0x00007003000075a7 */ /* 0x0022a400080011ff */
[----:B--2---:R-:W-:Y:S05]  /*3350*/  @!P0 NANOSLEEP.SYNCS 0x989680 ;  /* 0x009896800000895d */ /* 0x004fea0003900000 */
[----:B------:R-:W2:Y:S02]  /*3360*/  @!P0 SYNCS.PHASECHK.TRANS64 P0, [R0+URZ+0x70], R3 ;  /* 0x00007003000085a7 */ /* 0x000ea400080010ff */
[----:B--2---:R-:W-:Y:S05]  /*3370*/  @P0 EXIT ;  /* 0x000000000000094d */ /* 0x004fea0003800000 */
[----:B------:R-:W-:Y:S05]  /*3380*/  BRA `(.L_x_53) ;  /* 0xfffffffc00ec7947 */ /* 0x000fea000383ffff */
.L_x_46:
[----:B------:R-:W-:Y:S05]  /*3390*/  BRA.U UP4, `(.L_x_54) ;  /* 0x0000001d04307547 */ /* 0x000fea000b800000 */
[----:B------:R-:W1:Y:S01]  /*33a0*/  S2UR UR7, SR_CgaCtaId ;  /* 0x00000000000779c3 */ /* 0x000e620000008800 */
[----:B------:R-:W-:Y:S01]  /*33b0*/  UMOV UR4, 0x40 ;  /* 0x0000004000047882 */ /* 0x000fe20000000000 */
[----:B------:R-:W-:Y:S01]  /*33c0*/  NOP ;  /* 0x0000000000007918 */ /* 0x000fe20000000000 */
[----:B------:R-:W-:Y:S01]  /*33d0*/  UMOV UR6, 0x400 ;  /* 0x0000040000067882 */ /* 0x000fe20000000000 */
[----:B-1----:R-:W-:Y:S02]  /*33e0*/  ULEA UR5, UR7, UR4, 0x18 ;  /* 0x0000000407057291 */ /* 0x002fe4000f8ec0ff */
[----:B------:R-:W-:-:S07]  /*33f0*/  ULEA UR6, UR7, UR6, 0x18 ;  /* 0x0000000607067291 */ /* 0x000fce000f8ec0ff */
[----:B------:R-:W1:Y:S02]  /*3400*/  LDS.U8 R2, [UR5+0x1c] ;  /* 0x00001c05ff027984 */ /* 0x000e640008000000 */
[----:B-1----:R-:W-:-:S13]  /*3410*/  ISETP.NE.AND P0, PT, R2, RZ, PT ;  /* 0x000000ff0200720c */ /* 0x002fda0003f05270 */
[----:B------:R-:W-:Y:S05]  /*3420*/  @P0 BRA `(.L_x_55) ;  /* 0x0000000000580947 */ /* 0x000fea0003800000 */
[----:B------:R-:W-:-:S13]  /*3430*/  ELECT P0, URZ, PT ;  /* 0x0000000000ff782f */ /* 0x000fda0003800000 */
[----:B------:R-:W-:Y:S05]  /*3440*/  @!P0 BRA `(.L_x_56) ;  /* 0x0000000000608947 */ /* 0x000fea0003800000 */
[----:B------:R-:W-:Y:S01]  /*3450*/  UMOV UR4, 0x10 ;  /* 0x0000001000047882 */ /* 0x000fe20000000000 */
[----:B------:R-:W-:Y:S01]  /*3460*/  HFMA2 R2, -RZ, RZ, 0, 5.9604644775390625e-08 ;  /* 0x00000001ff027431 */ /* 0x000fe200000001ff */
[----:B------:R-:W-:-:S03]  /*3470*/  MOV R3, 0xffff ;  /* 0x0000ffff00037802 */ /* 0x000fc60000000f00 */
[----:B------:R-:W-:Y:S04]  /*3480*/  DEPBAR.LE SB1, 0x36 ;  /* 0x00009d800000791a */ /* 0x000fe80000000000 */
[----:B------:R-:W1:Y:S02]  /*3490*/  UTCATOMSWS.FIND_AND_SET.ALIGN UP0, UR4, UR4 ;  /* 0x00000004000475e3 */ /* 0x000e640008000800 */
[----:B-1----:R-:W-:Y:S01]  /*34a0*/  MOV R4, UR4 ;  /* 0x0000000400047c02 */ /* 0x002fe20008000f00 */
[----:B------:R-:W-:Y:S06]  /*34b0*/  BRA.U UP0, `(.L_x_57) ;  /* 0x0000000100187547 */ /* 0x000fec000b800000 */
.L_x_58:
[----:B------:R-:W-:Y:S05]  /*34c0*/  NANOSLEEP 0x64 ;  /* 0x000000640000795d */ /* 0x000fea0003800000 */
[----:B------:R-:W-:-:S05]  /*34d0*/  UMOV UR4, 0x10 ;  /* 0x0000001000047882 */ /* 0x000fca0000000000 */
[----:B------:R-:W-:Y:S04]  /*34e0*/  DEPBAR.LE SB1, 0x36 ;  /* 0x00009d800000791a */ /* 0x000fe80000000000 */
[----:B------:R-:W1:Y:S02]  /*34f0*/  UTCATOMSWS.FIND_AND_SET.ALIGN UP0, UR4, UR4 ;  /* 0x00000004000475e3 */ /* 0x000e640008000800 */
[----:B-1----:R-:W-:Y:S01]  /*3500*/  MOV R4, UR4 ;  /* 0x0000000400047c02 */ /* 0x002fe20008000f00 */
[----:B------:R-:W-:Y:S05]  /*3510*/  BRA.U !UP0, `(.L_x_58) ;  /* 0xfffffffd08e87547 */ /* 0x000fea000b83ffff */
.L_x_57:
[-C--:B------:R-:W-:Y:S02]  /*3520*/  SHF.L.U32 R3, R3, R4.reuse, RZ ;  /* 0x0000000403037219 */ /* 0x080fe400000006ff */
[----:B------:R-:W-:Y:S01]  /*3530*/  SHF.L.U32 R2, R2, R4, RZ ;  /* 0x0000000402027219 */ /* 0x000fe200000006ff */
[----:B------:R-:W-:Y:S02]  /*3540*/  IMAD.SHL.U32 R4, R4, 0x20, RZ ;  /* 0x0000002004047824 */ /* 0x000fe400078e00ff */
[----:B------:R1:W-:Y:S04]  /*3550*/  ATOMS.OR RZ, [UR5+0x14], R3 ;  /* 0x00001403ffff798c */ /* 0x0003e8000b000005 */
[----:B------:R1:W-:Y:S04]  /*3560*/  ATOMS.OR RZ, [UR5+0x18], R2 ;  /* 0x00001802ffff798c */ /* 0x0003e8000b000005 */
[----:B------:R1:W-:Y:S01]  /*3570*/  STS [UR6+0xe0], R4 ;  /* 0x0000e004ff007988 */ /* 0x0003e20008000806 */
[----:B------:R-:W-:Y:S05]  /*3580*/  BRA `(.L_x_56) ;  /* 0x0000000000107947 */ /* 0x000fea0003800000 */
.L_x_55:
[----:B------:R-:W-:-:S05]  /*3590*/  MOV R2, 0xffffffff ;  /* 0xffffffff00027802 */ /* 0x000fca0000000f00 */
[----:B------:R1:W-:Y:S02]  /*35a0*/  STS [UR6+0xe0], R2 ;  /* 0x0000e002ff007988 */ /* 0x0003e40008000806 */
[----:B-1----:R-:W-:Y:S02]  /*35b0*/  MOV R2, 0x35d0 ;  /* 0x000035d000027802 */ /* 0x002fe40000000f00 */
[----:B-----5:R-:W-:Y:S05]  /*35c0*/  CALL.REL.NOINC `($__internal_1_$__cuda_sm10x_tcgen05_guardrail_trap_phase_invalid_during_alloc) ;  /* 0x0000010800b07944 */ /* 0x020fea0003c00000 */
.L_x_56:
[----:B------:R-:W-:Y:S05]  /*35d0*/  WARPSYNC.ALL ;  /* 0x0000000000007948 */ /* 0x000fea0003800000 */
[----:B------:R-:W2:Y:S01]  /*35e0*/  S2UR UR4, SR_CgaCtaId ;  /* 0x00000000000479c3 */ /* 0x000ea20000008800 */
[----:B------:R-:W-:Y:S01]  /*35f0*/  UMOV UR7, 0x400 ;  /* 0x0000040000077882 */ /* 0x000fe20000000000 */
[----:B------:R-:W-:-:S06]  /*3600*/  NOP ;  /* 0x0000000000007918 */ /* 0x000fcc0000000000 */
[----:B------:R-:W-:Y:S06]  /*3610*/  BAR.ARV 0x6, 0xa0 ;  /* 0x0182800000007b1d */ /* 0x000fec0000002000 */
[----:B------:R-:W3:Y:S01]  /*3620*/  LDCU UR9, c[0x0][0x38c] ;  /* 0x00007180ff0977ac */ /* 0x000ee20008000800 */
[----:B------:R-:W-:Y:S02]  /*3630*/  IMAD.MOV.U32 R27, RZ, RZ, RZ ;  /* 0x000000ffff1b7224 */ /* 0x000fe400078e00ff */
[----:B------:R-:W-:Y:S01]  /*3640*/  IMAD.MOV.U32 R25, RZ, RZ, 0x1 ;  /* 0x00000001ff197424 */ /* 0x000fe200078e00ff */
[----:B------:R-:W-:Y:S01]  /*3650*/  UMOV UR66, URZ ;  /* 0x000000ff00427c82 */ /* 0x000fe20008000000 */
[----:B------:R-:W-:Y:S01]  /*3660*/  UMOV UR64, URZ ;  /* 0x000000ff00407c82 */ /* 0x000fe20008000000 */
[----:B------:R-:W-:Y:S01]  /*3670*/  UMOV UR62, URZ ;  /* 0x000000ff003e7c82 */ /* 0x000fe20008000000 */
[----:B------:R-:W-:Y:S01]  /*3680*/  UMOV UR60, URZ ;  /* 0x000000ff003c7c82 */ /* 0x000fe20008000000 */
[----:B------:R-:W-:Y:S01]  /*3690*/  UMOV UR58, URZ ;  /* 0x000000ff003a7c82 */ /* 0x000fe20008000000 */
[----:B------:R-:W-:Y:S01]  /*36a0*/  IMAD.U32 R44, RZ, RZ, UR66 ;  /* 0x00000042ff2c7e24 */ /* 0x000fe2000f8e00ff */
[----:B--2---:R-:W-:Y:S01]  /*36b0*/  ULEA UR7, UR4, UR7, 0x18 ;  /* 0x0000000704077291 */ /* 0x004fe2000f8ec0ff */
[----:B------:R-:W-:Y:S01]  /*36c0*/  IMAD.U32 R42, RZ, RZ, UR64 ;  /* 0x00000040ff2a7e24 */ /* 0x000fe2000f8e00ff */
[----:B------:R-:W-:Y:S01]  /*36d0*/  MOV R40, UR62 ;  /* 0x0000003e00287c02 */ /* 0x000fe20008000f00 */
[----:B------:R-:W-:Y:S01]  /*36e0*/  IMAD.U32 R38, RZ, RZ, UR60 ;  /* 0x0000003cff267e24 */ /* 0x000fe2000f8e00ff */
[----:B------:R-:W-:Y:S01]  /*36f0*/  UIADD3 UR10, UPT, UPT, UR7, 0x8, URZ ;  /* 0x00000008070a7890 */ /* 0x000fe2000fffe0ff */
[----:B------:R-:W-:Y:S01]  /*3700*/  IMAD.U32 R22, RZ, RZ, UR58 ;  /* 0x0000003aff167e24 */ /* 0x000fe2000f8e00ff */
[----:B------:R-:W-:-:S02]  /*3710*/  UIADD3 UR8, UPT, UPT, UR7, 0x8400, URZ ;  /* 0x0000840007087890 */ /* 0x000fc4000fffe0ff */
[----:B---3--:R-:W-:Y:S01]  /*3720*/  UIADD3 UR9, UPT, UPT, UR9, 0xff, URZ ;  /* 0x000000ff09097890 */ /* 0x008fe2000fffe0ff */
[----:B-1----:R-:W1:Y:S01]  /*3730*/  LDS R2, [UR7+0xe0] ;  /* 0x0000e007ff027984 */ /* 0x002e620008000800 */
[----:B------:R-:W-:Y:S02]  /*3740*/  UIADD3 UR6, UPT, UPT, UR7, 0x10400, URZ ;  /* 0x0001040007067890 */ /* 0x000fe4000fffe0ff */
[----:B------:R-:W-:Y:S02]  /*3750*/  USHF.R.S32.HI UR4, URZ, 0x1f, UR9 ;  /* 0x0000001fff047899 */ /* 0x000fe40008011409 */
[----:B------:R-:W-:Y:S02]  /*3760*/  UIADD3 UR11, UPT, UPT, UR7, 0x20400, URZ ;  /* 0x00020400070b7890 */ /* 0x000fe4000fffe0ff */
[----:B------:R-:W-:Y:S02]  /*3770*/  UIADD3 UR12, UPT, UPT, UR7, 0x20800, URZ ;  /* 0x00020800070c7890 */ /* 0x000fe4000fffe0ff */
[----:B------:R-:W-:-:S02]  /*3780*/  UIADD3 UR14, UPT, UPT, UR7, 0x8, URZ ;  /* 0x00000008070e7890 */ /* 0x000fc4000fffe0ff */
[----:B------:R-:W-:Y:S01]  /*3790*/  UIADD3 UR13, UPT, UPT, UR7, 0x80, URZ ;  /* 0x00000080070d7890 */ /* 0x000fe2000fffe0ff */
[----:B------:R-:W-:Y:S01]  /*37a0*/  UMOV UR55, 0x40004040 ;  /* 0x4000404000377882 */ /* 0x000fe20000000000 */
        /* <DEDUP_REMOVED lines=10> */
[----:B-1----:R-:W-:Y:S01]  /*3850*/  R2UR UR5, R2 ;  /* 0x00000000020572ca */ /* 0x002fe200000e0000 */
[----:B------:R-:W-:Y:S01]  /*3860*/  IMAD.U32 R2, RZ, RZ, UR10 ;  /* 0x0000000aff027e24 */ /* 0x000fe2000f8e00ff */
[----:B------:R-:W-:Y:S01]  /*3870*/  ULEA.HI UR10, UR4, UR9, URZ, 0x8 ;  /* 0x00000009040a7291 */ /* 0x000fe2000f8f40ff */
[----:B------:R-:W-:Y:S01]  /*3880*/  IMAD.U32 R2, RZ, RZ, UR14 ;  /* 0x0000000eff027e24 */ /* 0x000fe2000f8e00ff */
[----:B------:R-:W-:Y:S01]  /*3890*/  USHF.R.U32.HI UR9, URZ, 0x4, UR8 ;  /* 0x00000004ff097899 */ /* 0x000fe20008011608 */
[----:B------:R-:W-:Y:S01]  /*38a0*/  IMAD.U32 R2, RZ, RZ, UR13 ;  /* 0x0000000dff027e24 */ /* 0x000fe2000f8e00ff */
[----:B------:R-:W-:-:S02]  /*38b0*/  USHF.R.U32.HI UR8, URZ, 0x4, UR6 ;  /* 0x00000004ff087899 */ /* 0x000fc40008011606 */
[----:B------:R-:W-:Y:S02]  /*38c0*/  USHF.R.U32.HI UR6, URZ, 0x4, UR11 ;  /* 0x00000004ff067899 */ /* 0x000fe4000801160b */
[----:B------:R-:W-:Y:S02]  /*38d0*/  USHF.R.U32.HI UR4, URZ, 0x4, UR12 ;  /* 0x00000004ff047899 */ /* 0x000fe4000801160c */
[----:B------:R-:W-:Y:S02]  /*38e0*/  ULOP3.LUT UR6, UR6, 0x3fff, URZ, 0xc0, !UPT ;  /* 0x00003fff06067892 */ /* 0x000fe4000f8ec0ff */
[----:B------:R-:W-:Y:S02]  /*38f0*/  UIADD3 UR70, UPT, UPT, UR5, -0x7ffffe3c, URZ ;  /* 0x800001c405467890 */ /* 0x000fe4000fffe0ff */
[----:B------:R-:W-:Y:S02]  /*3900*/  UIADD3 UR71, UPT, UPT, UR5, -0x7ffffe30, URZ ;  /* 0x800001d005477890 */ /* 0x000fe4000fffe0ff */
[----:B------:R-:W-:-:S02]  /*3910*/  UIADD3 UR68, UPT, UPT, UR5, -0x3ffffe3c, URZ ;  /* 0xc00001c405447890 */ /* 0x000fc4000fffe0ff */
[----:B------:R-:W-:Y:S01]  /*3920*/  MOV R5, UR70 ;  /* 0x0000004600057c02 */ /* 0x000fe20008000f00 */
[----:B------:R-:W-:Y:S01]  /*3930*/  ULOP3.LUT UR4, UR4, 0x3fff, URZ, 0xc0, !UPT ;  /* 0x00003fff04047892 */ /* 0x000fe2000f8ec0ff */
[----:B------:R-:W-:Y:S01]  /*3940*/  IMAD.U32 R4, RZ, RZ, UR71 ;  /* 0x00000047ff047e24 */ /* 0x000fe2000f8e00ff */
[----:B------:R-:W-:Y:S01]  /*3950*/  UIADD3 UR25, UPT, UPT, UR5, 0x1c0, URZ ;  /* 0x000001c005197890 */ /* 0x000fe2000fffe0ff */
[----:B------:R-:W-:Y:S01]  /*3960*/  SHF.R.U32.HI R5, RZ, 0x11, R5 ;  /* 0x00000011ff057819 */ /* 0x000fe20000011605 */
[----:B------:R-:W-:Y:S01]  /*3970*/  UIADD3 UR24, UPT, UPT, UR5, 0x1c8, URZ ;  /* 0x000001c805187890 */ /* 0x000fe2000fffe0ff */
[----:B------:R-:W-:Y:S01]  /*3980*/  IMAD.U32 R3, RZ, RZ, UR68 ;  /* 0x00000044ff037e24 */ /* 0x000fe2000f8e00ff */
[----:B------:R-:W-:Y:S01]  /*3990*/  SHF.R.U32.HI R4, RZ, 0x1a, R4 ;  /* 0x0000001aff047819 */ /* 0x000fe20000011604 */
[----:B------:R-:W-:Y:S01]  /*39a0*/  UIADD3 UR69, UPT, UPT, UR5, -0x3ffffe30, URZ ;  /* 0xc00001d005457890 */ /* 0x000fe2000fffe0ff */
[----:B------:R-:W-:Y:S01]  /*39b0*/  LOP3.LUT R5, R5, 0x6000, RZ, 0xc0, !PT ;  /* 0x0000600005057812 */ /* 0x000fe200078ec0ff */
[----:B------:R-:W-:Y:S01]  /*39c0*/  ULOP3.LUT UR18, UR6, 0x10000, URZ, 0xfc, !UPT ;  /* 0x0001000006127892 */ /* 0x000fe2000f8efcff */
[----:B------:R-:W-:Y:S01]  /*39d0*/  LOP3.LUT R4, R4, 0x30, RZ, 0xc0, !PT ;  /* 0x0000003004047812 */ /* 0x000fe200078ec0ff */
[----:B------:R-:W-:Y:S01]  /*39e0*/  ULOP3.LUT UR16, UR4, 0x10000, URZ, 0xfc, !UPT ;  /* 0x0001000004107892 */ /* 0x000fe2000f8efcff */
[----:B------:R-:W-:Y:S01]  /*39f0*/  LOP3.LUT R5, R5, 0x8c0, RZ, 0xfc, !PT ;  /* 0x000008c005057812 */ /* 0x000fe200078efcff */
[----:B------:R-:W-:Y:S01]  /*3a00*/  USHF.R.U32.HI UR6, URZ, 0x11, UR25 ;  /* 0x00000011ff067899 */ /* 0x000fe20008011619 */
[----:B------:R-:W-:Y:S01]  /*3a10*/  IMAD.U32 R2, RZ, RZ, UR69 ;  /* 0x00000045ff027e24 */ /* 0x000fe2000f8e00ff */
[----:B------:R-:W-:Y:S01]  /*3a20*/  USHF.R.U32.HI UR4, URZ, 0x1a, UR24 ;  /* 0x0000001aff047899 */ /* 0x000fe20008011618 */
[----:B------:R-:W-:Y:S01]  /*3a30*/  PRMT R4, R4, 0x5410, R5 ;  /* 0x0000541004047816 */ /* 0x000fe20000000005 */
[----:B------:R-:W-:Y:S01]  /*3a40*/  IMAD.U32 R19, RZ, RZ, UR25 ;  /* 0x00000019ff137e24 */ /* 0x000fe2000f8e00ff */
[----:B------:R-:W-:Y:S01]  /*3a50*/  SHF.R.U32.HI R3, RZ, 0x11, R3 ;  /* 0x00000011ff037819 */ /* 0x000fe20000011603 */
[----:B------:R-:W-:Y:S01]  /*3a60*/  ULOP3.LUT UR25, UR6, 0x6000, URZ, 0xc0, !UPT ;  /* 0x0000600006197892 */ /* 0x000fe2000f8ec0ff */
[C---:B------:R-:W-:Y:S01]  /*3a70*/  R2UR UR6, R4.reuse ;  /* 0x00000000040672ca */ /* 0x040fe200000e0000 */
[----:B------:R-:W-:Y:S01]  /*3a80*/  ULOP3.LUT UR29, UR4, 0x30, URZ, 0xc0, !UPT ;  /* 0x00000030041d7892 */ /* 0x000fe2000f8ec0ff */
[----:B------:R-:W-:Y:S01]  /*3a90*/  R2UR UR4, R4 ;  /* 0x00000000040472ca */ /* 0x000fe200000e0000 */
[----:B------:R-:W-:Y:S01]  /*3aa0*/  ULOP3.LUT UR8, UR8, 0x3fff, URZ, 0xc0, !UPT ;  /* 0x00003fff08087892 */ /* 0x000fe2000f8ec0ff */
[----:B------:R-:W-:Y:S01]  /*3ab0*/  SHF.R.U32.HI R2, RZ, 0x1a, R2 ;  /* 0x0000001aff027819 */ /* 0x000fe20000011602 */
[----:B------:R-:W-:Y:S01]  /*3ac0*/  USHF.R.S32.HI UR26, URZ, 0x8, UR10 ;  /* 0x00000008ff1a7899 */ /* 0x000fe2000801140a */
[----:B------:R-:W-:Y:S01]  /*3ad0*/  LOP3.LUT R3, R3, 0x6000, RZ, 0xc0, !PT ;  /* 0x0000600003037812 */ /* 0x000fe200078ec0ff */
[----:B------:R-:W-:Y:S01]  /*3ae0*/  ULOP3.LUT UR12, UR8, 0x10000, URZ, 0xfc, !UPT ;  /* 0x00010000080c7892 */ /* 0x000fe2000f8efcff */
[----:B------:R-:W-:Y:S01]  /*3af0*/  LOP3.LUT R2, R2, 0x30, RZ, 0xc0, !PT ;  /* 0x0000003002027812 */ /* 0x000fe200078ec0ff */
[----:B------:R-:W-:Y:S01]  /*3b00*/  UIADD3 UR8, UPT, UPT, UR26, -0x1, URZ ;  /* 0xffffffff1a087890 */ /* 0x000fe2000fffe0ff */
[----:B------:R-:W-:Y:S01]  /*3b10*/  LOP3.LUT R3, R3, 0x8c0, RZ, 0xfc, !PT ;  /* 0x000008c003037812 */ /* 0x000fe200078efcff */
[----:B------:R-:W-:Y:S01]  /*3b20*/  UIADD3 UR23, UPT, UPT, UR5, 0x400001c0, URZ ;  /* 0x400001c005177890 */ /* 0x000fe2000fffe0ff */
[----:B------:R-:W-:Y:S01]  /*3b30*/  MOV R13, UR26 ;  /* 0x0000001a000d7c02 */ /* 0x000fe20008000f00 */
[----:B------:R-:W-:Y:S01]  /*3b40*/  ULOP3.LUT UR9, UR9, 0x3fff, URZ, 0xc0, !UPT ;  /* 0x00003fff09097892 */ /* 0x000fe2000f8ec0ff */
[----:B------:R-:W-:Y:S01]  /*3b50*/  PRMT R2, R2, 0x5410, R3 ;  /* 0x0000541002027816 */ /* 0x000fe20000000003 */
[----:B------:R-:W-:Y:S01]  /*3b60*/  IMAD.U32 R9, RZ, RZ, UR4 ;  /* 0x00000004ff097e24 */ /* 0x000fe2000f8e00ff */
[----:B------:R-:W-:Y:S01]  /*3b70*/  MOV R11, UR6 ;  /* 0x00000006000b7c02 */ /* 0x000fe20008000f00 */
[----:B------:R-:W-:Y:S01]  /*3b80*/  UIADD3 UR76, UPT, UPT, UR5, -0x7ffffe40, URZ ;  /* 0x800001c0054c7890 */ /* 0x000fe2000fffe0ff */
[C---:B------:R-:W-:Y:S01]  /*3b90*/  R2UR UR6, R2.reuse ;  /* 0x00000000020672ca */ /* 0x040fe200000e0000 */
[----:B------:R-:W-:Y:S01]  /*3ba0*/  UIADD3 UR74, UPT, UPT, UR5, -0x3ffffe40, URZ ;  /* 0xc00001c0054a7890 */ /* 0x000fe2000fffe0ff */
[----:B------:R-:W-:Y:S01]  /*3bb0*/  R2UR UR4, R2 ;  /* 0x00000000020472ca */ /* 0x000fe200000e0000 */
[----:B------:R-:W-:Y:S01]  /*3bc0*/  UIADD3 UR21, UPT, UPT, UR5, 0x1c4, URZ ;  /* 0x000001c405157890 */ /* 0x000fe2000fffe0ff */
[----:B------:R-:W-:Y:S01]  /*3bd0*/  IMAD.U32 R12, RZ, RZ, UR8 ;  /* 0x00000008ff0c7e24 */ /* 0x000fe2000f8e00ff */
[----:B------:R-:W-:Y:S01]  /*3be0*/  UIADD3 UR72, UPT, UPT, UR5, 0x400001c4, URZ ;  /* 0x400001c405487890 */ /* 0x000fe2000fffe0ff */
[----:B------:R-:W-:Y:S01]  /*3bf0*/  IMAD.U32 R15, RZ, RZ, UR23 ;  /* 0x00000017ff0f7e24 */ /* 0x000fe2000f8e00ff */
[----:B------:R-:W-:Y:S01]  /*3c00*/  ULOP3.LUT UR14, UR9, 0x10000, URZ, 0xfc, !UPT ;  /* 0x00010000090e7892 */ /* 0x000fe2000f8efcff */
[----:B------:R-:W-:Y:S01]  /*3c10*/  CS2R R2, SRZ ;  /* 0x0000000000027805 */ /* 0x000fe2000001ff00 */
[----:B------:R-:W-:Y:S01]  /*3c20*/  UIADD3 UR22, UPT, UPT, UR5, 0x400001c8, URZ ;  /* 0x400001c805167890 */ /* 0x000fe2000fffe0ff */
[----:B------:R-:W-:Y:S01]  /*3c30*/  IMAD.U32 R17, RZ, RZ, UR21 ;  /* 0x00000015ff117e24 */ /* 0x000fe2000f8e00ff */
[----:B------:R-:W-:Y:S01]  /*3c40*/  USHF.R.U32.HI UR8, URZ, 0x11, UR23 ;  /* 0x00000011ff087899 */ /* 0x000fe20008011617 */
[----:B------:R-:W-:Y:S01]  /*3c50*/  IMAD.U32 R18, RZ, RZ, UR24 ;  /* 0x00000018ff127e24 */ /* 0x000fe2000f8e00ff */
[----:B------:R-:W-:Y:S01]  /*3c60*/  USHF.R.U32.HI UR9, URZ, 0x11, UR76 ;  /* 0x00000011ff097899 */ /* 0x000fe2000801164c */
[----:B------:R-:W-:Y:S01]  /*3c70*/  IMAD.U32 R10, RZ, RZ, UR6 ;  /* 0x00000006ff0a7e24 */ /* 0x000fe2000f8e00ff */
[----:B------:R-:W-:Y:S01]  /*3c80*/  USHF.R.U32.HI UR11, URZ, 0x11, UR74 ;  /* 0x00000011ff0b7899 */ /* 0x000fe2000801164a */
[----:B------:R-:W-:Y:S01]  /*3c90*/  MOV R8, UR4 ;  /* 0x0000000400087c02 */ /* 0x000fe20008000f00 */
[----:B------:R-:W-:Y:S01]  /*3ca0*/  UIADD3 UR77, UPT, UPT, UR5, -0x7ffffe38, URZ ;  /* 0x800001c8054d7890 */ /* 0x000fe2000fffe0ff */
[----:B------:R-:W-:Y:S01]  /*3cb0*/  MOV R14, UR22 ;  /* 0x00000016000e7c02 */ /* 0x000fe20008000f00 */
[----:B------:R-:W-:-:S02]  /*3cc0*/  UIADD3 UR75, UPT, UPT, UR5, -0x3ffffe38, URZ ;  /* 0xc00001c8054b7890 */ /* 0x000fc4000fffe0ff */
[----:B------:R-:W-:Y:S02]  /*3cd0*/  UIADD3 UR20, UPT, UPT, UR5, 0x1d0, URZ ;  /* 0x000001d005147890 */ /* 0x000fe4000fffe0ff */
[----:B------:R-:W-:Y:S02]  /*3ce0*/  UIADD3 UR73, UPT, UPT, UR5, 0x400001d0, URZ ;  /* 0x400001d005497890 */ /* 0x000fe4000fffe0ff */
[----:B------:R-:W-:Y:S02]  /*3cf0*/  USHF.R.U32.HI UR17, URZ, 0x11, UR21 ;  /* 0x00000011ff117899 */ /* 0x000fe40008011615 */
[----:B------:R-:W-:Y:S01]  /*3d00*/  USHF.R.U32.HI UR23, URZ, 0x11, UR72 ;  /* 0x00000011ff177899 */ /* 0x000fe20008011648 */
[----:B------:R-:W-:Y:S01]  /*3d10*/  IMAD.U32 R16, RZ, RZ, UR20 ;  /* 0x00000014ff107e24 */ /* 0x000fe2000f8e00ff */
[----:B------:R-:W-:Y:S02]  /*3d20*/  USHF.R.U32.HI UR10, URZ, 0x1a, UR22 ;  /* 0x0000001aff0a7899 */ /* 0x000fe40008011616 */
[----:B------:R-:W-:-:S02]  /*3d30*/  ULOP3.LUT UR6, UR9, 0x6000, URZ, 0xc0, !UPT ;  /* 0x0000600009067892 */ /* 0x000fc4000f8ec0ff */
[----:B------:R-:W-:Y:S02]  /*3d40*/  ULOP3.LUT UR4, UR11, 0x6000, URZ, 0xc0, !UPT ;  /* 0x000060000b047892 */ /* 0x000fe4000f8ec0ff */
[----:B------:R-:W-:Y:S02]  /*3d50*/  USHF.R.U32.HI UR13, URZ, 0x1a, UR77 ;  /* 0x0000001aff0d7899 */ /* 0x000fe4000801164d */
[----:B------:R-:W-:Y:S02]  /*3d60*/  USHF.R.U32.HI UR15, URZ, 0x1a, UR75 ;  /* 0x0000001aff0f7899 */ /* 0x000fe4000801164b */
[----:B------:R-:W-:Y:S02]  /*3d70*/  USHF.R.U32.HI UR19, URZ, 0x1a, UR20 ;  /* 0x0000001aff137899 */ /* 0x000fe40008011614 */
[----:B------:R-:W-:Y:S02]  /*3d80*/  USHF.R.U32.HI UR27, URZ, 0x1a, UR73 ;  /* 0x0000001aff1b7899 */ /* 0x000fe40008011649 */
[----:B------:R-:W-:-:S02]  /*3d90*/  ULOP3.LUT UR21, UR8, 0x6000, URZ, 0xc0, !UPT ;  /* 0x0000600008157892 */ /* 0x000fc4000f8ec0ff */
[----:B------:R-:W-:Y:S02]  /*3da0*/  ULOP3.LUT UR9, UR17, 0x6000, URZ, 0xc0, !UPT ;  /* 0x0000600011097892 */ /* 0x000fe4000f8ec0ff */
[----:B------:R-:W-:Y:S02]  /*3db0*/  ULOP3.LUT UR11, UR23, 0x6000, URZ, 0xc0, !UPT ;  /* 0x00006000170b7892 */ /* 0x000fe4000f8ec0ff */
[----:B------:R-:W-:Y:S02]  /*3dc0*/  ULOP3.LUT UR31, UR10, 0x30, URZ, 0xc0, !UPT ;  /* 0x000000300a1f7892 */ /* 0x000fe4000f8ec0ff */
[----:B------:R-:W-:Y:S02]  /*3dd0*/  ULOP3.LUT UR33, UR13, 0x30, URZ, 0xc0, !UPT ;  /* 0x000000300d217892 */ /* 0x000fe4000f8ec0ff */
[----:B------:R-:W-:Y:S02]  /*3de0*/  ULOP3.LUT UR57, UR15, 0x30, URZ, 0xc0, !UPT ;  /* 0x000000300f397892 */ /* 0x000fe4000f8ec0ff */
        /* <DEDUP_REMOVED lines=8> */
[----:B------:R-:W-:Y:S02]  /*3e70*/  UPRMT UR67, UR29, 0x5410, UR8 ;  /* 0x000054101d437896 */ /* 0x000fe40008000008 */
[----:B------:R-:W-:Y:S02]  /*3e80*/  UPRMT UR65, UR31, 0x5410, UR10 ;  /* 0x000054101f417896 */ /* 0x000fe4000800000a */
[----:B------:R-:W-:Y:S02]  /*3e90*/  UPRMT UR63, UR33, 0x5410, UR6 ;  /* 0x00005410213f7896 */ /* 0x000fe40008000006 */
[----:B------:R-:W-:Y:S01]  /*3ea0*/  UPRMT UR61, UR57, 0x5410, UR4 ;  /* 0x00005410393d7896 */ /* 0x000fe20008000004 */
[----:B------:R-:W-:Y:S01]  /*3eb0*/  MOV R45, UR67 ;  /* 0x00000043002d7c02 */ /* 0x000fe20008000f00 */
[----:B------:R-:W-:Y:S01]  /*3ec0*/  UPRMT UR59, UR56, 0x5410, UR9 ;  /* 0x00005410383b7896 */ /* 0x000fe20008000009 */
[----:B------:R-:W-:Y:S01]  /*3ed0*/  IMAD.U32 R43, RZ, RZ, UR65 ;  /* 0x00000041ff2b7e24 */ /* 0x000fe2000f8e00ff */
[----:B------:R-:W-:Y:S01]  /*3ee0*/  UPRMT UR11, UR27, 0x5410, UR11 ;  /* 0x000054101b0b7896 */ /* 0x000fe2000800000b */
[----:B------:R-:W-:Y:S01]  /*3ef0*/  IMAD.U32 R41, RZ, RZ, UR63 ;  /* 0x0000003fff297e24 */ /* 0x000fe2000f8e00ff */
[----:B------:R-:W-:Y:S01]  /*3f00*/  UMOV UR10, URZ ;  /* 0x000000ff000a7c82 */ /* 0x000fe20008000000 */
[----:B------:R-:W-:Y:S01]  /*3f10*/  MOV R39, UR61 ;  /* 0x0000003d00277c02 */ /* 0x000fe20008000f00 */
[----:B------:R-:W-:Y:S01]  /*3f20*/  IMAD.U32 R23, RZ, RZ, UR59 ;  /* 0x0000003bff177e24 */ /* 0x000fe2000f8e00ff */
[----:B------:R-:W-:Y:S01]  /*3f30*/  MOV R20, UR10 ;  /* 0x0000000a00147c02 */ /* 0x000fe20008000f00 */
[----:B------:R-:W-:Y:S01]  /*3f40*/  IMAD.U32 R21, RZ, RZ, UR11 ;  /* 0x0000000bff157e24 */ /* 0x000fe2000f8e00ff */
[----:B------:R-:W-:-:S02]  /*3f50*/  UIADD3 UR54, UPT, UPT, UR14, 0x2, URZ ;  /* 0x000000020e367890 */ /* 0x000fc4000fffe0ff */
[----:B------:R-:W-:Y:S02]  /*3f60*/  UIADD3 UR52, UPT, UPT, UR14, 0x4, URZ ;  /* 0x000000040e347890 */ /* 0x000fe4000fffe0ff */
[----:B------:R-:W-:Y:S02]  /*3f70*/  UIADD3 UR50, UPT, UPT, UR14, 0x6, URZ ;  /* 0x000000060e327890 */ /* 0x000fe4000fffe0ff */
[----:B------:R-:W-:Y:S02]  /*3f80*/  UIADD3 UR48, UPT, UPT, UR14, 0x400, URZ ;  /* 0x000004000e307890 */ /* 0x000fe4000fffe0ff */
[----:B------:R-:W-:Y:S02]  /*3f90*/  UIADD3 UR46, UPT, UPT, UR14, 0x402, URZ ;  /* 0x000004020e2e7890 */ /* 0x000fe4000fffe0ff */
[----:B------:R-:W-:Y:S02]  /*3fa0*/  UIADD3 UR44, UPT, UPT, UR14, 0x404, URZ ;  /* 0x000004040e2c7890 */ /* 0x000fe4000fffe0ff */
        /* <DEDUP_REMOVED lines=23> */
[----:B------:R-:W-:Y:S01]  /*4120*/  UMOV UR56, URZ ;  /* 0x000000ff00387c82 */ /* 0x000fe20008000000 */
[----:B------:R-:W-:-:S05]  /*4130*/  UMOV UR57, UR11 ;  /* 0x0000000b00397c82 */ /* 0x000fca0008000000 */
.L_x_68:
[----:B------:R-:W-:Y:S02]  /*4140*/  LEA R26, R27, UR7, 0x3 ;  /* 0x000000071b1a7c11 */ /* 0x000fe4000f8e18ff */
[----:B------:R-:W-:Y:S02]  /*4150*/  SHF.L.U32 R5, R3, 0x1f, RZ ;  /* 0x0000001f03057819 */ /* 0x000fe400000006ff */
[----:B------:R-:W-:Y:S02]  /*4160*/  LEA R6, R27, UR7, 0x4 ;  /* 0x000000071b067c11 */ /* 0x000fe4000f8e20ff */
[----:B-1----:R-:W1:Y:S02]  /*4170*/  SYNCS.PHASECHK.TRANS64.TRYWAIT P0, [R26+URZ+0x60], R5 ;  /* 0x000060051a0075a7 */ /* 0x002e6400080011ff */
[----:B-1----:R-:W-:Y:S05]  /*4180*/  @!P0 BRA `(.L_x_59) ;  /* 0x000000f4003c8947 */ /* 0x002fea0003800000 */
.L_x_198:
[----:B-1----:R-:W1:Y:S01]  /*4190*/  LDS.128 R4, [R6+0xc0] ;  /* 0x0000c00006047984 */ /* 0x002e620000000c00 */
[----:B------:R-:W2:Y:S01]  /*41a0*/  LDC R24, c[0x0][0x38c] ;  /* 0x0000e300ff187b82 */ /* 0x000ea20000000800 */
[----:B------:R-:W-:Y:S01]  /*41b0*/  R2UR UR6, R13 ;  /* 0x000000000d0672ca */ /* 0x000fe200000e0000 */
[----:B------:R-:W-:Y:S01]  /*41c0*/  VIADD R26, R26, 0x70 ;  /* 0x000000701a1a7836 */ /* 0x000fe20000000000 */
[----:B------:R-:W-:Y:S01]  /*41d0*/  @!PT LDS RZ, [RZ] ;  /* 0x00000000fffff984 */ /* 0x000fe20000000800 */
[----:B------:R-:W-:Y:S01]  /*41e0*/  @!PT LDS RZ, [RZ] ;  /* 0x00000000fffff984 */ /* 0x000fe20000000800 */
[----:B------:R-:W-:Y:S01]  /*41f0*/  @!PT LDS RZ, [RZ] ;  /* 0x00000000fffff984 */ /* 0x000fe20000000800 */
[----:B------:R-:W-:Y:S01]  /*4200*/  @!PT LDS RZ, [RZ] ;  /* 0x00000000fffff984 */ /* 0x000fe20000000800 */
[----:B------:R3:W-:Y:S06]  /*4210*/  MEMBAR.ALL.CTA ;  /* 0x0000000000007992 */ /* 0x0007ec0000008000 */
[----:B---3--:R-:W3:Y:S01]  /*4220*/  FENCE.VIEW.ASYNC.S ;  /* 0x00000000000073c6 */ /* 0x008ee20000000000 */
[----:B------:R-:W-:-:S02]  /*4230*/  PRMT R26, RZ, 0x654, R26 ;  /* 0x00000654ff1a7816 */ /* 0x000fc4000000001a */
[----:B--2---:R-:W-:Y:S02]  /*4240*/  ISETP.GE.AND P0, PT, R24, 0x1, PT ;  /* 0x000000011800780c */ /* 0x004fe40003f06270 */
[----:B---3--:R2:W-:Y:S01]  /*4250*/  SYNCS.ARRIVE.TRANS64.RED.A1T0 RZ, [R26+URZ], RZ ;  /* 0x000000ff1aff79a7 */ /* 0x0085e200081004ff */
[----:B-1----:R-:W-:Y:S01]  /*4260*/  LOP3.LUT P1, RZ, R6, 0x1, RZ, 0xc0, !PT ;  /* 0x0000000106ff7812 */ /* 0x002fe2000782c0ff */
[----:B------:R-:W-:Y:S01]  /*4270*/  IMAD.U32 R6, RZ, RZ, UR6 ;  /* 0x00000006ff067e24 */ /* 0x000fe2000f8e00ff */
[----:B------:R-:W-:Y:S01]  /*4280*/  LOP3.LUT R4, R25, 0x1, RZ, 0x3c, !PT ;  /* 0x0000000119047812 */ /* 0x000fe200078e3cff */
[----:B------:R-:W-:Y:S02]  /*4290*/  VIADD R5, R27, 0x1 ;  /* 0x000000011b057836 */ /* 0x000fe40000000000 */
[----:B------:R-:W-:Y:S01]  /*42a0*/  IMAD.MOV.U32 R7, RZ, RZ, 0x1 ;  /* 0x00000001ff077424 */ /* 0x000fe200078e00ff */
[----:B------:R-:W-:Y:S01]  /*42b0*/  R2UR UR4, R4 ;  /* 0x00000000040472ca */ /* 0x000fe200000e0000 */
[----:B--2---:R-:W-:-:S12]  /*42c0*/  IMAD.MOV.U32 R26, RZ, RZ, RZ ;  /* 0x000000ffff1a7224 */ /* 0x004fd800078e00ff */
[----:B------:R-:W-:Y:S01]  /*42d0*/  UIMAD UR4, UR4, 0xc0, UR5 ;  /* 0x000000c0040478a4 */ /* 0x000fe2000f8e0205 */
[----:B------:R-:W-:Y:S11]  /*42e0*/  @!P0 BRA `(.L_x_60) ;  /* 0x0000000400808947 */ /* 0x000ff60003800000 */
[----:B------:R-:W-:Y:S02]  /*42f0*/  SHF.L.U32 R6, R2, 0x1f, RZ ;  /* 0x0000001f02067819 */ /* 0x000fe400000006ff */
[----:B------:R-:W-:Y:S02]  /*4300*/  ISETP.GE.U32.AND P0, PT, R24, 0x101, PT ;  /* 0x000001011800780c */ /* 0x000fe40003f06070 */
[----:B------:R-:W1:Y:S01]  /*4310*/  SYNCS.PHASECHK.TRANS64.TRYWAIT P2, [UR7], R6 ;  /* 0x00000006ff0075a7 */ /* 0x000e620008041107 */
[----:B------:R-:W-:Y:S02]  /*4320*/  LOP3.LUT R2, R2, 0x1, RZ, 0x3c, !PT ;  /* 0x0000000102027812 */ /* 0x000fe400078e3cff */
[----:B------:R-:W-:-:S08]  /*4330*/  SHF.L.U32 R25, R25, 0x1f, RZ ;  /* 0x0000001f19197819 */ /* 0x000fd000000006ff */
[----:B------:R-:W-:Y:S01]  /*4340*/  @P0 SHF.L.U32 R24, R2, 0x1f, RZ ;  /* 0x0000001f02180819 */ /* 0x000fe200000006ff */
[----:B-1----:R-:W-:Y:S06]  /*4350*/  @P2 BRA `(.L_x_61) ;  /* 0x0000000000082947 */ /* 0x002fec0003800000 */
[----:B------:R-:W1:Y:S02]  /*4360*/  SYNCS.PHASECHK.TRANS64.TRYWAIT P2, [UR7], R6 ;  /* 0x00000006ff0075a7 */ /* 0x000e640008041107 */
[----:B-1----:R-:W-:Y:S05]  /*4370*/  @!P2 BRA `(.L_x_62) ;  /* 0x000000f000d4a947 */ /* 0x002fea0003800000 */
.L_x_61:
[----:B------:R2:W3:Y:S01]  /*4380*/  @P0 SYNCS.PHASECHK.TRANS64.TRYWAIT P3, [UR7], R24 ;  /* 0x00000018ff0005a7 */ /* 0x0004e20008061107 */
[----:B------:R2:W-:Y:S01]  /*4390*/  UTCCP.T.S.4x32dp128bit tmem[UR5+0x1c0], gdesc[UR18] ;  /* 0x0001c012050079e7 */ /* 0x0005e20009100000 */
[----:B------:R2:W-:Y:S01]  /*43a0*/  UTCCP.T.S.4x32dp128bit tmem[UR5+0x1c4], gdesc[UR26] ;  /* 0x0001c41a050079e7 */ /* 0x0005e20009100000 */
[----:B------:R2:W-:Y:S01]  /*43b0*/  UTCCP.T.S.4x32dp128bit tmem[UR5+0x1c8], gdesc[UR16] ;  /* 0x0001c810050079e7 */ /* 0x0005e20009100000 */
[----:B------:R2:W-:Y:S01]  /*43c0*/  UTCCP.T.S.4x32dp128bit tmem[UR5+0x1cc], gdesc[UR24] ;  /* 0x0001cc18050079e7 */ /* 0x0005e20009100000 */
[----:B------:R2:W-:Y:S01]  /*43d0*/  UTCCP.T.S.4x32dp128bit tmem[UR5+0x1d0], gdesc[UR22] ;  /* 0x0001d016050079e7 */ /* 0x0005e20009100000 */
[----:B------:R2:W-:Y:S01]  /*43e0*/  UTCCP.T.S.4x32dp128bit tmem[UR5+0x1d4], gdesc[UR20] ;  /* 0x0001d414050079e7 */ /* 0x0005e20009100000 */
[----:B------:R-:W4:Y:S02]  /*43f0*/  SYNCS.PHASECHK.TRANS64.TRYWAIT P2, [UR7+0x88], R25 ;  /* 0x00008819ff0075a7 */ /* 0x000f240008041107 */
[----:B--234-:R-:W-:Y:S05]  /*4400*/  @!P2 BRA `(.L_x_63) ;  /* 0x000000f000c8a947 */ /* 0x01cfea0003800000 */
.L_x_201:
[----:B------:R-:W-:Y:S02]  /*4410*/  MOV.SPILL R36, UR5 ;  /* 0x0000000500247c02 */ /* 0x000fe40009000f00 */
[----:B------:R-:W-:Y:S02]  /*4420*/  ELECT P2, URZ, PT ;  /* 0x0000000000ff782f */ /* 0x000fe40003840000 */
[----:B------:R-:W-:Y:S02]  /*4430*/  R2UR UR5, R11 ;  /* 0x000000000b0572ca */ /* 0x000fe400000e0000 */
[----:B------:R-:W-:Y:S02]  /*4440*/  MOV.SPILL R35, UR57 ;  /* 0x0000003900237c02 */ /* 0x000fe40009000f00 */
[----:B------:R-:W-:Y:S02]  /*4450*/  MOV.SPILL R34, UR56 ;  /* 0x0000003800227c02 */ /* 0x000fe40009000f00 */
[----:B------:R-:W-:-:S02]  /*4460*/  MOV.SPILL R33, UR27 ;  /* 0x0000001b00217c02 */ /* 0x000fc40009000f00 */
[----:B------:R-:W-:Y:S02]  /*4470*/  MOV.SPILL R32, UR26 ;  /* 0x0000001a00207c02 */ /* 0x000fe40009000f00 */
[----:B------:R-:W-:Y:S02]  /*4480*/  R2UR UR56, R19 ;  /* 0x00000000133872ca */ /* 0x000fe400000e0000 */
[----:B------:R-:W-:Y:S01]  /*4490*/  R2UR UR57, R18 ;  /* 0x00000000123972ca */ /* 0x000fe200000e0000 */
[----:B------:R-:W-:Y:S01]  /*44a0*/  IMAD.U32 R37, RZ, RZ, UR5 ;  /* 0x00000005ff257e24 */ /* 0x000fe2000f8e00ff */
[----:B------:R-:W-:Y:S02]  /*44b0*/  R2UR UR26, R44 ;  /* 0x000000002c1a72ca */ /* 0x000fe400000e0000 */
[----:B------:R-:W-:Y:S02]  /*44c0*/  R2UR UR27, R45 ;  /* 0x000000002d1b72ca */ /* 0x000fe400000e0000 */
[----:B------:R-:W-:-:S02]  /*44d0*/  MOV.SPILL R31, UR25 ;  /* 0x00000019001f7c02 */ /* 0x000fc40009000f00 */
[----:B------:R-:W-:Y:S02]  /*44e0*/  MOV.SPILL R30, UR24 ;  /* 0x00000018001e7c02 */ /* 0x000fe40009000f00 */
[----:B------:R-:W-:Y:S02]  /*44f0*/  MOV.SPILL R29, UR23 ;  /* 0x00000017001d7c02 */ /* 0x000fe40009000f00 */
[----:B------:R-:W-:Y:S02]  /*4500*/  MOV.SPILL R28, UR22 ;  /* 0x00000016001c7c02 */ /* 0x000fe40009000f00 */
[----:B------:R-:W-:Y:S02]  /*4510*/  R2UR UR24, R15 ;  /* 0x000000000f1872ca */ /* 0x000fe400000e0000 */
[----:B------:R-:W-:Y:S01]  /*4520*/  R2UR UR25, R14 ;  /* 0x000000000e1972ca */ /* 0x000fe200000e0000 */
[----:B------:R2:W-:Y:S01]  /*4530*/  UTCQMMA gdesc[UR14], gdesc[UR12], tmem[UR4], tmem[UR26], idesc[UR27], tmem[UR56], !UPT ;  /* 0x00381a0c0e007dea */ /* 0x0005e2000f800304 */
[----:B------:R-:W-:-:S02]  /*4540*/  R2UR UR22, R42 ;  /* 0x000000002a1672ca */ /* 0x000fc400000e0000 */
[----:B------:R-:W-:Y:S02]  /*4550*/  R2UR UR23, R43 ;  /* 0x000000002b1772ca */ /* 0x000fe400000e0000 */
[----:B------:R-:W-:Y:S02]  /*4560*/  MOV.SPILL R27, UR21 ;  /* 0x00000015001b7c02 */ /* 0x000fe40009000f00 */
[----:B------:R-:W-:Y:S02]  /*4570*/  MOV.SPILL R26, UR20 ;  /* 0x00000014001a7c02 */ /* 0x000fe40009000f00 */
[----:B------:R-:W-:Y:S02]  /*4580*/  R2UR UR20, R40 ;  /* 0x00000000281472ca */ /* 0x000fe400000e0000 */
[----:B------:R-:W-:Y:S02]  /*4590*/  R2UR UR21, R41 ;  /* 0x00000000291572ca */ /* 0x000fe400000e0000 */
[----:B-1----:R-:W-:-:S02]  /*45a0*/  MOV.SPILL R25, UR19 ;  /* 0x0000001300197c02 */ /* 0x002fc40009000f00 */
[----:B------:R-:W-:Y:S01]  /*45b0*/  MOV.SPILL R24, UR18 ;  /* 0x0000001200187c02 */ /* 0x000fe20009000f00 */
[----:B------:R1:W-:Y:S01]  /*45c0*/  UTCQMMA gdesc[UR54], gdesc[UR40], tmem[UR4], tmem[UR22], idesc[UR23], tmem[UR24], UPT ;  /* 0x0018162836007dea */ /* 0x0003e2000b800304 */
[----:B------:R-:W-:Y:S02]  /*45d0*/  R2UR UR18, R38 ;  /* 0x00000000261272ca */ /* 0x000fe400000e0000 */
[----:B------:R-:W-:Y:S02]  /*45e0*/  R2UR UR19, R39 ;  /* 0x00000000271372ca */ /* 0x000fe400000e0000 */
[----:B------:R-:W-:Y:S02]  /*45f0*/  MOV.SPILL R7, UR17 ;  /* 0x0000001100077c02 */ /* 0x000fe40009000f00 */
[----:B------:R-:W-:Y:S01]  /*4600*/  MOV.SPILL R6, UR16 ;  /* 0x0000001000067c02 */ /* 0x000fe20009000f00 */
[----:B------:R3:W-:Y:S01]  /*4610*/  UTCQMMA gdesc[UR52], gdesc[UR38], tmem[UR4], tmem[UR20], idesc[UR21], tmem[UR76], UPT ;  /* 0x004c142634007dea */ /* 0x0007e2000b800304 */
[----:B------:R-:W-:-:S02]  /*4620*/  R2UR UR16, R17 ;  /* 0x00000000111072ca */ /* 0x000fc400000e0000 */
[----:B------:R-:W-:Y:S02]  /*4630*/  R2UR UR17, R16 ;  /* 0x00000000101172ca */ /* 0x000fe400000e0000 */
[----:B------:R-:W-:Y:S02]  /*4640*/  R2UR UR10, R22 ;  /* 0x00000000160a72ca */ /* 0x000fe400000e0000 */
[----:B------:R-:W-:Y:S01]  /*4650*/  R2UR UR11, R23 ;  /* 0x00000000170b72ca */ /* 0x000fe200000e0000 */
[----:B------:R4:W-:Y:S01]  /*4660*/  UTCQMMA gdesc[UR50], gdesc[UR36], tmem[UR4], tmem[UR18], idesc[UR19], tmem[UR74], UPT ;  /* 0x004a122432007dea */ /* 0x0009e2000b800304 */
[----:B------:R-:W-:Y:S01]  /*4670*/  R2UR.FILL UR5, R36 ;  /* 0x00000000240572ca */ /* 0x000fe200004e0000 */
[----:B------:R-:W-:Y:S01]  /*4680*/  @P2 IMAD.MOV.U32 R36, RZ, RZ, RZ ;  /* 0x000000ffff242224 */ /* 0x000fe200078e00ff */
[----:B------:R-:W-:Y:S02]  /*4690*/  R2UR UR6, R10 ;  /* 0x000000000a0672ca */ /* 0x000fe400000e0000 */
[----:B------:R-:W-:-:S02]  /*46a0*/  R2UR UR8, R20 ;  /* 0x00000000140872ca */ /* 0x000fc400000e0000 */
[----:B------:R-:W-:Y:S02]  /*46b0*/  R2UR UR9, R21 ;  /* 0x00000000150972ca */ /* 0x000fe400000e0000 */
[----:B--2---:R-:W-:Y:S02]  /*46c0*/  R2UR.FILL UR57, R35 ;  /* 0x00000000233972ca */ /* 0x004fe400004e0000 */
[----:B------:R-:W-:Y:S01]  /*46d0*/  R2UR.FILL UR56, R34 ;  /* 0x00000000223872ca */ /* 0x000fe200004e0000 */
[----:B------:R2:W-:Y:S01]  /*46e0*/  UTCQMMA gdesc[UR48], gdesc[UR34], tmem[UR4], tmem[UR10], idesc[UR11], tmem[UR16], UPT ;  /* 0x00100a2230007dea */ /* 0x0005e2000b800304 */
[----:B------:R-:W-:Y:S02]  /*46f0*/  R2UR.FILL UR27, R33 ;  /* 0x00000000211b72ca */ /* 0x000fe400004e0000 */
[----:B------:R-:W-:Y:S02]  /*4700*/  R2UR.FILL UR26, R32 ;  /* 0x00000000201a72ca */ /* 0x000fe400004e0000 */
[----:B-1----:R-:W-:-:S02]  /*4710*/  R2UR.FILL UR25, R31 ;  /* 0x000000001f1972ca */ /* 0x002fc400004e0000 */
[----:B------:R-:W-:Y:S01]  /*4720*/  R2UR.FILL UR24, R30 ;  /* 0x000000001e1872ca */ /* 0x000fe200004e0000 */
[----:B------:R1:W-:Y:S01]  /*4730*/  UTCQMMA gdesc[UR46], gdesc[UR32], tmem[UR4], tmem[UR8], idesc[UR9], tmem[UR72], UPT ;  /* 0x004808202e007dea */ /* 0x0003e2000b800304 */
[----:B------:R-:W-:Y:S02]  /*4740*/  R2UR.FILL UR23, R29 ;  /* 0x000000001d1772ca */ /* 0x000fe400004e0000 */
[----:B------:R-:W-:Y:S02]  /*4750*/  R2UR.FILL UR22, R28 ;  /* 0x000000001c1672ca */ /* 0x000fe400004e0000 */
[----:B---3--:R-:W-:Y:S02]  /*4760*/  R2UR.FILL UR21, R27 ;  /* 0x000000001b1572ca */ /* 0x008fe400004e0000 */
[----:B----4-:R-:W-:Y:S02]  /*4770*/  R2UR.FILL UR19, R25 ;  /* 0x00000000191372ca */ /* 0x010fe400004e0000 */
[----:B------:R-:W-:-:S02]  /*4780*/  R2UR.FILL UR18, R24 ;  /* 0x00000000181272ca */ /* 0x000fc400004e0000 */
[----:B------:R-:W-:Y:S01]  /*4790*/  R2UR.FILL UR20, R26 ;  /* 0x000000001a1472ca */ /* 0x000fe200004e0000 */
[----:B------:R-:W-:Y:S01]  /*47a0*/  IMAD.MOV.U32 R26, RZ, RZ, 0x1 ;  /* 0x00000001ff1a7424 */ /* 0x000fe200078e00ff */
[----:B--2---:R-:W-:Y:S02]  /*47b0*/  @P2 R2UR UR10, R36 ;  /* 0x00000000240a22ca */ /* 0x004fe400000e0000 */
[----:B------:R-:W-:Y:S02]  /*47c0*/  @P2 R2UR UR11, R37 ;  /* 0x00000000250b22ca */ /* 0x000fe400000e0000 */
[----:B------:R-:W-:Y:S02]  /*47d0*/  ELECT P2, URZ, PT ;  /* 0x0000000000ff782f */ /* 0x000fe40003840000 */
[----:B------:R-:W-:Y:S01]  /*47e0*/  R2UR.FILL UR17, R7 ;  /* 0x00000000071172ca */ /* 0x000fe200004e0000 */
[----:B------:R-:W-:Y:S01]  /*47f0*/  IMAD.U32 R7, RZ, RZ, UR6 ;  /* 0x00000006ff077e24 */ /* 0x000fe2000f8e00ff */
[----:B------:R-:W-:-:S07]  /*4800*/  R2UR.FILL UR16, R6 ;  /* 0x00000000061072ca */ /* 0x000fce00004e0000 */
[----:B------:R2:W-:Y:S02]  /*4810*/  UTCQMMA gdesc[UR44], gdesc[UR30], tmem[UR4], tmem[UR10], idesc[UR11], tmem[UR70], UPT ;  /* 0x00460a1e2c007dea */ /* 0x0005e4000b800304 */
[----:B------:R-:W-:Y:S01]  /*4820*/  @P2 IMAD.MOV.U32 R6, RZ, RZ, RZ ;  /* 0x000000ffff062224 */ /* 0x000fe200078e00ff */
[----:B-1----:R-:W-:Y:S01]  /*4830*/  @P2 R2UR UR9, R7 ;  /* 0x00000000070922ca */ /* 0x002fe200000e0000 */
[----:B------:R-:W-:Y:S01]  /*4840*/  IMAD.MOV.U32 R7, RZ, RZ, 0x1 ;  /* 0x00000001ff077424 */ /* 0x000fe200078e00ff */
[----:B------:R-:W-:Y:S02]  /*4850*/  @P0 SEL R7, RZ, 0x1, !P3 ;  /* 0x00000001ff070807 */ /* 0x000fe40005800000 */
[----:B------:R-:W-:Y:S02]  /*4860*/  @P2 R2UR UR8, R6 ;  /* 0x00000000060822ca */ /* 0x000fe400000e0000 */
[----:B------:R-:W-:-:S11]  /*4870*/  ELECT P2, URZ, PT ;  /* 0x0000000000ff782f */ /* 0x000fd60003840000 */
[----:B------:R1:W-:Y:S02]  /*4880*/  UTCQMMA gdesc[UR42], gdesc[UR28], tmem[UR4], tmem[UR8], idesc[UR9], tmem[UR68], UPT ;  /* 0x0044081c2a007dea */ /* 0x0003e4000b800304 */
[----:B------:R-:W-:-:S04]  /*4890*/  @P2 LOP3.LUT R6, R0, 0xffff, RZ, 0xc0, !PT ;  /* 0x0000ffff00062812 */ /* 0x000fc800078ec0ff */
[----:B------:R-:W-:Y:S01]  /*48a0*/  @P2 R2UR UR6, R6 ;  /* 0x00000000060622ca */ /* 0x000fe200000e0000 */
[----:B--2---:R-:W-:Y:S01]  /*48b0*/  UIADD3 UR10, UPT, UPT, UR7, 0x8, URZ ;  /* 0x00000008070a7890 */ /* 0x004fe2000fffe0ff */
[----:B------:R-:W-:-:S11]  /*48c0*/  R2UR UR11, R12 ;  /* 0x000000000c0b72ca */ /* 0x000fd600000e0000 */
[----:B------:R1:W-:Y:S02]  /*48d0*/  UTCBAR.MULTICAST [UR10], URZ, UR6 ;  /* 0x000000ff0a0073e9 */ /* 0x0003e40008000806 */
[----:B------:R-:W-:-:S07]  /*48e0*/  IMAD.U32 R6, RZ, RZ, UR11 ;  /* 0x0000000bff067e24 */ /* 0x000fce000f8e00ff */
.L_x_60:
[----:B------:R-:W-:-:S13]  /*48f0*/  ISETP.GE.AND P0, PT, R6, 0x1, PT ;  /* 0x000000010600780c */ /* 0x000fda0003f06270 */
[----:B------:R-:W-:Y:S05]  /*4900*/  @!P0 BRA `(.L_x_64) ;  /* 0x0000000000f88947 */ /* 0x000fea0003800000 */
[----:B------:R-:W-:Y:S02]  /*4910*/  IADD3 R6, PT, PT, R6, -0x1, RZ ;  /* 0xffffffff06067810 */ /* 0x000fe40007ffe0ff */
.L_x_67:
[----:B------:R-:W-:Y:S11]  /*4920*/  ISETP.NE.AND P0, PT, R7, RZ, PT ;  /* 0x000000ff0700720c */ /* 0x000ff60003f05270 */
[----:B------:R-:W-:Y:S02]  /*4930*/  @!UPT UIADD3 URZ, UPT, UPT, URZ, URZ, URZ ;  /* 0x000000fffffff290 */ /* 0x000fe4000fffe0ff */
[----:B---3--:R-:W-:Y:S05]  /*4940*/  @P0 BRA `(.L_x_65) ;  /* 0x00000000000c0947 */ /* 0x008fea0003800000 */
[----:B------:R-:W-:Y:S04]  /*4950*/  SHF.L.U32 R24, R2, 0x1f, RZ ;  /* 0x0000001f02187819 */ /* 0x000fe800000006ff */
[----:B------:R-:W2:Y:S02]  /*4960*/  SYNCS.PHASECHK.TRANS64.TRYWAIT P0, [UR7], R24 ;  /* 0x00000018ff0075a7 */ /* 0x000ea40008001107 */
[----:B--2---:R-:W-:Y:S05]  /*4970*/  @!P0 BRA `(.L_x_66) ;  /* 0x000000ec00848947 */ /* 0x004fea0003800000 */
.L_x_65:
[----:B------:R-:W-:Y:S02]  /*4980*/  ISETP.NE.AND P2, PT, R6, RZ, PT ;  /* 0x000000ff0600720c */ /* 0x000fe40003f45270 */
[----:B------:R-:W-:Y:S02]  /*4990*/  ELECT P4, URZ, PT ;  /* 0x0000000000ff782f */ /* 0x000fe40003880000 */
[----:B------:R-:W-:Y:S02]  /*49a0*/  LOP3.LUT R2, R2, 0x1, RZ, 0x3c, !PT ;  /* 0x0000000102027812 */ /* 0x000fe400078e3cff */
[----:B------:R-:W-:Y:S02]  /*49b0*/  ELECT P3, URZ, PT ;  /* 0x0000000000ff782f */ /* 0x000fe40003860000 */
[----:B--2---:R-:W-:Y:S02]  /*49c0*/  MOV.SPILL R24, UR69 ;  /* 0x0000004500187c02 */ /* 0x004fe40009000f00 */
[----:B------:R-:W-:Y:S02]  /*49d0*/  MOV.SPILL R7, UR68 ;  /* 0x0000004400077c02 */ /* 0x000fe40009000f00 */
[----:B-1----:R-:W-:Y:S02]  /*49e0*/  R2UR UR68, R19 ;  /* 0x00000000134472ca */ /* 0x002fe400000e0000 */
[----:B------:R-:W-:Y:S02]  /*49f0*/  R2UR UR69, R18 ;  /* 0x00000000124572ca */ /* 0x000fe400000e0000 */
[----:B------:R-:W-:Y:S02]  /*4a00*/  R2UR UR10, R15 ;  /* 0x000000000f0a72ca */ /* 0x000fe400000e0000 */
[----:B------:R-:W-:Y:S02]  /*4a10*/  @P2 SHF.L.U32 R25, R2, 0x1f, RZ ;  /* 0x0000001f02192819 */ /* 0x000fe400000006ff */
[----:B------:R-:W-:Y:S01]  /*4a20*/  @P4 ISETP.NE.U32.AND P0, PT, R26, RZ, PT ;  /* 0x000000ff1a00420c */ /* 0x000fe20003f05070 */
[----:B------:R-:W-:Y:S01]  /*4a30*/  @P3 IMAD.MOV.U32 R26, RZ, RZ, RZ ;  /* 0x000000ffff1a3224 */ /* 0x000fe200078e00ff */
[----:B------:R-:W-:Y:S01]  /*4a40*/  R2UR UR11, R14 ;  /* 0x000000000e0b72ca */ /* 0x000fe200000e0000 */
[----:B------:R-:W1:Y:S01]  /*4a50*/  @P2 SYNCS.PHASECHK.TRANS64.TRYWAIT P5, [UR7], R25 ;  /* 0x00000019ff0025a7 */ /* 0x000e6200080a1107 */
[----:B------:R-:W-:Y:S01]  /*4a60*/  R2UR UR8, R17 ;  /* 0x00000000110872ca */ /* 0x000fe200000e0000 */
[----:B------:R-:W-:Y:S01]  /*4a70*/  UTCCP.T.S.4x32dp128bit tmem[UR5+0x1c0], gdesc[UR18] ;  /* 0x0001c012050079e7 */ /* 0x000fe20009100000 */
[----:B------:R-:W-:Y:S01]  /*4a80*/  R2UR UR9, R16 ;  /* 0x00000000100972ca */ /* 0x000fe200000e0000 */
[----:B------:R-:W-:Y:S01]  /*4a90*/  UTCCP.T.S.4x32dp128bit tmem[UR5+0x1c4], gdesc[UR26] ;  /* 0x0001c41a050079e7 */ /* 0x000fe20009100000 */
[----:B------:R-:W-:Y:S01]  /*4aa0*/  R2UR UR6, R9 ;  /* 0x00000000090672ca */ /* 0x000fe200000e0000 */
[----:B------:R-:W-:Y:S01]  /*4ab0*/  UTCCP.T.S.4x32dp128bit tmem[UR5+0x1c8], gdesc[UR16] ;  /* 0x0001c810050079e7 */ /* 0x000fe20009100000 */
[----:B------:R-:W-:Y:S01]  /*4ac0*/  UTCCP.T.S.4x32dp128bit tmem[UR5+0x1cc], gdesc[UR24] ;  /* 0x0001cc18050079e7 */ /* 0x000fe20009100000 */
[----:B------:R-:W-:Y:S01]  /*4ad0*/  UTCCP.T.S.4x32dp128bit tmem[UR5+0x1d0], gdesc[UR22] ;  /* 0x0001d016050079e7 */ /* 0x000fe20009100000 */
[----:B------:R-:W-:Y:S01]  /*4ae0*/  UTCCP.T.S.4x32dp128bit tmem[UR5+0x1d4], gdesc[UR20] ;  /* 0x0001d414050079e7 */ /* 0x000fe20009100000 */
[----:B------:R-:W-:Y:S01]  /*4af0*/  @P4 VOTEU.ANY UP0, P0 ;  /* 0x0000000000ff4886 */ /* 0x000fe20000000100 */
[----:B------:R-:W-:Y:S04]  /*4b00*/  ELECT P0, URZ, PT ;  /* 0x0000000000ff782f */ /* 0x000fe80003800000 */
[----:B------:R2:W-:Y:S01]  /*4b10*/  UTCQMMA gdesc[UR14], gdesc[UR12], tmem[UR4], tmem[UR66], idesc[UR67], tmem[UR68], UP0 ;  /* 0x0044420c0e007dea */ /* 0x0005e20008000304 */
[----:B------:R3:W-:Y:S01]  /*4b20*/  UTCQMMA gdesc[UR54], gdesc[UR40], tmem[UR4], tmem[UR64], idesc[UR65], tmem[UR10], UPT ;  /* 0x000a402836007dea */ /* 0x0007e2000b800304 */
[----:B------:R-:W-:Y:S01]  /*4b30*/  UTCQMMA gdesc[UR52], gdesc[UR38], tmem[UR4], tmem[UR62], idesc[UR63], tmem[UR76], UPT ;  /* 0x004c3e2634007dea */ /* 0x000fe2000b800304 */
[----:B------:R-:W-:Y:S01]  /*4b40*/  UTCQMMA gdesc[UR50], gdesc[UR36], tmem[UR4], tmem[UR60], idesc[UR61], tmem[UR74], UPT ;  /* 0x004a3c2432007dea */ /* 0x000fe2000b800304 */
[----:B------:R4:W-:Y:S01]  /*4b50*/  UTCQMMA gdesc[UR48], gdesc[UR34], tmem[UR4], tmem[UR58], idesc[UR59], tmem[UR8], UPT ;  /* 0x00083a2230007dea */ /* 0x0009e2000b800304 */
[----:B------:R-:W-:Y:S01]  /*4b60*/  IMAD.U32 R27, RZ, RZ, UR6 ;  /* 0x00000006ff1b7e24 */ /* 0x000fe2000f8e00ff */
[----:B------:R-:W-:Y:S01]  /*4b70*/  R2UR UR6, R8 ;  /* 0x00000000080672ca */ /* 0x000fe200000e0000 */
[----:B------:R-:W-:Y:S01]  /*4b80*/  UTCQMMA gdesc[UR46], gdesc[UR32], tmem[UR4], tmem[UR56], idesc[UR57], tmem[UR72], UPT ;  /* 0x004838202e007dea */ /* 0x000fe2000b800304 */
[----:B--2---:R-:W-:Y:S02]  /*4b90*/  R2UR.FILL UR68, R7 ;  /* 0x00000000074472ca */ /* 0x004fe400004e0000 */
[----:B---3--:R-:W-:Y:S01]  /*4ba0*/  @P3 R2UR UR10, R26 ;  /* 0x000000001a0a32ca */ /* 0x008fe200000e0000 */
[----:B------:R-:W-:Y:S01]  /*4bb0*/  @P0 IMAD.MOV.U32 R26, RZ, RZ, RZ ;  /* 0x000000ffff1a0224 */ /* 0x000fe200078e00ff */
[----:B------:R-:W-:Y:S07]  /*4bc0*/  @P3 R2UR UR11, R27 ;  /* 0x000000001b0b32ca */ /* 0x000fee00000e0000 */
[----:B------:R-:W-:Y:S01]  /*4bd0*/  IMAD.U32 R27, RZ, RZ, UR6 ;  /* 0x00000006ff1b7e24 */ /* 0x000fe2000f8e00ff */
[----:B------:R-:W-:Y:S02]  /*4be0*/  R2UR.FILL UR69, R24 ;  /* 0x00000000184572ca */ /* 0x000fe400004e0000 */
[----:B----4-:R-:W-:Y:S01]  /*4bf0*/  @P0 R2UR UR8, R26 ;  /* 0x000000001a0802ca */ /* 0x010fe200000e0000 */
[----:B------:R-:W-:Y:S01]  /*4c00*/  IMAD.MOV.U32 R26, RZ, RZ, 0x1 ;  /* 0x00000001ff1a7424 */ /* 0x000fe200078e00ff */
[----:B------:R-:W-:Y:S02]  /*4c10*/  @P0 R2UR UR9, R27 ;  /* 0x000000001b0902ca */ /* 0x000fe400000e0000 */
[----:B------:R-:W-:Y:S01]  /*4c20*/  ELECT P0, URZ, PT ;  /* 0x0000000000ff782f */ /* 0x000fe20003800000 */
[----:B------:R2:W-:Y:S10]  /*4c30*/  UTCQMMA gdesc[UR44], gdesc[UR30], tmem[UR4], tmem[UR10], idesc[UR11], tmem[UR70], UPT ;  /* 0x00460a1e2c007dea */ /* 0x0005f4000b800304 */
[----:B------:R3:W-:Y:S02]  /*4c40*/  UTCQMMA gdesc[UR42], gdesc[UR28], tmem[UR4], tmem[UR8], idesc[UR9], tmem[UR68], UPT ;  /* 0x0044081c2a007dea */ /* 0x0007e4000b800304 */
[----:B------:R-:W-:Y:S04]  /*4c50*/  @P0 LOP3.LUT R7, R0, 0xffff, RZ, 0xc0, !PT ;  /* 0x0000ffff00070812 */ /* 0x000fe800078ec0ff */
[----:B------:R-:W-:Y:S01]  /*4c60*/  @P0 R2UR UR6, R7 ;  /* 0x00000000070602ca */ /* 0x000fe200000e0000 */
[C---:B------:R-:W-:Y:S02]  /*4c70*/  VIADD R7, R6.reuse, 0x1 ;  /* 0x0000000106077836 */ /* 0x040fe40000000000 */
[----:B------:R-:W-:Y:S03]  /*4c80*/  VIADD R6, R6, 0xffffffff ;  /* 0xffffffff06067836 */ /* 0x000fe60000000000 */
[----:B------:R-:W-:Y:S01]  /*4c90*/  ISETP.GT.U32.AND P0, PT, R7, 0x1, PT ;  /* 0x000000010700780c */ /* 0x000fe20003f04070 */
[----:B------:R-:W-:Y:S01]  /*4ca0*/  IMAD.MOV.U32 R7, RZ, RZ, 0x1 ;  /* 0x00000001ff077424 */ /* 0x000fe200078e00ff */
[----:B--2---:R-:W-:Y:S01]  /*4cb0*/  UIADD3 UR11, UPT, UPT, UR7, 0x8, URZ ;  /* 0x00000008070b7890 */ /* 0x004fe2000fffe0ff */
[----:B-1----:R-:W-:Y:S08]  /*4cc0*/  @P2 SEL R7, RZ, 0x1, !P5 ;  /* 0x00000001ff072807 */ /* 0x002ff00006800000 */
[----:B------:R3:W-:Y:S02]  /*4cd0*/  UTCBAR.MULTICAST [UR11], URZ, UR6 ;  /* 0x000000ff0b0073e9 */ /* 0x0007e40008000806 */
[----:B------:R-:W-:Y:S05]  /*4ce0*/  @P0 BRA `(.L_x_67) ;  /* 0xfffffffc000c0947 */ /* 0x000fea000383ffff */
.L_x_64:
[----:B-1-3--:R-:W-:Y:S01]  /*4cf0*/  UIADD3 UR4, UPT, UPT, UR7, 0x80, URZ ;  /* 0x0000008007047890 */ /* 0x00afe2000fffe0ff */
[----:B------:R-:W-:Y:S01]  /*4d00*/  ISETP.NE.AND P0, PT, R5, 0x2, PT ;  /* 0x000000020500780c */ /* 0x000fe20003f05270 */
[----:B------:R-:W-:-:S03]  /*4d10*/  IMAD.MOV.U32 R25, RZ, RZ, R4 ;  /* 0x000000ffff197224 */ /* 0x000fc600078e0004 */
[----:B------:R-:W-:Y:S02]  /*4d20*/  SEL R6, RZ, 0x1, P0 ;  /* 0x00000001ff067807 */ /* 0x000fe40000000000 */
[----:B------:R-:W-:Y:S02]  /*4d30*/  SEL R27, R5, RZ, P0 ;  /* 0x000000ff051b7207 */ /* 0x000fe40000000000 */
[----:B------:R1:W-:Y:S01]  /*4d40*/  UTCBAR [UR4], URZ ;  /* 0x000000ff040073e9 */ /* 0x0003e200080000ff */
[----:B------:R-:W-:Y:S01]  /*4d50*/  LOP3.LUT R3, R3, R6, RZ, 0x3c, !PT ;  /* 0x0000000603037212 */ /* 0x000fe200078e3cff */
[----:B------:R-:W-:Y:S06]  /*4d60*/  @P1 BRA `(.L_x_68) ;  /* 0xfffffff000f41947 */ /* 0x000fec000383ffff */
[----:B------:R-:W2:Y:S01]  /*4d70*/  S2UR UR6, SR_CgaCtaId ;  /* 0x00000000000679c3 */ /* 0x000ea20000008800 */
[----:B------:R-:W-:Y:S01]  /*4d80*/  ELECT P0, URZ, PT ;  /* 0x0000000000ff782f */ /* 0x000fe20003800000 */
[----:B------:R-:W-:Y:S01]  /*4d90*/  IMAD.MOV.U32 R0, RZ, RZ, 0x1 ;  /* 0x00000001ff007424 */ /* 0x000fe200078e00ff */
[----:B-1----:R-:W-:Y:S01]  /*4da0*/  UMOV UR4, 0x40 ;  /* 0x0000004000047882 */ /* 0x002fe20000000000 */
[----:B------:R-:W-:-:S04]  /*4db0*/  SHF.L.U32 R3, RZ, 0x1f, RZ ;  /* 0x0000001fff037819 */ /* 0x000fc800000006ff */
[----:B------:R-:W-:Y:S01]  /*4dc0*/  UVIRTCOUNT.DEALLOC.SMPOOL 0x80 ;  /* 0x000000800000784c */ /* 0x000fe20000000000 */
[----:B--2---:R-:W-:-:S09]  /*4dd0*/  ULEA UR6, UR6, UR4, 0x18 ;  /* 0x0000000406067291 */ /* 0x004fd2000f8ec0ff */
[----:B------:R1:W-:Y:S01]  /*4de0*/  @P0 STS.U8 [UR6+0x1c], R0 ;  /* 0x00001c00ff000988 */ /* 0x0003e20008000006 */
[----:B------:R-:W2:Y:S02]  /*4df0*/  SYNCS.PHASECHK.TRANS64.TRYWAIT P0, [UR7+0xb0], R3 ;  /* 0x0000b003ff0075a7 */ /* 0x000ea40008001107 */
[----:B-12---:R-:W-:Y:S05]  /*4e00*/  @!P0 BRA `(.L_x_69) ;  /* 0x000000e800788947 */ /* 0x006fea0003800000 */
.L_x_204:
[----:B------:R-:W-:Y:S01]  /*4e10*/  NOP ;  /* 0x0000000000007918 */ /* 0x000fe20000000000 */
[----:B-1----:R-:W1:Y:S01]  /*4e20*/  LDS R0, [UR6+0x14] ;  /* 0x00001406ff007984 */ /* 0x002e620008000800 */
[----:B------:R-:W-:Y:S01]  /*4e30*/  ULOP3.LUT UR4, UR5, 0xffff, URZ, 0xc0, !UPT ;  /* 0x0000ffff05047892 */ /* 0x000fe2000f8ec0ff */
[----:B------:R-:W-:Y:S02]  /*4e40*/  UMOV UR7, 0x1 ;  /* 0x0000000100077882 */ /* 0x000fe40000000000 */
[----:B------:R-:W-:Y:S01]  /*4e50*/  UMOV UR5, 0xffff ;  /* 0x0000ffff00057882 */ /* 0x000fe20000000000 */
[----:B------:R-:W-:-:S04]  /*4e60*/  USHF.R.U32.HI UR4, URZ, 0x5, UR4 ;  /* 0x00000005ff047899 */ /* 0x000fc80008011604 */
[----:B------:R-:W-:Y:S02]  /*4e70*/  USHF.L.U32 UR5, UR5, UR4, URZ ;  /* 0x0000000405057299 */ /* 0x000fe400080006ff */
[----:B------:R-:W-:-:S04]  /*4e80*/  USHF.L.U32 UR4, UR7, UR4, URZ ;  /* 0x0000000407047299 */ /* 0x000fc800080006ff */
[----:B-1----:R-:W-:-:S04]  /*4e90*/  LOP3.LUT R0, R0, UR5, RZ, 0xc0, !PT ;  /* 0x0000000500007c12 */ /* 0x002fc8000f8ec0ff */
[----:B------:R-:W-:-:S13]  /*4ea0*/  ISETP.NE.AND P0, PT, R0, UR5, PT ;  /* 0x0000000500007c0c */ /* 0x000fda000bf05270 */
[----:B------:R-:W-:Y:S05]  /*4eb0*/  @P0 BRA `(.L_x_70) ;  /* 0x0000000000580947 */ /* 0x000fea0003800000 */
[----:B------:R-:W1:Y:S02]  /*4ec0*/  LDS R0, [UR6+0x18] ;  /* 0x00001806ff007984 */ /* 0x000e640008000800 */
[----:B-1----:R-:W-:-:S04]  /*4ed0*/  LOP3.LUT R0, R0, UR4, RZ, 0xc0, !PT ;  /* 0x0000000400007c12 */ /* 0x002fc8000f8ec0ff */
[----:B------:R-:W-:-:S13]  /*4ee0*/  ISETP.NE.AND P0, PT, R0, UR4, PT ;  /* 0x0000000400007c0c */ /* 0x000fda000bf05270 */
[----:B------:R-:W-:Y:S05]  /*4ef0*/  @P0 BRA `(.L_x_71) ;  /* 0x00000000003c0947 */ /* 0x000fea0003800000 */
[----:B------:R-:W1:Y:S01]  /*4f00*/  S2R R2, SR_LANEID ;  /* 0x0000000000027919 */ /* 0x000e620000000000 */
[----:B------:R-:W-:Y:S01]  /*4f10*/  ULOP3.LUT UR5, URZ, UR5, URZ, 0x33, !UPT ;  /* 0x00000005ff057292 */ /* 0x000fe2000f8e33ff */
[----:B------:R-:W-:Y:S01]  /*4f20*/  LOP3.LUT R4, RZ, UR4, RZ, 0x33, !PT ;  /* 0x00000004ff047c12 */ /* 0x000fe2000f8e33ff */
[----:B------:R-:W-:Y:S02]  /*4f30*/  VOTEU.ANY UR4, UPT, PT ;  /* 0x0000000000047886 */ /* 0x000fe400038e0100 */
[----:B------:R-:W-:Y:S01]  /*4f40*/  UFLO.U32 UR4, UR4 ;  /* 0x00000004000472bd */ /* 0x000fe200080e0000 */
[----:B------:R-:W2:Y:S01]  /*4f50*/  REDUX UR7, R4 ;  /* 0x00000000040773c4 */ /* 0x000ea20000000000 */
[----:B------:R-:W-:-:S06]  /*4f60*/  IMAD.U32 R0, RZ, RZ, UR5 ;  /* 0x00000005ff007e24 */ /* 0x000fcc000f8e00ff */
[----:B------:R3:W-:Y:S01]  /*4f70*/  UTCATOMSWS.AND URZ, UR5 ;  /* 0x0000000500ff79e3 */ /* 0x0007e20008000000 */
[----:B------:R-:W4:Y:S01]  /*4f80*/  REDUX UR8, R0 ;  /* 0x00000000000873c4 */ /* 0x000f220000000000 */
[----:B-1----:R-:W-:Y:S01]  /*4f90*/  ISETP.EQ.U32.AND P0, PT, R2, UR4, PT ;  /* 0x0000000402007c0c */ /* 0x002fe2000bf02070 */
[----:B--2---:R-:W-:Y:S01]  /*4fa0*/  IMAD.U32 R2, RZ, RZ, UR7 ;  /* 0x00000007ff027e24 */ /* 0x004fe2000f8e00ff */
[----:B----4-:R-:W-:-:S11]  /*4fb0*/  MOV R3, UR8 ;  /* 0x0000000800037c02 */ /* 0x010fd60008000f00 */
[----:B------:R3:W-:Y:S04]  /*4fc0*/  @P0 ATOMS.AND RZ, [UR6+0x14], R3 ;  /* 0x00001403ffff098c */ /* 0x0007e8000a800006 */
[----:B------:R3:W-:Y:S01]  /*4fd0*/  @P0 ATOMS.AND RZ, [UR6+0x18], R2 ;  /* 0x00001802ffff098c */ /* 0x0007e2000a800006 */
[----:B------:R-:W-:Y:S05]  /*4fe0*/  BRA `(.L_x_72) ;  /* 0x0000000000147947 */ /* 0x000fea0003800000 */
.L_x_71:
[----:B------:R-:W-:Y:S02]  /*4ff0*/  MOV R2, 0x5010 ;  /* 0x0000501000027802 */ /* 0x000fe40000000f00 */
[----:B-----5:R-:W-:Y:S05]  /*5000*/  CALL.REL.NOINC `($__internal_0_$__cuda_sm10x_tcgen05_guardrail_trap_col_being_dealloced_not_returned_by_alloc) ;  /* 0x000000f000147944 */ /* 0x020fea0003c00000 */
[----:B------:R-:W-:Y:S05]  /*5010*/  BRA `(.L_x_72) ;  /* 0x0000000000087947 */ /* 0x000fea0003800000 */
.L_x_70:
[----:B------:R-:W-:Y:S02]  /*5020*/  MOV R2, 0x5040 ;  /* 0x0000504000027802 */ /* 0x000fe40000000f00 */
[----:B-----5:R-:W-:Y:S05]  /*5030*/  CALL.REL.NOINC `($__internal_2_$__cuda_sm10x_tcgen05_guardrail_trap_unallocated_columns_being_dealloced) ;  /* 0x000000f000207944 */ /* 0x020fea0003c00000 */
.L_x_72:
[----:B------:R-:W-:Y:S01]  /*5040*/  NOP ;  /* 0x0000000000007918 */ /* 0x000fe20000000000 */
[----:B---3--:R-:W-:Y:S05]  /*5050*/  EXIT ;  /* 0x000000000000794d */ /* 0x008fea0003800000 */
.L_x_54:
[----:B------:R-:W-:-:S09]  /*5060*/  UISETP.NE.OR UP0, UPT, UR21, 0x3, !UP3 ;  /* 0x000000031500788c */ /* 0x000fd2000df05670 */
[----:B------:R-:W-:Y:S05]  /*5070*/  BRA.U UP0, `(.L_x_73) ;  /* 0x0000001900bc7547 */ /* 0x000fea000b800000 */
[----:B------:R-:W1:Y:S01]  /*5080*/  S2UR UR10, SR_CgaCtaId ;  /* 0x00000000000a79c3 */ /* 0x000e620000008800 */
[----:B------:R-:W2:Y:S01]  /*5090*/  LDCU UR54, c[0x0][0x370] ;  /* 0x00006e00ff3677ac */ /* 0x000ea20008000800 */
[----:B------:R-:W-:Y:S01]  /*50a0*/  HFMA2 R14, -RZ, RZ, 0, 0 ;  /* 0x00000000ff0e7431 */ /* 0x000fe200000001ff */
[----:B------:R-:W-:Y:S01]  /*50b0*/  MOV R13, RZ ;  /* 0x000000ff000d7202 */ /* 0x000fe20000000f00 */
[----:B------:R-:W-:Y:S01]  /*50c0*/  HFMA2 R7, -RZ, RZ, 0, 0.0078125 ;  /* 0x00002000ff077431 */ /* 0x000fe200000001ff */
[----:B------:R-:W2:Y:S03]  /*50d0*/  LDCU.128 UR64, c[0x0][0xf10] ;  /* 0x0001e200ff4077ac */ /* 0x000ea60008000c00 */
[----:B------:R-:W3:Y:S01]  /*50e0*/  LDC.64 R16, c[0x0][0x348] ;  /* 0x0000d200ff107b82 */ /* 0x000ee20000000a00 */
[----:B------:R-:W4:Y:S01]  /*50f0*/  LDCU UR53, c[0x0][0x374] ;  /* 0x00006e80ff3577ac */ /* 0x000f220008000800 */
[----:B------:R-:W1:Y:S06]  /*5100*/  LDCU UR15, c[0x0][0xf0c] ;  /* 0x0001e180ff0f77ac */ /* 0x000e6c0008000800 */
[----:B------:R-:W3:Y:S01]  /*5110*/  LDC.64 R2, c[0x0][0xc88] ;  /* 0x00032200ff027b82 */ /* 0x000ee20000000a00 */
[----:B------:R-:W3:Y:S01]  /*5120*/  LDCU UR63, c[0x0][0xf20] ;  /* 0x0001e400ff3f77ac */ /* 0x000ee20008000800 */
[----:B------:R-:W3:Y:S06]  /*5130*/  LDCU UR4, c[0x0][0xf30] ;  /* 0x0001e600ff0477ac */ /* 0x000eec0008000800 */
[----:B------:R-:W3:Y:S01]  /*5140*/  LDC.64 R4, c[0x0][0xc90] ;  /* 0x00032400ff047b82 */ /* 0x000ee20000000a00 */
[----:B------:R-:W-:Y:S01]  /*5150*/  UMOV UR21, 0x400 ;  /* 0x0000040000157882 */ /* 0x000fe20000000000 */
[----:B--2---:R-:W-:-:S02]  /*5160*/  UIMAD.WIDE.U32 UR6, UR54, UR64, URZ ;  /* 0x00000040360672a5 */ /* 0x004fc4000f8e00ff */
[----:B----4-:R-:W-:Y:S02]  /*5170*/  UIMAD.WIDE.U32 UR8, UR53, UR67, URZ ;  /* 0x00000043350872a5 */ /* 0x010fe4000f8e00ff */
[----:B-1----:R-:W-:Y:S02]  /*5180*/  ULEA UR21, UR10, UR21, 0x18 ;  /* 0x000000150a157291 */ /* 0x002fe4000f8ec0ff */
[----:B------:R-:W-:Y:S02]  /*5190*/  UPLOP3.LUT UP1, UPT, UPT, UPT, UPT, 0x40, 0x4 ;  /* 0x000000000004789c */ /* 0x000fe40003f2e870 */
[----:B------:R-:W-:Y:S02]  /*51a0*/  UIADD3 UR57, UPT, UPT, UR21, 0x10, URZ ;  /* 0x0000001015397890 */ /* 0x000fe4000fffe0ff */
[----:B------:R-:W-:Y:S02]  /*51b0*/  UIADD3 UR49, UPT, UPT, UR21, 0x18, URZ ;  /* 0x0000001815317890 */ /* 0x000fe4000fffe0ff */
[----:B------:R-:W-:-:S02]  /*51c0*/  UIADD3 UR41, UPT, UPT, UR21, 0x20, URZ ;  /* 0x0000002015297890 */ /* 0x000fc4000fffe0ff */
[----:B------:R-:W-:Y:S01]  /*51d0*/  UIADD3 UR33, UPT, UPT, UR21, 0x28, URZ ;  /* 0x0000002815217890 */ /* 0x000fe2000fffe0ff */
[----:B------:R-:W-:Y:S01]  /*51e0*/  UMOV UR6, UR7 ;  /* 0x0000000700067c82 */ /* 0x000fe20008000000 */
[----:B------:R-:W-:Y:S01]  /*51f0*/  UMOV UR5, UR9 ;  /* 0x0000000900057c82 */ /* 0x000fe20008000000 */
[----:B------:R-:W-:Y:S02]  /*5200*/  UISETP.GE.AND UP0, UPT, UR45, 0x1, UPT ;  /* 0x000000012d00788c */ /* 0x000fe4000bf06270 */
[----:B------:R-:W-:Y:S01]  /*5210*/  UISETP.NE.AND UP4, UPT, UR45, 0x1, UPT ;  /* 0x000000012d00788c */ /* 0x000fe2000bf85270 */
[----:B------:R-:W1:Y:S01]  /*5220*/  LDCU.64 UR22, c[0x0][0xf28] ;  /* 0x0001e500ff1677ac */ /* 0x000e620008000a00 */
[----:B------:R-:W-:Y:S02]  /*5230*/  UISETP.NE.AND UP6, UPT, UR15, 0x1, UPT ;  /* 0x000000010f00788c */ /* 0x000fe4000bfc5270 */
[----:B------:R-:W-:Y:S02]  /*5240*/  UISETP.NE.AND UP5, UPT, UR66, 0x1, UPT ;  /* 0x000000014200788c */ /* 0x000fe4000bfa5270 */
[----:B------:R-:W-:-:S02]  /*5250*/  USHF.R.U32.HI UR61, URZ, UR65, UR6 ;  /* 0x00000041ff3d7299 */ /* 0x000fc40008011606 */
[----:B------:R-:W-:Y:S02]  /*5260*/  UPRMT UR46, UR10, 0x654, UR57 ;  /* 0x000006540a2e7896 */ /* 0x000fe40008000039 */
[----:B------:R-:W-:Y:S02]  /*5270*/  UPRMT UR39, UR10, 0x654, UR49 ;  /* 0x000006540a277896 */ /* 0x000fe40008000031 */
[----:B------:R-:W-:Y:S02]  /*5280*/  UPRMT UR38, UR10, 0x654, UR41 ;  /* 0x000006540a267896 */ /* 0x000fe40008000029 */
[----:B------:R-:W-:Y:S02]  /*5290*/  UPRMT UR37, UR10, 0x654, UR33 ;  /* 0x000006540a257896 */ /* 0x000fe40008000021 */
[----:B---3--:R-:W-:Y:S02]  /*52a0*/  USHF.R.U32.HI UR55, URZ, UR63, UR5 ;  /* 0x0000003fff377299 */ /* 0x008fe40008011605 */
[----:B------:R-:W-:Y:S01]  /*52b0*/  UISETP.NE.AND UP3, UPT, UR4, 0x1, UPT ;  /* 0x000000010400788c */ /* 0x000fe2000bf65270 */
[----:B-1----:R-:W-:-:S10]  /*52c0*/  UMOV UR29, URZ ;  /* 0x000000ff001d7c82 */ /* 0x002fd40008000000 */
.L_x_88:
[C---:B------:R-:W-:Y:S02]  /*52d0*/  LEA R12, R14.reuse, UR21, 0x3 ;  /* 0x000000150e0c7c11 */ /* 0x040fe4000f8e18ff */
[----:B------:R-:W-:Y:S02]  /*52e0*/  SHF.L.U32 R9, R13, 0x1f, RZ ;  /* 0x0000001f0d097819 */ /* 0x000fe400000006ff */
[----:B------:R-:W-:Y:S02]  /*52f0*/  LEA R10, R14, UR21, 0x4 ;  /* 0x000000150e0a7c11 */ /* 0x000fe4000f8e20ff */
[----:B------:R-:W1:Y:S02]  /*5300*/  SYNCS.PHASECHK.TRANS64.TRYWAIT P0, [R12+URZ+0x60], R9 ;  /* 0x000060090c0075a7 */ /* 0x000e6400080011ff */
[----:B-12---:R-:W-:Y:S05]  /*5310*/  @!P0 BRA `(.L_x_74) ;  /* 0x000000e4004c8947 */ /* 0x006fea0003800000 */
.L_x_205:
[----:B-1----:R-:W1:Y:S01]  /*5320*/  LDS.128 R8, [R10+0xc0] ;  /* 0x0000c0000a087984 */ /* 0x002e620000000c00 */
[----:B------:R-:W-:Y:S01]  /*5330*/  UISETP.GE.AND UP0, UPT, UR45, 0x1, UPT ;  /* 0x000000012d00788c */ /* 0x000fe2000bf06270 */
[----:B------:R-:W-:Y:S01]  /*5340*/  @!PT LDS RZ, [RZ] ;  /* 0x00000000fffff984 */ /* 0x000fe20000000800 */
[----:B------:R-:W-:Y:S01]  /*5350*/  @!PT LDS RZ, [RZ] ;  /* 0x00000000fffff984 */ /* 0x000fe20000000800 */
[----:B------:R-:W-:Y:S01]  /*5360*/  @!PT LDS RZ, [RZ] ;  /* 0x00000000fffff984 */ /* 0x000fe20000000800 */
[----:B------:R-:W-:Y:S01]  /*5370*/  @!PT LDS RZ, [RZ] ;  /* 0x00000000fffff984 */ /* 0x000fe20000000800 */
[----:B------:R2:W-:Y:S06]  /*5380*/  MEMBAR.ALL.CTA ;  /* 0x0000000000007992 */ /* 0x0005ec0000008000 */
[----:B--2---:R-:W2:Y:S01]  /*5390*/  FENCE.VIEW.ASYNC.S ;  /* 0x00000000000073c6 */ /* 0x004ea20000000000 */
[----:B-1----:R-:W-:Y:S11]  /*53a0*/  LOP3.LUT P0, RZ, R10, 0x1, RZ, 0xc0, !PT ;  /* 0x000000010aff7812 */ /* 0x002ff6000780c0ff */
[----:B------:R-:W-:Y:S02]  /*53b0*/  @!UPT UIADD3 URZ, UPT, UPT, URZ, URZ, URZ ;  /* 0x000000fffffff290 */ /* 0x000fe4000fffe0ff */
[----:B--2---:R-:W-:Y:S01]  /*53c0*/  VOTEU.ANY UP2, P0 ;  /* 0x0000000000ff7886 */ /* 0x004fe20000040100 */
[----:B------:R-:W-:Y:S11]  /*53d0*/  PLOP3.LUT P0, PT, PT, PT, UP2, 0x80, 0x8 ;  /* 0x000000000008781c */ /* 0x000ff60003f0f028 */
[----:B------:R-:W-:Y:S02]  /*53e0*/  @!UPT UIADD3 URZ, UPT, UPT, URZ, URZ, URZ ;  /* 0x000000fffffff290 */ /* 0x000fe4000fffe0ff */
[----:B------:R-:W-:Y:S02]  /*53f0*/  @P0 SHF.R.U32.HI R0, RZ, 0x10, R9 ;  /* 0x00000010ff000819 */ /* 0x000fe40000011609 */
[----:B------:R-:W-:Y:S02]  /*5400*/  @P0 MOV R6, R8 ;  /* 0x0000000800060202 */ /* 0x000fe40000000f00 */
[----:B------:R-:W-:Y:S01]  /*5410*/  @P0 R2UR UR4, R0 ;  /* 0x00000000000402ca */ /* 0x000fe200000e0000 */
[----:B------:R-:W-:Y:S01]  /*5420*/  VIADD R0, R12, 0x70 ;  /* 0x000000700c007836 */ /* 0x000fe20000000000 */
[----:B------:R-:W-:Y:S02]  /*5430*/  @P0 LOP3.LUT R8, R9, 0xffff, RZ, 0xc0, !PT ;  /* 0x0000ffff09080812 */ /* 0x000fe400078ec0ff */
[----:B------:R-:W-:Y:S02]  /*5440*/  @P0 R2UR UR6, R6 ;  /* 0x00000000060602ca */ /* 0x000fe400000e0000 */
[----:B------:R-:W-:Y:S02]  /*5450*/  PRMT R0, RZ, 0x654, R0 ;  /* 0x00000654ff007816 */ /* 0x000fe40000000000 */
[----:B------:R-:W-:Y:S02]  /*5460*/  @P0 R2UR UR5, R8 ;  /* 0x00000000080502ca */ /* 0x000fe400000e0000 */
[----:B------:R1:W-:Y:S03]  /*5470*/  SYNCS.ARRIVE.TRANS64.RED.A1T0 RZ, [R0+URZ], RZ ;  /* 0x000000ff00ff79a7 */ /* 0x0003e600081004ff */
[----:B------:R-:W-:Y:S04]  /*5480*/  @UP2 UMOV UR47, UR4 ;  /* 0x00000004002f2c82 */ /* 0x000fe80008000000 */
[----:B------:R-:W-:Y:S04]  /*5490*/  @UP2 UMOV UR14, UR6 ;  /* 0x00000006000e2c82 */ /* 0x000fe80008000000 */
[----:B------:R-:W-:Y:S01]  /*54a0*/  @UP2 UMOV UR13, UR5 ;  /* 0x00000005000d2c82 */ /* 0x000fe20008000000 */
[----:B------:R-:W-:Y:S05]  /*54b0*/  BRA.U !UP0, `(.L_x_75) ;  /* 0x0000000108a47547 */ /* 0x000fea000b800000 */
[----:B------:R-:W-:Y:S02]  /*54c0*/  UIMAD.WIDE.U32 UR16, UR13, UR67, URZ ;  /* 0x000000430d1072a5 */ /* 0x000fe4000f8e00ff */
[----:B------:R-:W-:Y:S02]  /*54d0*/  UIMAD.WIDE.U32 UR18, UR14, UR64, URZ ;  /* 0x000000400e1272a5 */ /* 0x000fe4000f8e00ff */
[----:B------:R-:W-:Y:S02]  /*54e0*/  USEL UR4, UR53, UR55, !UP5 ;  /* 0x0000003735047287 */ /* 0x000fe4000e800000 */
[----:B------:R-:W-:Y:S02]  /*54f0*/  USEL UR7, UR54, UR61, !UP6 ;  /* 0x0000003d36077287 */ /* 0x000fe4000f000000 */
[----:B------:R-:W-:Y:S02]  /*5500*/  UIMAD.WIDE.U32 UR8, UR4, UR22, URZ ;  /* 0x00000016040872a5 */ /* 0x000fe4000f8e00ff */
[----:B------:R-:W-:Y:S01]  /*5510*/  UIMAD.WIDE.U32 UR10, UR7, UR22, URZ ;  /* 0x00000016070a72a5 */ /* 0x000fe2000f8e00ff */
[----:B------:R-:W-:Y:S02]  /*5520*/  UMOV UR5, UR17 ;  /* 0x0000001100057c82 */ /* 0x000fe40008000000 */
[----:B------:R-:W-:Y:S03]  /*5530*/  USHF.R.U32.HI UR6, URZ, UR63, UR5 ;  /* 0x0000003fff067299 */ /* 0x000fe60008011605 */
[----:B------:R-:W-:Y:S01]  /*5540*/  UMOV UR5, UR19 ;  /* 0x0000001300057c82 */ /* 0x000fe20008000000 */
[----:B------:R-:W-:Y:S02]  /*5550*/  USEL UR6, UR13, UR6, !UP5 ;  /* 0x000000060d067287 */ /* 0x000fe4000e800000 */
[----:B------:R-:W-:Y:S03]  /*5560*/  USHF.R.U32.HI UR12, URZ, UR65, UR5 ;  /* 0x00000041ff0c7299 */ /* 0x000fe60008011605 */
[----:B------:R-:W-:Y:S02]  /*5570*/  UMOV UR5, UR9 ;  /* 0x0000000900057c82 */ /* 0x000fe40008000000 */
[----:B------:R-:W-:Y:S03]  /*5580*/  @UP4 USHF.R.U32.HI UR4, URZ, UR23, UR5 ;  /* 0x00000017ff044299 */ /* 0x000fe60008011605 */
[----:B------:R-:W-:Y:S01]  /*5590*/  UMOV UR5, UR11 ;  /* 0x0000000b00057c82 */ /* 0x000fe20008000000 */
[----:B------:R-:W-:Y:S02]  /*55a0*/  UIMAD UR4, UR45, UR4, URZ ;  /* 0x000000042d0472a4 */ /* 0x000fe4000f8e02ff */
[----:B------:R-:W-:Y:S02]  /*55b0*/  @UP4 USHF.R.U32.HI UR7, URZ, UR23, UR5 ;  /* 0x00000017ff074299 */ /* 0x000fe40008011605 */
[----:B------:R-:W-:Y:S02]  /*55c0*/  UIMAD.WIDE.U32 UR10, UR6, UR22, URZ ;  /* 0x00000016060a72a5 */ /* 0x000fe4000f8e00ff */
[----:B------:R-:W-:Y:S02]  /*55d0*/  USEL UR5, UR14, UR12, !UP6 ;  /* 0x0000000c0e057287 */ /* 0x000fe4000f000000 */
[----:B------:R-:W-:Y:S02]  /*55e0*/  UIMAD UR8, UR45, UR7, URZ ;  /* 0x000000072d0872a4 */ /* 0x000fe4000f8e02ff */
[----:B------:R-:W-:Y:S03]  /*55f0*/  UISETP.GE.AND UP0, UPT, UR6, UR4, UPT ;  /* 0x000000040600728c */ /* 0x000fe6000bf06270 */
[----:B------:R-:W-:Y:S01]  /*5600*/  UMOV UR4, UR11 ;  /* 0x0000000b00047c82 */ /* 0x000fe20008000000 */
[----:B------:R-:W-:Y:S02]  /*5610*/  UISETP.GE.OR UP0, UPT, UR5, UR8, UP0 ;  /* 0x000000080500728c */ /* 0x000fe40008706670 */
[----:B------:R-:W-:Y:S02]  /*5620*/  USHF.R.U32.HI UR4, URZ, UR23, UR4 ;  /* 0x00000017ff047299 */ /* 0x000fe40008011604 */
[----:B------:R-:W-:Y:S02]  /*5630*/  UIMAD.WIDE.U32 UR8, UR5, UR22, URZ ;  /* 0x00000016050872a5 */ /* 0x000fe4000f8e00ff */
[----:B------:R-:W-:Y:S04]  /*5640*/  USEL UR10, UR6, UR4, !UP4 ;  /* 0x00000004060a7287 */ /* 0x000fe8000e000000 */
[----:B------:R-:W-:Y:S01]  /*5650*/  UIADD3 UR11, UPT, UPT, -UR10, URZ, URZ ;  /* 0x000000ff0a0b7290 */ /* 0x000fe2000fffe1ff */
[----:B------:R-:W-:Y:S02]  /*5660*/  @!UP0 UMOV UR4, UR9 ;  /* 0x0000000900048c82 */ /* 0x000fe40008000000 */
[----:B------:R-:W-:Y:S02]  /*5670*/  @!UP0 USHF.R.U32.HI UR4, URZ, UR23, UR4 ;  /* 0x00000017ff048299 */ /* 0x000fe40008011604 */
[----:B------:R-:W-:Y:S02]  /*5680*/  UIMAD UR8, UR45, UR11, UR6 ;  /* 0x0000000b2d0872a4 */ /* 0x000fe4000f8e0206 */
[----:B------:R-:W-:Y:S04]  /*5690*/  @!UP0 USEL UR4, UR5, UR4, !UP4 ;  /* 0x0000000405048287 */ /* 0x000fe8000e000000 */
[----:B------:R-:W-:Y:S02]  /*56a0*/  @!UP0 UIMAD UR7, UR7, UR8, UR4 ;  /* 0x00000008070782a4 */ /* 0x000fe4000f8e0204 */
[----:B------:R-:W-:Y:S02]  /*56b0*/  @!UP0 UIADD3 UR9, UPT, UPT, UR10, -UR4, URZ ;  /* 0x800000040a098290 */ /* 0x000fe4000fffe0ff */
[----:B------:R-:W-:Y:S02]  /*56c0*/  UIADD3 UR8, UPT, UPT, -UR6, URZ, URZ ;  /* 0x000000ff06087290 */ /* 0x000fe4000fffe1ff */
[----:B------:R-:W-:Y:S02]  /*56d0*/  UIADD3 UR4, UPT, UPT, -UR5, URZ, URZ ;  /* 0x000000ff05047290 */ /* 0x000fe4000fffe1ff */
[----:B------:R-:W-:Y:S03]  /*56e0*/  @!UP0 UIMAD UR6, UR9, UR45, UR5 ;  /* 0x0000002d090682a4 */ /* 0x000fe6000f8e0205 */
[----:B------:R-:W-:Y:S01]  /*56f0*/  @!UP0 UMOV UR5, UR7 ;  /* 0x0000000700058c82 */ /* 0x000fe20008000000 */
[----:B------:R-:W-:Y:S02]  /*5700*/  UIMAD UR7, UR15, UR4, UR14 ;  /* 0x000000040f0772a4 */ /* 0x000fe4000f8e020e */
[----:B------:R-:W-:Y:S02]  /*5710*/  UIMAD UR4, UR66, UR8, UR13 ;  /* 0x00000008420472a4 */ /* 0x000fe4000f8e020d */
[----:B------:R-:W-:Y:S02]  /*5720*/  UIMAD UR14, UR5, UR15, UR7 ;  /* 0x0000000f050e72a4 */ /* 0x000fe4000f8e0207 */
[----:B------:R-:W-:Y:S11]  /*5730*/  UIMAD UR13, UR6, UR66, UR4 ;  /* 0x00000042060d72a4 */ /* 0x000ff6000f8e0204 */
[----:B------:R-:W-:Y:S01]  /*5740*/  @!UPT UIADD3 URZ, UPT, UPT, URZ, URZ, URZ ;  /* 0x000000fffffff290 */ /* 0x000fe2000fffe0ff */
.L_x_75:
[----:B------:R-:W2:Y:S01]  /*5750*/  @!UP3 LDCU.128 UR8, c[0x0][0xf10] ;  /* 0x0001e200ff08b7ac */ /* 0x000ea20008000c00 */
[----:B------:R-:W-:Y:S01]  /*5760*/  IMAD.MOV.U32 R10, RZ, RZ, 0x1 ;  /* 0x00000001ff0a7424 */ /* 0x000fe200078e00ff */
[C---:B------:R-:W-:Y:S02]  /*5770*/  ISETP.NE.U32.AND P1, PT, R4.reuse, RZ, PT ;  /* 0x000000ff0400720c */ /* 0x040fe40003f25070 */
[----:B------:R-:W-:Y:S02]  /*5780*/  ISETP.NE.U32.AND P0, PT, R4, RZ, PT ;  /* 0x000000ff0400720c */ /* 0x000fe40003f05070 */
[C---:B------:R-:W-:Y:S01]  /*5790*/  ISETP.NE.AND.EX P1, PT, R5.reuse, RZ, PT, P1 ;  /* 0x000000ff0500720c */ /* 0x040fe20003f25310 */
[----:B------:R-:W3:Y:S01]  /*57a0*/  @!UP3 LDCU UR5, c[0x0][0xf0c] ;  /* 0x0001e180ff05b7ac */ /* 0x000ee20008000800 */
[----:B------:R-:W-:Y:S02]  /*57b0*/  ISETP.NE.AND.EX P0, PT, R5, RZ, PT, P0 ;  /* 0x000000ff0500720c */ /* 0x000fe40003f05300 */
[----:B------:R-:W-:Y:S01]  /*57c0*/  SHF.L.U32 R10, R10, 0x1f, RZ ;  /* 0x0000001f0a0a7819 */ /* 0x000fe200000006ff */
[----:B------:R-:W4:Y:S01]  /*57d0*/  @!UP3 LDCU UR4, c[0x0][0xf20] ;  /* 0x0001e400ff04b7ac */ /* 0x000f220008000800 */
[----:B------:R-:W-:Y:S02]  /*57e0*/  USHF.L.U32 UR17, UR20, 0x8, URZ ;  /* 0x0000000814117899 */ /* 0x000fe400080006ff */
[----:B--2---:R-:W-:Y:S02]  /*57f0*/  UIMAD.WIDE.U32 UR6, UR14, UR8, URZ ;  /* 0x000000080e0672a5 */ /* 0x004fe4000f8e00ff */
[----:B------:R-:W-:Y:S02]  /*5800*/  USHF.L.U32 UR59, UR36, 0x7, URZ ;  /* 0x00000007243b7899 */ /* 0x000fe400080006ff */
[----:B------:R-:W-:Y:S02]  /*5810*/  @!UP3 USHF.R.U32.HI UR7, URZ, UR9, UR7 ;  /* 0x00000009ff07b299 */ /* 0x000fe40008011607 */
[----:B------:R-:W-:Y:S02]  /*5820*/  UIMAD.WIDE.U32 UR8, UR13, UR11, URZ ;  /* 0x0000000b0d0872a5 */ /* 0x000fe4000f8e00ff */
[----:B---3--:R-:W-:Y:S04]  /*5830*/  @!UP3 UISETP.NE.AND UP0, UPT, UR5, 0x1, UPT ;  /* 0x000000010500b88c */ /* 0x008fe8000bf05270 */
[----:B------:R-:W-:Y:S02]  /*5840*/  @!UP3 USEL UR7, UR14, UR7, !UP0 ;  /* 0x000000070e07b287 */ /* 0x000fe4000c000000 */
[----:B------:R-:W-:Y:S01]  /*5850*/  @!UP3 UISETP.NE.AND UP0, UPT, UR10, 0x1, UPT ;  /* 0x000000010a00b88c */ /* 0x000fe2000bf05270 */
[----:B------:R-:W-:Y:S02]  /*5860*/  @!UP3 UMOV UR6, UR9 ;  /* 0x000000090006bc82 */ /* 0x000fe40008000000 */
[----:B----4-:R-:W-:Y:S04]  /*5870*/  @!UP3 USHF.R.U32.HI UR6, URZ, UR4, UR6 ;  /* 0x00000004ff06b299 */ /* 0x010fe80008011606 */
[----:B------:R-:W-:Y:S04]  /*5880*/  @!UP3 USEL UR6, UR13, UR6, !UP0 ;  /* 0x000000060d06b287 */ /* 0x000fe8000c000000 */
[----:B------:R-:W-:Y:S02]  /*5890*/  @!UP3 UIADD3 UR4, UPT, UPT, -UR7, UR6, URZ ;  /* 0x000000060704b290 */ /* 0x000fe4000fffe1ff */
[----:B------:R-:W-:Y:S02]  /*58a0*/  @!UP3 UIADD3 UR6, UPT, UPT, UR7, -UR6, URZ ;  /* 0x800000060706b290 */ /* 0x000fe4000fffe0ff */
[----:B------:R-:W-:Y:S02]  /*58b0*/  @!UP3 UIMAD UR14, UR4, UR5, UR14 ;  /* 0x00000005040eb2a4 */ /* 0x000fe4000f8e020e */
[----:B------:R-:W-:Y:S01]  /*58c0*/  @!UP3 UIMAD UR13, UR6, UR10, UR13 ;  /* 0x0000000a060db2a4 */ /* 0x000fe2000f8e020d */
[----:B------:R-:W-:Y:S11]  /*58d0*/  BRA.U UP1, `(.L_x_76) ;  /* 0x0000000101107547 */ /* 0x000ff6000b800000 */
[----:B-1----:R-:W-:Y:S04]  /*58e0*/  MOV R0, UR62 ;  /* 0x0000003e00007c02 */ /* 0x002fe80008000f00 */
[----:B------:R-:W-:Y:S04]  /*58f0*/  SHF.L.U32 R9, R0, 0x1f, RZ ;  /* 0x0000001f00097819 */ /* 0x000fe800000006ff */
[----:B------:R-:W1:Y:S02]  /*5900*/  SYNCS.PHASECHK.TRANS64.TRYWAIT P2, [UR21+0x58], R9 ;  /* 0x00005809ff0075a7 */ /* 0x000e640008041115 */
[----:B-1----:R-:W-:Y:S05]  /*5910*/  @!P2 BRA `(.L_x_77) ;  /* 0x000000dc00e0a947 */ /* 0x002fea0003800000 */
.L_x_76:
[----:B------:R-:W-:Y:S05]  /*5920*/  @!P1 BRA `(.L_x_78) ;  /* 0x0000000000309947 */ /* 0x000fea0003800000 */
[----:B------:R-:W-:Y:S01]  /*5930*/  ISETP.NE.U32.AND P1, PT, R2, RZ, PT ;  /* 0x000000ff0200720c */ /* 0x000fe20003f25070 */
[----:B------:R-:W2:Y:S01]  /*5940*/  LDCU.64 UR4, c[0x0][0x358] ;  /* 0x00006b00ff0477ac */ /* 0x000ea20008000a00 */
[----:B------:R-:W-:Y:S02]  /*5950*/  IMAD.MOV.U32 R180, RZ, RZ, 0x1 ;  /* 0x00000001ffb47424 */ /* 0x000fe400078e00ff */
[----:B------:R-:W-:Y:S11]  /*5960*/  ISETP.NE.AND.EX P1, PT, R3, RZ, PT, P1 ;  /* 0x000000ff0300720c */ /* 0x000ff60003f25310 */
[----:B------:R-:W-:Y:S02]  /*5970*/  @!UPT UIADD3 URZ, UPT, UPT, URZ, URZ, URZ ;  /* 0x000000fffffff290 */ /* 0x000fe4000fffe0ff */
[----:B-1----:R-:W1:Y:S01]  /*5980*/  @P1 LDC.64 R8, c[0x0][0xc88] ;  /* 0x00032200ff081b82 */ /* 0x002e620000000a00 */
[----:B------:R-:W-:Y:S04]  /*5990*/  @P1 IMAD R0, R4, UR60, RZ ;  /* 0x0000003c04001c24 */ /* 0x000fe8000f8e02ff */
[----:B-1----:R-:W-:Y:S04]  /*59a0*/  @P1 IMAD.WIDE R8, R0, 0x4, R8 ;  /* 0x0000000400081825 */ /* 0x002fe800078e0208 */
[----:B------:R-:W-:Y:S01]  /*59b0*/  HFMA2 R0, -RZ, RZ, 0, 5.9604644775390625e-08 ;  /* 0x00000001ff007431 */ /* 0x000fe200000001ff */
[----:B--2--5:R2:W5:Y:S04]  /*59c0*/  @P1 LDG.E R133, desc[UR4][R8.64] ;  /* 0x0000000408851981 */ /* 0x024568000c1e1900 */
[----:B------:R-:W-:Y:S01]  /*59d0*/  @!P1 PRMT R180, R0, 0x7610, R180 ;  /* 0x0000761000b49816 */ /* 0x000fe200000000b4 */
[----:B--2---:R-:W3:Y:S06]  /*59e0*/  @!P1 LDC R133, c[0x0][0xc80] ;  /* 0x00032000ff859b82 */ /* 0x004eec0000000800 */
.L_x_78:
[----:B---3-5:R-:W-:Y:S01]  /*59f0*/  @!P0 FSETP.EQ.AND P1, PT, R133, RZ, PT ;  /* 0x000000ff8500820b */ /* 0x028fe20003f22000 */
[----:B------:R-:W-:Y:S01]  /*5a00*/  @!UPT UIADD3 URZ, UPT, UPT, URZ, URZ, URZ ;  /* 0x000000fffffff290 */ /* 0x000fe2000fffe0ff */
[----:B------:R-:W-:Y:S11]  /*5a10*/  @!P0 BRA `(.L_x_79) ;  /* 0x0000000000188947 */ /* 0x000ff60003800000 */
[----:B------:R-:W-:Y:S02]  /*5a20*/  LOP3.LUT P0, RZ, R180, 0xff, RZ, 0xc0, !PT ;  /* 0x000000ffb4ff7812 */ /* 0x000fe4000780c0ff */
[----:B------:R-:W-:Y:S04]  /*5a30*/  ISETP.NE.U32.AND P1, PT, R2, RZ, PT ;  /* 0x000000ff0200720c */ /* 0x000fe80003f25070 */
[----:B------:R-:W-:Y:S04]  /*5a40*/  ISETP.NE.AND.EX P1, PT, R3, RZ, PT, P1 ;  /* 0x000000ff0300720c */ /* 0x000fe80003f25310 */
[----:B------:R-:W-:Y:S03]  /*5a50*/  PLOP3.LUT P1, PT, P1, PT, PT, 0x8, 0x80 ;  /* 0x000000000080781c */ /* 0x000fe60000f2e170 */
[----:B------:R-:W-:Y:S11]  /*5a60*/  @P0 FSETP.EQ.AND P1, PT, R133, RZ, PT ;  /* 0x000000ff8500020b */ /* 0x000ff60003f22000 */
[----:B------:R-:W-:Y:S02]  /*5a70*/  @!UPT UIADD3 URZ, UPT, UPT, URZ, URZ, URZ ;  /* 0x000000fffffff290 */ /* 0x000fe4000fffe0ff */
.L_x_79:
[----:B------:R-:W2:Y:S01]  /*5a80*/  SYNCS.PHASECHK.TRANS64.TRYWAIT P2, [UR21+0x30], R10 ;  /* 0x0000300aff0075a7 */ /* 0x000ea20008041115 */
[----:B------:R-:W-:Y:S01]  /*5a90*/  ELECT P0, URZ, PT ;  /* 0x0000000000ff782f */ /* 0x000fe20003800000 */
[----:B------:R-:W-:Y:S02]  /*5aa0*/  ULOP3.LUT UP0, UR19, UR29, 0x1, URZ, 0xc0, !UPT ;  /* 0x000000011d137892 */ /* 0x000fe4000f80c0ff */
[----:B------:R-:W-:Y:S01]  /*5ab0*/  UIADD3 UR18, UPT, UPT, UR17, 0x60, URZ ;  /* 0x0000006011127890 */ /* 0x000fe2000fffe0ff */
[----:B------:R-:W-:Y:S06]  /*5ac0*/  PLOP3.LUT P1, PT, P1, P0, PT, 0xf2, 0x2f ;  /* 0x00000000002f781c */ /* 0x000fec0000f21e72 */
[----:B------:R-:W-:Y:S02]  /*5ad0*/  UMOV UR58, UR18 ;  /* 0x00000012003a7c82 */ /* 0x000fe40008000000 */
[----:B------:R-:W-:Y:S05]  /*5ae0*/  @UP0 UIADD3 UR58, UPT, UPT, UR17, URZ, URZ ;  /* 0x000000ff113a0290 */ /* 0x000fea000fffe0ff */
[----:B------:R-:W-:Y:S05]  /*5af0*/  @!P1 IADD3 R6, P0, PT, R16, 0x980, RZ ;  /* 0x0000098010069810 */ /* 0x000fea0007f1e0ff */
[----:B-1----:R-:W-:Y:S01]  /*5b00*/  @!P1 IMAD.X R0, RZ, RZ, R17, P0 ;  /* 0x000000ffff009224 */ /* 0x002fe200000e0611 */
[----:B--2---:R-:W-:Y:S07]  /*5b10*/  @!P2 BRA `(.L_x_80) ;  /* 0x000000dc0078a947 */ /* 0x004fee0003800000 */
.L_x_208:
[----:B------:R-:W-:Y:S01]  /*5b20*/  @!P1 R2UR UR5, R6 ;  /* 0x00000000060592ca */ /* 0x000fe200000e0000 */
[----:B------:R-:W-:Y:S01]  /*5b30*/  VOTEU.ALL UP0, P1 ;  /* 0x0000000000ff7886 */ /* 0x000fe20000800000 */
[----:B------:R-:W-:Y:S01]  /*5b40*/  @!P1 R2UR UR4, R0 ;  /* 0x00000000000492ca */ /* 0x000fe200000e0000 */
[----:B------:R-:W-:Y:S01]  /*5b50*/  UMOV UR6, 0x0 ;  /* 0x0000000000067882 */ /* 0x000fe20000000000 */
[----:B------:R-:W-:Y:S01]  /*5b60*/  UMOV UR7, 0x10000000 ;  /* 0x1000000000077882 */ /* 0x000fe20000000000 */
[----:B------:R-:W-:Y:S01]  /*5b70*/  @!P1 IMAD.MOV.U32 R0, RZ, RZ, 0x2000 ;  /* 0x00002000ff009424 */ /* 0x000fe200078e00ff */
[----:B------:R-:W-:Y:S01]  /*5b80*/  @!UP0 UIADD3 UR56, UPT, UPT, UR21, 0x200, URZ ;  /* 0x0000020015388890 */ /* 0x000fe2000fffe0ff */
[----:B------:R-:W-:Y:S01]  /*5b90*/  @!P1 IADD3 R6, P0, PT, R16, 0x980, RZ ;  /* 0x0000098010069810 */ /* 0x000fe20007f1e0ff */
[----:B------:R-:W-:Y:S02]  /*5ba0*/  @!UP0 UIADD3 UR10, UPT, UPT, UR58, 0x80, URZ ;  /* 0x000000803a0a8890 */ /* 0x000fe4000fffe0ff */
[----:B------:R-:W-:Y:S01]  /*5bb0*/  @!UP0 UIADD3 UR8, UPT, UPT, UR21, 0x1200, URZ ;  /* 0x0000120015088890 */ /* 0x000fe2000fffe0ff */
[----:B------:R-:W-:Y:S02]  /*5bc0*/  VOTEU.ALL UP0, P1 ;  /* 0x0000000000ff7886 */ /* 0x000fe40000800000 */
[----:B------:R-:W-:Y:S01]  /*5bd0*/  IMAD.U32 R8, RZ, RZ, UR5 ;  /* 0x00000005ff087e24 */ /* 0x000fe2000f8e00ff */
[----:B------:R-:W-:Y:S01]  /*5be0*/  UMOV UR9, UR57 ;  /* 0x0000003900097c82 */ /* 0x000fe20008000000 */
[----:B-1----:R-:W-:Y:S01]  /*5bf0*/  IMAD.U32 R9, RZ, RZ, UR4 ;  /* 0x00000004ff097e24 */ /* 0x002fe2000f8e00ff */
[----:B------:R-:W-:Y:S01]  /*5c00*/  UMOV UR11, UR59 ;  /* 0x0000003b000b7c82 */ /* 0x000fe20008000000 */
[----:B------:R-:W-:Y:S01]  /*5c10*/  UMOV UR12, UR60 ;  /* 0x0000003c000c7c82 */ /* 0x000fe20008000000 */
[----:B------:R-:W-:Y:S02]  /*5c20*/  @!P1 R2UR UR4, R8 ;  /* 0x00000000080492ca */ /* 0x000fe400000e0000 */
[----:B------:R-:W-:Y:S11]  /*5c30*/  @!P1 R2UR UR5, R9 ;  /* 0x00000000090592ca */ /* 0x000ff600000e0000 */
[----:B------:R-:W-:Y:S02]  /*5c40*/  @!UPT UIADD3 URZ, UPT, UPT, URZ, URZ, URZ ;  /* 0x000000fffffff290 */ /* 0x000fe4000fffe0ff */
[----:B------:R1:W-:Y:S01]  /*5c50*/  @!UP0 UTMALDG.3D [UR56], [UR4], desc[UR6] ;  /* 0x00000638040085b4 */ /* 0x0003e20008011000 */
[----:B------:R-:W-:Y:S05]  /*5c60*/  VOTEU.ALL UP0, P1 ;  /* 0x0000000000ff7886 */ /* 0x000fea0000800000 */
[----:B------:R1:W-:Y:S01]  /*5c70*/  @!UP0 UTMALDG.3D [UR8], [UR4], desc[UR6] ;  /* 0x00000608040085b4 */ /* 0x0003e20008011000 */
[----:B------:R2:W-:Y:S01]  /*5c80*/  @!P1 SYNCS.ARRIVE.TRANS64.RED.A0TR RZ, [UR21+0x10], R0 ;  /* 0x00001000ffff99a7 */ /* 0x0005e20008300415 */
[----:B------:R-:W-:Y:S01]  /*5c90*/  SYNCS.ARRIVE.TRANS64.RED.A1T0 RZ, [UR46], RZ ;  /* 0x000000ffffff79a7 */ /* 0x000fe2000810042e */
[----:B--2---:R-:W-:Y:S01]  /*5ca0*/  @!P1 IMAD.X R0, RZ, RZ, R17, P0 ;  /* 0x000000ffff009224 */ /* 0x004fe200000e0611 */
[----:B------:R-:W2:Y:S02]  /*5cb0*/  SYNCS.PHASECHK.TRANS64.TRYWAIT P2, [UR21+0x38], R10 ;  /* 0x0000380aff0075a7 */ /* 0x000ea40008041115 */
[----:B-12---:R-:W-:Y:S05]  /*5cc0*/  @!P2 BRA `(.L_x_81) ;  /* 0x000000dc0024a947 */ /* 0x006fea0003800000 */
.L_x_210:
[----:B------:R-:W-:Y:S01]  /*5cd0*/  @!P1 R2UR UR5, R6 ;  /* 0x00000000060592ca */ /* 0x000fe200000e0000 */
[----:B------:R-:W-:Y:S01]  /*5ce0*/  VOTEU.ALL UP0, P1 ;  /* 0x0000000000ff7886 */ /* 0x000fe20000800000 */
[----:B------:R-:W-:Y:S01]  /*5cf0*/  @!P1 R2UR UR4, R0 ;  /* 0x00000000000492ca */ /* 0x000fe200000e0000 */
[----:B------:R-:W-:Y:S01]  /*5d00*/  UMOV UR6, 0x0 ;  /* 0x0000000000067882 */ /* 0x000fe20000000000 */
[----:B------:R-:W-:Y:S01]  /*5d10*/  UMOV UR7, 0x10000000 ;  /* 0x1000000000077882 */ /* 0x000fe20000000000 */
[----:B------:R-:W-:Y:S01]  /*5d20*/  UMOV UR50, UR58 ;  /* 0x0000003a00327c82 */ /* 0x000fe20008000000 */
[----:B------:R-:W-:Y:S01]  /*5d30*/  @!UP0 UIADD3 UR51, UPT, UPT, UR59, 0x40, URZ ;  /* 0x000000403b338890 */ /* 0x000fe2000fffe0ff */
[----:B------:R-:W-:Y:S01]  /*5d40*/  @!P1 IMAD.MOV.U32 R0, RZ, RZ, 0x2000 ;  /* 0x00002000ff009424 */ /* 0x000fe200078e00ff */
[----:B------:R-:W-:Y:S01]  /*5d50*/  @!UP0 UIADD3 UR48, UPT, UPT, UR21, 0x2200, URZ ;  /* 0x0000220015308890 */ /* 0x000fe2000fffe0ff */
[----:B------:R-:W-:Y:S01]  /*5d60*/  @!P1 IADD3 R6, P0, PT, R16, 0x980, RZ ;  /* 0x0000098010069810 */ /* 0x000fe20007f1e0ff */
[----:B------:R-:W-:Y:S02]  /*5d70*/  @!UP0 UIADD3 UR10, UPT, UPT, UR58, 0x80, URZ ;  /* 0x000000803a0a8890 */ /* 0x000fe4000fffe0ff */
[----:B------:R-:W-:Y:S01]  /*5d80*/  @!UP0 UIADD3 UR8, UPT, UPT, UR21, 0x3200, URZ ;  /* 0x0000320015088890 */ /* 0x000fe2000fffe0ff */
[----:B------:R-:W-:Y:S01]  /*5d90*/  IMAD.U32 R8, RZ, RZ, UR5 ;  /* 0x00000005ff087e24 */ /* 0x000fe2000f8e00ff */
[----:B------:R-:W-:Y:S01]  /*5da0*/  VOTEU.ALL UP0, P1 ;  /* 0x0000000000ff7886 */ /* 0x000fe20000800000 */
[----:B-1----:R-:W-:Y:S01]  /*5db0*/  IMAD.U32 R9, RZ, RZ, UR4 ;  /* 0x00000004ff097e24 */ /* 0x002fe2000f8e00ff */
[----:B------:R-:W-:Y:S01]  /*5dc0*/  UMOV UR52, UR60 ;  /* 0x0000003c00347c82 */ /* 0x000fe20008000000 */
[----:B------:R-:W-:Y:S01]  /*5dd0*/  UMOV UR9, UR49 ;  /* 0x0000003100097c82 */ /* 0x000fe20008000000 */
[----:B------:R-:W-:Y:S01]  /*5de0*/  @!P1 R2UR UR4, R8 ;  /* 0x00000000080492ca */ /* 0x000fe200000e0000 */
[----:B------:R-:W-:Y:S01]  /*5df0*/  UMOV UR12, UR60 ;  /* 0x0000003c000c7c82 */ /* 0x000fe20008000000 */
[----:B------:R-:W-:Y:S01]  /*5e00*/  @!P1 R2UR UR5, R9 ;  /* 0x00000000090592ca */ /* 0x000fe200000e0000 */
[----:B------:R-:W-:Y:S11]  /*5e10*/  UMOV UR11, UR51 ;  /* 0x00000033000b7c82 */ /* 0x000ff60008000000 */
[----:B------:R-:W-:Y:S01]  /*5e20*/  @!UPT UIADD3 URZ, UPT, UPT, URZ, URZ, URZ ;  /* 0x000000fffffff290 */ /* 0x000fe2000fffe0ff */
        /* <DEDUP_REMOVED lines=8> */
.L_x_212:
[----:B------:R-:W-:Y:S01]  /*5eb0*/  @!P1 R2UR UR4, R0 ;  /* 0x00000000000492ca */ /* 0x000fe200000e0000 */
[----:B------:R-:W-:Y:S01]  /*5ec0*/  USHF.L.U32 UR16, UR19, 0x5, URZ ;  /* 0x0000000513107899 */ /* 0x000fe200080006ff */
[----:B------:R-:W-:Y:S01]  /*5ed0*/  @!P1 R2UR UR5, R6 ;  /* 0x00000000060592ca */ /* 0x000fe200000e0000 */
[----:B------:R-:W-:Y:S01]  /*5ee0*/  VOTEU.ALL UP0, P1 ;  /* 0x0000000000ff7886 */ /* 0x000fe20000800000 */
[----:B------:R-:W-:Y:S01]  /*5ef0*/  UMOV UR24, 0x0 ;  /* 0x0000000000187882 */ /* 0x000fe20000000000 */
[----:B------:R-:W-:Y:S01]  /*5f00*/  UMOV UR25, 0x10000000 ;  /* 0x1000000000197882 */ /* 0x000fe20000000000 */
[----:B------:R-:W-:Y:S01]  /*5f10*/  UMOV UR43, UR59 ;  /* 0x0000003b002b7c82 */ /* 0x000fe20008000000 */
[----:B------:R-:W-:Y:S01]  /*5f20*/  UMOV UR44, UR60 ;  /* 0x0000003c002c7c82 */ /* 0x000fe20008000000 */
[----:B------:R-:W-:Y:S01]  /*5f30*/  @!UP0 UIADD3 UR40, UPT, UPT, UR21, 0x4200, URZ ;  /* 0x0000420015288890 */ /* 0x000fe2000fffe0ff */
[----:B------:R-:W-:Y:S01]  /*5f40*/  @!P1 IMAD.MOV.U32 R0, RZ, RZ, 0x2000 ;  /* 0x00002000ff009424 */ /* 0x000fe200078e00ff */
[----:B------:R-:W-:Y:S01]  /*5f50*/  @!UP0 UIADD3 UR8, UPT, UPT, UR21, 0x5200, URZ ;  /* 0x0000520015088890 */ /* 0x000fe2000fffe0ff */
[----:B------:R-:W-:Y:S01]  /*5f60*/  @!P1 IADD3 R6, P0, PT, R16, 0x980, RZ ;  /* 0x0000098010069810 */ /* 0x000fe20007f1e0ff */
[----:B------:R-:W-:Y:S01]  /*5f70*/  UMOV UR9, UR41 ;  /* 0x0000002900097c82 */ /* 0x000fe20008000000 */
[----:B-1----:R-:W-:Y:S01]  /*5f80*/  IMAD.U32 R9, RZ, RZ, UR4 ;  /* 0x00000004ff097e24 */ /* 0x002fe2000f8e00ff */
[----:B------:R-:W-:Y:S01]  /*5f90*/  UIADD3 UR4, UPT, UPT, UR17, -UR16, URZ ;  /* 0x8000001011047290 */ /* 0x000fe2000fffe0ff */
[----:B------:R-:W-:Y:S01]  /*5fa0*/  IMAD.U32 R8, RZ, RZ, UR5 ;  /* 0x00000005ff087e24 */ /* 0x000fe2000f8e00ff */
[----:B------:R-:W-:Y:S01]  /*5fb0*/  UMOV UR11, UR59 ;  /* 0x0000003b000b7c82 */ /* 0x000fe20008000000 */
[----:B------:R-:W-:Y:S01]  /*5fc0*/  UMOV UR12, UR60 ;  /* 0x0000003c000c7c82 */ /* 0x000fe20008000000 */
[----:B------:R-:W-:Y:S01]  /*5fd0*/  @!P1 R2UR UR7, R9 ;  /* 0x00000000090792ca */ /* 0x000fe200000e0000 */
[----:B------:R-:W-:Y:S01]  /*5fe0*/  UIADD3 UR42, UPT, UPT, UR4, 0x40, URZ ;  /* 0x00000040042a7890 */ /* 0x000fe2000fffe0ff */
[----:B------:R-:W-:Y:S01]  /*5ff0*/  @!P1 R2UR UR6, R8 ;  /* 0x00000000080692ca */ /* 0x000fe200000e0000 */
[----:B------:R-:W-:Y:S01]  /*6000*/  @!UP0 UIADD3 UR10, UPT, UPT, UR4, 0xc0, URZ ;  /* 0x000000c0040a8890 */ /* 0x000fe2000fffe0ff */
[----:B------:R-:W-:Y:S11]  /*6010*/  VOTEU.ALL UP0, P1 ;  /* 0x0000000000ff7886 */ /* 0x000ff60000800000 */
        /* <DEDUP_REMOVED lines=8> */
.L_x_214:
[----:B------:R-:W-:Y:S01]  /*60a0*/  @!P1 R2UR UR6, R6 ;  /* 0x00000000060692ca */ /* 0x000fe200000e0000 */
[----:B------:R-:W-:Y:S01]  /*60b0*/  VOTEU.ALL UP0, P1 ;  /* 0x0000000000ff7886 */ /* 0x000fe20000800000 */
[----:B------:R-:W-:Y:S01]  /*60c0*/  @!P1 R2UR UR5, R0 ;  /* 0x00000000000592ca */ /* 0x000fe200000e0000 */
[----:B------:R-:W-:Y:S01]  /*60d0*/  UMOV UR34, UR42 ;  /* 0x0000002a00227c82 */ /* 0x000fe20008000000 */
[----:B------:R-:W-:Y:S01]  /*60e0*/  UMOV UR36, UR60 ;  /* 0x0000003c00247c82 */ /* 0x000fe20008000000 */
[----:B------:R-:W-:Y:S01]  /*60f0*/  @!P1 IMAD.MOV.U32 R0, RZ, RZ, 0x2000 ;  /* 0x00002000ff009424 */ /* 0x000fe200078e00ff */
[----:B------:R-:W-:Y:S01]  /*6100*/  @!UP0 UIADD3 UR35, UPT, UPT, UR59, 0x40, URZ ;  /* 0x000000403b238890 */ /* 0x000fe2000fffe0ff */
[----:B-1----:R-:W-:Y:S01]  /*6110*/  SHF.L.U32 R9, RZ, 0x1f, RZ ;  /* 0x0000001fff097819 */ /* 0x002fe200000006ff */
[----:B------:R-:W-:Y:S01]  /*6120*/  @!UP0 UIADD3 UR32, UPT, UPT, UR21, 0x6200, URZ ;  /* 0x0000620015208890 */ /* 0x000fe2000fffe0ff */
[----:B------:R-:W-:Y:S01]  /*6130*/  @!P1 IADD3 R8, P0, PT, R16, 0x980, RZ ;  /* 0x0000098010089810 */ /* 0x000fe20007f1e0ff */
[----:B------:R-:W-:Y:S02]  /*6140*/  @!UP0 UIADD3 UR10, UPT, UPT, UR4, 0xc0, URZ ;  /* 0x000000c0040a8890 */ /* 0x000fe4000fffe0ff */
[----:B------:R-:W-:Y:S01]  /*6150*/  @!UP0 UIADD3 UR8, UPT, UPT, UR21, 0x7200, URZ ;  /* 0x0000720015088890 */ /* 0x000fe2000fffe0ff */
[----:B------:R-:W-:Y:S01]  /*6160*/  IMAD.U32 R18, RZ, RZ, UR6 ;  /* 0x00000006ff127e24 */ /* 0x000fe2000f8e00ff */
[----:B------:R-:W-:Y:S01]  /*6170*/  VOTEU.ALL UP0, P1 ;  /* 0x0000000000ff7886 */ /* 0x000fe20000800000 */
[----:B------:R-:W-:Y:S01]  /*6180*/  IMAD.U32 R19, RZ, RZ, UR5 ;  /* 0x00000005ff137e24 */ /* 0x000fe2000f8e00ff */
[----:B------:R-:W-:Y:S01]  /*6190*/  UMOV UR4, 0x0 ;  /* 0x0000000000047882 */ /* 0x000fe20000000000 */
[----:B------:R-:W-:Y:S01]  /*61a0*/  UMOV UR5, 0x10000000 ;  /* 0x1000000000057882 */ /* 0x000fe20000000000 */
[----:B------:R-:W-:Y:S01]  /*61b0*/  @!P1 R2UR UR6, R18 ;  /* 0x00000000120692ca */ /* 0x000fe200000e0000 */
[----:B------:R-:W-:Y:S01]  /*61c0*/  UMOV UR9, UR33 ;  /* 0x0000002100097c82 */ /* 0x000fe20008000000 */
[----:B------:R-:W-:Y:S01]  /*61d0*/  @!P1 R2UR UR7, R19 ;  /* 0x00000000130792ca */ /* 0x000fe200000e0000 */
[----:B------:R-:W-:Y:S01]  /*61e0*/  UMOV UR12, UR60 ;  /* 0x0000003c000c7c82 */ /* 0x000fe20008000000 */
[----:B------:R-:W-:Y:S01]  /*61f0*/  UMOV UR11, UR35 ;  /* 0x00000023000b7c82 */ /* 0x000fe20008000000 */
[----:B------:R-:W-:Y:S10]  /*6200*/  @!P1 IMAD.X R6, RZ, RZ, R17, P0 ;  /* 0x000000ffff069224 */ /* 0x000ff400000e0611 */
[----:B------:R-:W-:Y:S01]  /*6210*/  @!UP0 UTMALDG.3D [UR32], [UR6], desc[UR4] ;  /* 0x00000420060085b4 */ /* 0x000fe20008011000 */
[----:B------:R-:W-:Y:S05]  /*6220*/  VOTEU.ALL UP0, P1 ;  /* 0x0000000000ff7886 */ /* 0x000fea0000800000 */
[----:B------:R1:W-:Y:S01]  /*6230*/  @!UP0 UTMALDG.3D [UR8], [UR6], desc[UR4] ;  /* 0x00000408060085b4 */ /* 0x0003e20008011000 */
[----:B------:R2:W-:Y:S01]  /*6240*/  @!P1 SYNCS.ARRIVE.TRANS64.RED.A0TR RZ, [UR21+0x28], R0 ;  /* 0x00002800ffff99a7 */ /* 0x0005e20008300415 */
[----:B------:R-:W-:Y:S01]  /*6250*/  SYNCS.ARRIVE.TRANS64.RED.A1T0 RZ, [UR37], RZ ;  /* 0x000000ffffff79a7 */ /* 0x000fe20008100425 */
[----:B------:R-:W3:Y:S01]  /*6260*/  SYNCS.PHASECHK.TRANS64.TRYWAIT P2, [UR21+0x30], R9 ;  /* 0x00003009ff0075a7 */ /* 0x000ee20008041115 */
[----:B-1----:R-:W-:Y:S01]  /*6270*/  UIADD3 UR4, UPT, UPT, UR17, UR16, URZ ;  /* 0x0000001011047290 */ /* 0x002fe2000fffe0ff */
[----:B--23--:R-:W-:Y:S11]  /*6280*/  @!P2 BRA `(.L_x_84) ;  /* 0x000000d400fca947 */ /* 0x00cff60003800000 */
.L_x_216:
[----:B------:R-:W-:Y:S01]  /*6290*/  @!P1 R2UR UR6, R8 ;  /* 0x00000000080692ca */ /* 0x000fe200000e0000 */
[----:B------:R-:W-:Y:S01]  /*62a0*/  VOTEU.ALL UP0, P1 ;  /* 0x0000000000ff7886 */ /* 0x000fe20000800000 */
[----:B------:R-:W-:Y:S01]  /*62b0*/  @!P1 R2UR UR5, R6 ;  /* 0x00000000060592ca */ /* 0x000fe200000e0000 */
[----:B------:R-:W-:Y:S01]  /*62c0*/  UIADD3 UR26, UPT, UPT, UR4, 0x20, URZ ;  /* 0x00000020041a7890 */ /* 0x000fe2000fffe0ff */
[----:B-1----:R-:W-:Y:S01]  /*62d0*/  @!P1 IMAD.MOV.U32 R0, RZ, RZ, 0x2000 ;  /* 0x00002000ff009424 */ /* 0x002fe200078e00ff */
[----:B------:R-:W-:Y:S01]  /*62e0*/  UMOV UR30, 0x0 ;  /* 0x00000000001e7882 */ /* 0x000fe20000000000 */
[----:B------:R-:W-:Y:S01]  /*62f0*/  @!UP0 UIADD3 UR24, UPT, UPT, UR21, 0x200, URZ ;  /* 0x0000020015188890 */ /* 0x000fe2000fffe0ff */
[----:B------:R-:W-:Y:S01]  /*6300*/  @!P1 IADD3 R8, P0, PT, R16, 0x980, RZ ;  /* 0x0000098010089810 */ /* 0x000fe20007f1e0ff */
[----:B------:R-:W-:Y:S02]  /*6310*/  @!UP0 UIADD3 UR10, UPT, UPT, UR4, 0xa0, URZ ;  /* 0x000000a0040a8890 */ /* 0x000fe4000fffe0ff */
[----:B------:R-:W-:Y:S01]  /*6320*/  @!UP0 UIADD3 UR8, UPT, UPT, UR21, 0x1200, URZ ;  /* 0x0000120015088890 */ /* 0x000fe2000fffe0ff */
[----:B------:R-:W-:Y:S02]  /*6330*/  VOTEU.ALL UP0, P1 ;  /* 0x0000000000ff7886 */ /* 0x000fe40000800000 */
[----:B------:R-:W-:Y:S01]  /*6340*/  IMAD.U32 R18, RZ, RZ, UR6 ;  /* 0x00000006ff127e24 */ /* 0x000fe2000f8e00ff */
[----:B------:R-:W-:Y:S01]  /*6350*/  UMOV UR31, 0x10000000 ;  /* 0x10000000001f7882 */ /* 0x000fe20000000000 */
[----:B------:R-:W-:Y:S01]  /*6360*/  IMAD.U32 R19, RZ, RZ, UR5 ;  /* 0x00000005ff137e24 */ /* 0x000fe2000f8e00ff */
[----:B------:R-:W-:Y:S01]  /*6370*/  UMOV UR25, UR57 ;  /* 0x0000003900197c82 */ /* 0x000fe20008000000 */
[----:B------:R-:W-:Y:S01]  /*6380*/  UMOV UR27, UR59 ;  /* 0x0000003b001b7c82 */ /* 0x000fe20008000000 */
[----:B------:R-:W-:Y:S01]  /*6390*/  @!P1 R2UR UR6, R18 ;  /* 0x00000000120692ca */ /* 0x000fe200000e0000 */
[----:B------:R-:W-:Y:S01]  /*63a0*/  UMOV UR28, UR60 ;  /* 0x0000003c001c7c82 */ /* 0x000fe20008000000 */
[----:B------:R-:W-:Y:S01]  /*63b0*/  @!P1 R2UR UR7, R19 ;  /* 0x00000000130792ca */ /* 0x000fe200000e0000 */
[----:B------:R-:W-:Y:S01]  /*63c0*/  UMOV UR9, UR57 ;  /* 0x0000003900097c82 */ /* 0x000fe20008000000 */
[----:B------:R-:W-:Y:S01]  /*63d0*/  UMOV UR11, UR59 ;  /* 0x0000003b000b7c82 */ /* 0x000fe20008000000 */
[----:B------:R-:W-:Y:S01]  /*63e0*/  UMOV UR12, UR60 ;  /* 0x0000003c000c7c82 */ /* 0x000fe20008000000 */
[----:B------:R-:W-:Y:S09]  /*63f0*/  @!P1 IMAD.X R6, RZ, RZ, R17, P0 ;  /* 0x000000ffff069224 */ /* 0x000ff200000e0611 */
[----:B------:R1:W-:Y:S01]  /*6400*/  @!UP0 UTMALDG.3D [UR24], [UR6], desc[UR30] ;  /* 0x00001e18060085b4 */ /* 0x0003e20008011000 */
[----:B------:R-:W-:Y:S05]  /*6410*/  VOTEU.ALL UP0, P1 ;  /* 0x0000000000ff7886 */ /* 0x000fea0000800000 */
[----:B------:R1:W-:Y:S01]  /*6420*/  @!UP0 UTMALDG.3D [UR8], [UR6], desc[UR30] ;  /* 0x00001e08060085b4 */ /* 0x0003e20008011000 */
[----:B------:R1:W-:Y:S01]  /*6430*/  @!P1 SYNCS.ARRIVE.TRANS64.RED.A0TR RZ, [UR21+0x10], R0 ;  /* 0x00001000ffff99a7 */ /* 0x0003e20008300415 */
[----:B------:R-:W-:Y:S01]  /*6440*/  SYNCS.ARRIVE.TRANS64.RED.A1T0 RZ, [UR46], RZ ;  /* 0x000000ffffff79a7 */ /* 0x000fe2000810042e */
[----:B------:R-:W2:Y:S02]  /*6450*/  SYNCS.PHASECHK.TRANS64.TRYWAIT P2, [UR21+0x38], R9 ;  /* 0x00003809ff0075a7 */ /* 0x000ea40008041115 */
[----:B-12---:R-:W-:Y:S05]  /*6460*/  @!P2 BRA `(.L_x_85) ;  /* 0x000000d4009ca947 */ /* 0x006fea0003800000 */
.L_x_218:
[----:B------:R-:W-:Y:S01]  /*6470*/  @!P1 R2UR UR6, R8 ;  /* 0x00000000080692ca */ /* 0x000fe200000e0000 */
[----:B------:R-:W-:Y:S01]  /*6480*/  VOTEU.ALL UP0, P1 ;  /* 0x0000000000ff7886 */ /* 0x000fe20000800000 */
[----:B------:R-:W-:Y:S01]  /*6490*/  @!P1 R2UR UR5, R6 ;  /* 0x00000000060592ca */ /* 0x000fe200000e0000 */
[----:B------:R-:W-:Y:S01]  /*64a0*/  UMOV UR30, 0x0 ;  /* 0x00000000001e7882 */ /* 0x000fe20000000000 */
[----:B------:R-:W-:Y:S01]  /*64b0*/  UMOV UR31, 0x10000000 ;  /* 0x10000000001f7882 */ /* 0x000fe20000000000 */
[----:B------:R-:W-:Y:S01]  /*64c0*/  UMOV UR25, UR49 ;  /* 0x0000003100197c82 */ /* 0x000fe20008000000 */
[----:B------:R-:W-:Y:S01]  /*64d0*/  @!UP0 UIADD3 UR27, UPT, UPT, UR59, 0x40, URZ ;  /* 0x000000403b1b8890 */ /* 0x000fe2000fffe0ff */
[----:B-1----:R-:W-:Y:S01]  /*64e0*/  @!P1 IMAD.MOV.U32 R0, RZ, RZ, 0x2000 ;  /* 0x00002000ff009424 */ /* 0x002fe200078e00ff */
[----:B------:R-:W-:Y:S01]  /*64f0*/  @!UP0 UIADD3 UR24, UPT, UPT, UR21, 0x2200, URZ ;  /* 0x0000220015188890 */ /* 0x000fe2000fffe0ff */
[----:B------:R-:W-:Y:S01]  /*6500*/  @!P1 IADD3 R8, P0, PT, R16, 0x980, RZ ;  /* 0x0000098010089810 */ /* 0x000fe20007f1e0ff */
[----:B------:R-:W-:Y:S02]  /*6510*/  @!UP0 UIADD3 UR10, UPT, UPT, UR4, 0xa0, URZ ;  /* 0x000000a0040a8890 */ /* 0x000fe4000fffe0ff */
[----:B------:R-:W-:Y:S01]  /*6520*/  @!UP0 UIADD3 UR8, UPT, UPT, UR21, 0x3200, URZ ;  /* 0x0000320015088890 */ /* 0x000fe2000fffe0ff */
[----:B------:R-:W-:Y:S01]  /*6530*/  IMAD.U32 R18, RZ, RZ, UR6 ;  /* 0x00000006ff127e24 */ /* 0x000fe2000f8e00ff */
[----:B------:R-:W-:Y:S01]  /*6540*/  VOTEU.ALL UP0, P1 ;  /* 0x0000000000ff7886 */ /* 0x000fe20000800000 */
[----:B------:R-:W-:Y:S01]  /*6550*/  IMAD.U32 R19, RZ, RZ, UR5 ;  /* 0x00000005ff137e24 */ /* 0x000fe2000f8e00ff */
[----:B------:R-:W-:Y:S01]  /*6560*/  UMOV UR28, UR60 ;  /* 0x0000003c001c7c82 */ /* 0x000fe20008000000 */
[----:B------:R-:W-:Y:S01]  /*6570*/  UMOV UR9, UR49 ;  /* 0x0000003100097c82 */ /* 0x000fe20008000000 */
[----:B------:R-:W-:Y:S01]  /*6580*/  @!P1 R2UR UR6, R18 ;  /* 0x00000000120692ca */ /* 0x000fe200000e0000 */
[----:B------:R-:W-:Y:S01]  /*6590*/  UMOV UR12, UR60 ;  /* 0x0000003c000c7c82 */ /* 0x000fe20008000000 */
[----:B------:R-:W-:Y:S01]  /*65a0*/  @!P1 R2UR UR7, R19 ;  /* 0x00000000130792ca */ /* 0x000fe200000e0000 */
[----:B------:R-:W-:Y:S01]  /*65b0*/  UMOV UR11, UR27 ;  /* 0x0000001b000b7c82 */ /* 0x000fe20008000000 */
[----:B------:R-:W-:Y:S11]  /*65c0*/  @!P1 IMAD.X R6, RZ, RZ, R17, P0 ;  /* 0x000000ffff069224 */ /* 0x000ff600000e0611 */
[----:B------:R1:W-:Y:S01]  /*65d0*/  @!UP0 UTMALDG.3D [UR24], [UR6], desc[UR30] ;  /* 0x00001e18060085b4 */ /* 0x0003e20008011000 */
[----:B------:R-:W-:Y:S05]  /*65e0*/  VOTEU.ALL UP0, P1 ;  /* 0x0000000000ff7886 */ /* 0x000fea0000800000 */
[----:B------:R1:W-:Y:S01]  /*65f0*/  @!UP0 UTMALDG.3D [UR8], [UR6], desc[UR30] ;  /* 0x00001e08060085b4 */ /* 0x0003e20008011000 */
[----:B------:R1:W-:Y:S01]  /*6600*/  @!P1 SYNCS.ARRIVE.TRANS64.RED.A0TR RZ, [UR21+0x18], R0 ;  /* 0x00001800ffff99a7 */ /* 0x0003e20008300415 */
[----:B------:R-:W-:Y:S11]  /*6610*/  UISETP.NE.AND UP0, UPT, UR19, URZ, UPT ;  /* 0x000000ff1300728c */ /* 0x000ff6000bf05270 */
[----:B------:R-:W-:Y:S01]  /*6620*/  @!UP0 UIADD3 UR18, UPT, UPT, UR17, URZ, URZ ;  /* 0x000000ff11128290 */ /* 0x000fe2000fffe0ff */
[----:B------:R-:W-:Y:S01]  /*6630*/  SYNCS.ARRIVE.TRANS64.RED.A1T0 RZ, [UR39], RZ ;  /* 0x000000ffffff79a7 */ /* 0x000fe20008100427 */
[----:B------:R-:W2:Y:S02]  /*6640*/  SYNCS.PHASECHK.TRANS64.TRYWAIT P2, [UR21+0x40], R9 ;  /* 0x00004009ff0075a7 */ /* 0x000ea40008041115 */
[----:B-12---:R-:W-:Y:S08]  /*6650*/  @!P2 BRA `(.L_x_86) ;  /* 0x000000d40038a947 */ /* 0x006ff00003800000 */
.L_x_220:
        /* <DEDUP_REMOVED lines=9> */
[----:B------:R-:W-:Y:S01]  /*66f0*/  VIADD R14, R14, 0x1 ;  /* 0x000000010e0e7836 */ /* 0x000fe20000000000 */
[----:B------:R-:W-:Y:S01]  /*6700*/  @!UP0 UIADD3 UR8, UPT, UPT, UR21, 0x5200, URZ ;  /* 0x0000520015088890 */ /* 0x000fe2000fffe0ff */
[----:B------:R-:W-:Y:S02]  /*6710*/  VOTEU.ALL UP0, P1 ;  /* 0x0000000000ff7886 */ /* 0x000fe40000800000 */
[----:B------:R-:W-:Y:S01]  /*6720*/  IMAD.U32 R18, RZ, RZ, UR5 ;  /* 0x00000005ff127e24 */ /* 0x000fe2000f8e00ff */
[----:B------:R-:W-:Y:S01]  /*6730*/  UMOV UR19, UR59 ;  /* 0x0000003b00137c82 */ /* 0x000fe20008000000 */
[----:B------:R-:W-:Y:S01]  /*6740*/  IMAD.U32 R19, RZ, RZ, UR4 ;  /* 0x00000004ff137e24 */ /* 0x000fe2000f8e00ff */
        /* <DEDUP_REMOVED lines=12> */
[----:B------:R-:W2:Y:S02]  /*6810*/  SYNCS.PHASECHK.TRANS64.TRYWAIT P0, [UR21+0x48], R9 ;  /* 0x00004809ff0075a7 */ /* 0x000ea40008001115 */
[----:B-12---:R-:W-:Y:S05]  /*6820*/  @!P0 BRA `(.L_x_87) ;  /* 0x000000d000dc8947 */ /* 0x006fea0003800000 */
.L_x_222:
[----:B------:R-:W-:Y:S01]  /*6830*/  UIADD3 UR29, UPT, UPT, UR29, 0x1, URZ ;  /* 0x000000011d1d7890 */ /* 0x000fe2000fffe0ff */
[----:B------:R-:W-:Y:S01]  /*6840*/  @!P1 IADD3 R6, P0, PT, R16, 0x980, RZ ;  /* 0x0000098010069810 */ /* 0x000fe20007f1e0ff */
[----:B------:R-:W-:Y:S01]  /*6850*/  UPLOP3.LUT UP1, UPT, UPT, UPT, UPT, 0x80, 0x8 ;  /* 0x000000000008789c */ /* 0x000fe20003f2f070 */
[----:B------:R-:W-:Y:S01]  /*6860*/  R2UR UR25, R182 ;  /* 0x00000000b61972ca */ /* 0x000fe200000e0000 */
[----:B------:R-:W-:Y:S01]  /*6870*/  VOTEU.ALL UP0, P1 ;  /* 0x0000000000ff7886 */ /* 0x000fe20000800000 */
[----:B------:R-:W-:Y:S01]  /*6880*/  @!P1 R2UR UR5, R6 ;  /* 0x00000000060592ca */ /* 0x000fe200000e0000 */
[----:B-1----:R-:W-:Y:S01]  /*6890*/  @!P1 IMAD.X R0, RZ, RZ, R17, P0 ;  /* 0x000000ffff009224 */ /* 0x002fe200000e0611 */
[----:B------:R-:W-:Y:S01]  /*68a0*/  UMOV UR6, 0x0 ;  /* 0x0000000000067882 */ /* 0x000fe20000000000 */
[----:B------:R-:W-:Y:S01]  /*68b0*/  UMOV UR7, 0x10000000 ;  /* 0x1000000000077882 */ /* 0x000fe20000000000 */
[----:B------:R-:W-:Y:S01]  /*68c0*/  @!UP0 UIADD3 UR19, UPT, UPT, UR59, 0x40, URZ ;  /* 0x000000403b138890 */ /* 0x000fe2000fffe0ff */
[----:B------:R-:W-:Y:S01]  /*68d0*/  R2UR UR24, R183 ;  /* 0x00000000b71872ca */ /* 0x000fe200000e0000 */
[----:B------:R-:W-:Y:S01]  /*68e0*/  @!UP0 UIADD3 UR16, UPT, UPT, UR21, 0x6200, URZ ;  /* 0x0000620015108890 */ /* 0x000fe2000fffe0ff */
[----:B------:R-:W-:Y:S01]  /*68f0*/  @!P1 R2UR UR4, R0 ;  /* 0x00000000000492ca */ /* 0x000fe200000e0000 */
[----:B------:R-:W-:Y:S01]  /*6900*/  @!UP0 UIADD3 UR10, UPT, UPT, UR18, 0x80, URZ ;  /* 0x00000080120a8890 */ /* 0x000fe2000fffe0ff */
[----:B------:R-:W-:Y:S01]  /*6910*/  ISETP.NE.AND P0, PT, R14, 0x2, PT ;  /* 0x000000020e00780c */ /* 0x000fe20003f05270 */
[----:B------:R-:W-:Y:S01]  /*6920*/  @!UP0 UIADD3 UR8, UPT, UPT, UR21, 0x7200, URZ ;  /* 0x0000720015088890 */ /* 0x000fe2000fffe0ff */
[----:B------:R-:W-:Y:S02]  /*6930*/  VOTEU.ALL UP0, P1 ;  /* 0x0000000000ff7886 */ /* 0x000fe40000800000 */
[----:B------:R-:W-:Y:S01]  /*6940*/  IMAD.U32 R8, RZ, RZ, UR5 ;  /* 0x00000005ff087e24 */ /* 0x000fe2000f8e00ff */
[----:B------:R-:W-:Y:S01]  /*6950*/  UMOV UR17, UR33 ;  /* 0x0000002100117c82 */ /* 0x000fe20008000000 */
[----:B------:R-:W-:Y:S01]  /*6960*/  UMOV UR20, UR60 ;  /* 0x0000003c00147c82 */ /* 0x000fe20008000000 */
[----:B------:R-:W-:Y:S01]  /*6970*/  UMOV UR9, UR33 ;  /* 0x0000002100097c82 */ /* 0x000fe20008000000 */
[----:B------:R-:W-:Y:S01]  /*6980*/  UMOV UR12, UR60 ;  /* 0x0000003c000c7c82 */ /* 0x000fe20008000000 */
[----:B------:R-:W-:Y:S01]  /*6990*/  UMOV UR11, UR19 ;  /* 0x00000013000b7c82 */ /* 0x000fe20008000000 */
[----:B------:R-:W-:Y:S01]  /*69a0*/  SEL R0, RZ, 0x1, P0 ;  /* 0x00000001ff007807 */ /* 0x000fe20000000000 */
[----:B------:R-:W-:Y:S01]  /*69b0*/  IMAD.U32 R9, RZ, RZ, UR4 ;  /* 0x00000004ff097e24 */ /* 0x000fe2000f8e00ff */
[----:B------:R-:W-:Y:S01]  /*69c0*/  @!P1 R2UR UR4, R8 ;  /* 0x00000000080492ca */ /* 0x000fe200000e0000 */
[----:B------:R-:W-:Y:S01]  /*69d0*/  UIADD3 UR36, UPT, UPT, UR14, UR24, URZ ;  /* 0x000000180e247290 */ /* 0x000fe2000fffe0ff */
[----:B------:R-:W-:Y:S01]  /*69e0*/  LOP3.LUT R13, R13, R0, RZ, 0x3c, !PT ;  /* 0x000000000d0d7212 */ /* 0x000fe200078e3cff */
[----:B------:R-:W-:Y:S01]  /*69f0*/  UMOV UR60, UR47 ;  /* 0x0000002f003c7c82 */ /* 0x000fe20008000000 */
[----:B------:R-:W-:Y:S02]  /*6a00*/  @!P1 R2UR UR5, R9 ;  /* 0x00000000090592ca */ /* 0x000fe400000e0000 */
[----:B------:R-:W-:Y:S11]  /*6a10*/  SEL R14, R14, RZ, P0 ;  /* 0x000000ff0e0e7207 */ /* 0x000ff60000000000 */
[----:B------:R1:W-:Y:S01]  /*6a20*/  @!UP0 UTMALDG.3D [UR16], [UR4], desc[UR6] ;  /* 0x00000610040085b4 */ /* 0x0003e20008011000 */
[----:B------:R-:W-:Y:S05]  /*6a30*/  VOTEU.ALL UP0, P1 ;  /* 0x0000000000ff7886 */ /* 0x000fea0000800000 */
[----:B------:R2:W-:Y:S01]  /*6a40*/  @!UP0 UTMALDG.3D [UR8], [UR4], desc[UR6] ;  /* 0x00000608040085b4 */ /* 0x0005e20008011000 */
[----:B------:R2:W-:Y:S01]  /*6a50*/  @!P1 SYNCS.ARRIVE.TRANS64.RED.A0TR RZ, [UR21+0x28], R7 ;  /* 0x00002807ffff99a7 */ /* 0x0005e20008300415 */
[----:B------:R-:W-:Y:S01]  /*6a60*/  SYNCS.ARRIVE.TRANS64.RED.A1T0 RZ, [UR37], RZ ;  /* 0x000000ffffff79a7 */ /* 0x000fe20008100425 */
[----:B-1----:R-:W-:Y:S01]  /*6a70*/  UIADD3 UR20, UPT, UPT, UR13, UR25, URZ ;  /* 0x000000190d147290 */ /* 0x002fe2000fffe0ff */
[----:B------:R-:W-:Y:S11]  /*6a80*/  BRA.U UP2, `(.L_x_88) ;  /* 0xffffffe902107547 */ /* 0x000ff6000b83ffff */
[----:B------:R-:W1:Y:S02]  /*6a90*/  SYNCS.PHASECHK.TRANS64.TRYWAIT P0, [UR21+0x30], R10 ;  /* 0x0000300aff0075a7 */ /* 0x000e640008001115 */
[----:B-1----:R-:W-:Y:S05]  /*6aa0*/  @!P0 BRA `(.L_x_89) ;  /* 0x000000d000548947 */ /* 0x002fea0003800000 */
.L_x_224:
[----:B------:R-:W3:Y:S02]  /*6ab0*/  SYNCS.PHASECHK.TRANS64.TRYWAIT P0, [UR21+0x38], R10 ;  /* 0x0000380aff0075a7 */ /* 0x000ee40008001115 */
[----:B---3--:R-:W-:Y:S05]  /*6ac0*/  @!P0 BRA `(.L_x_90) ;  /* 0x000000d000648947 */ /* 0x008fea0003800000 */
.L_x_226:
[----:B------:R-:W3:Y:S01]  /*6ad0*/  SYNCS.PHASECHK.TRANS64.TRYWAIT P0, [UR21+0x40], R10 ;  /* 0x0000400aff0075a7 */ /* 0x000ee20008001115 */
[----:B------:R-:W-:Y:S01]  /*6ae0*/  HFMA2 R0, -RZ, RZ, 0, 5.9604644775390625e-08 ;  /* 0x00000001ff007431 */ /* 0x000fe200000001ff */
[----:B---3--:R-:W-:Y:S06]  /*6af0*/  @!P0 BRA `(.L_x_91) ;  /* 0x000000d000708947 */ /* 0x008fec0003800000 */
.L_x_228:
[----:B------:R-:W-:Y:S02]  /*6b00*/  MOV R2, UR21 ;  /* 0x0000001500027c02 */ /* 0x000fe40008000f00 */
[----:B-1----:R-:W-:-:S07]  /*6b10*/  SHF.L.U32 R3, R0, 0x1f, RZ ;  /* 0x0000001f00037819 */ /* 0x002fce00000006ff */
.L_x_92:
[----:B-1----:R1:W3:Y:S02]  /*6b20*/  SYNCS.PHASECHK.TRANS64.TRYWAIT P0, [R2+URZ+0x48], R3 ;  /* 0x00004803020075a7 */ /* 0x0022e400080011ff */
[----:B---3--:R-:W-:Y:S05]  /*6b30*/  @!P0 NANOSLEEP.SYNCS 0x989680 ;  /* 0x009896800000895d */ /* 0x008fea0003900000 */
[----:B------:R-:W3:Y:S02]  /*6b40*/  @!P0 SYNCS.PHASECHK.TRANS64 P0, [R2+URZ+0x48], R3 ;  /* 0x00004803020085a7 */ /* 0x000ee400080010ff */
[----:B--23--:R-:W-:Y:S05]  /*6b50*/  @P0 EXIT ;  /* 0x000000000000094d */ /* 0x00cfea0003800000 */
[----:B------:R-:W-:Y:S05]  /*6b60*/  BRA `(.L_x_92) ;  /* 0xfffffffc00ec7947 */ /* 0x000fea000383ffff */
.L_x_73:
[----:B------:R-:W-:-:S06]  /*6b70*/  UISETP.GE.AND UP0, UPT, UR21, 0x4, UPT ;  /* 0x000000041500788c */ /* 0x000fcc000bf06270 */
[----:B------:R-:W-:-:S13]  /*6b80*/  PLOP3.LUT P0, PT, PT, PT, UP0, 0x80, 0x8 ;  /* 0x000000000008781c */ /* 0x000fda0003f0f008 */
[----:B------:R-:W-:Y:S05]  /*6b90*/  @!P0 EXIT ;  /* 0x000000000000894d */ /* 0x000fea0003800000 */
[----:B------:R-:W1:Y:S08]  /*6ba0*/  S2UR UR4, SR_CgaCtaId ;  /* 0x00000000000479c3 */ /* 0x000e700000008800 */
[----:B------:R-:W-:Y:S01]  /*6bb0*/  BAR.SYNC.DEFER_BLOCKING 0x6, 0xa0 ;  /* 0x0182800000007b1d */ /* 0x000fe20000010000 */
[C---:B------:R-:W-:Y:S01]  /*6bc0*/  IMAD.SHL.U32 R5, R187.reuse, 0x20, RZ ;  /* 0x00000020bb057824 */ /* 0x040fe200078e00ff */
[----:B------:R-:W-:Y:S01]  /*6bd0*/  LOP3.LUT R188, R187, 0x2, RZ, 0xc0, !PT ;  /* 0x00000002bbbc7812 */ /* 0x000fe200078ec0ff */
[----:B------:R-:W-:-:S02]  /*6be0*/  IMAD.SHL.U32 R191, R181, 0x400, RZ ;  /* 0x00000400b5bf7824 */ /* 0x000fc400078e00ff */
[----:B------:R-:W-:Y:S02]  /*6bf0*/  HFMA2 R189, -RZ, RZ, 0, 0 ;  /* 0x00000000ffbd7431 */ /* 0x000fe400000001ff */
[----:B------:R-:W-:Y:S01]  /*6c00*/  IMAD.SHL.U32 R2, R187, 0x4, RZ ;  /* 0x00000004bb027824 */ /* 0x000fe200078e00ff */
[----:B------:R-:W-:Y:S01]  /*6c10*/  UMOV UR44, 0x400 ;  /* 0x00000400002c7882 */ /* 0x000fe20000000000 */
[----:B------:R-:W2:Y:S01]  /*6c20*/  LDC.64 R176, c[0x0][0xc88] ;  /* 0x00032200ffb07b82 */ /* 0x000ea20000000a00 */
[----:B------:R-:W-:Y:S01]  /*6c30*/  LOP3.LUT R6, R5, 0x320, RZ, 0xc0, !PT ;  /* 0x0000032005067812 */ /* 0x000fe200078ec0ff */
[----:B------:R-:W-:Y:S01]  /*6c40*/  IMAD.U32 R4, R187, 0x10000, RZ ;  /* 0x00010000bb047824 */ /* 0x000fe200078e00ff */
[----:B------:R-:W-:Y:S01]  /*6c50*/  LOP3.LUT R5, R5, 0xc0, RZ, 0xc0, !PT ;  /* 0x000000c005057812 */ /* 0x000fe200078ec0ff */
[----:B------:R-:W-:Y:S01]  /*6c60*/  IMAD.MOV.U32 R186, RZ, RZ, RZ ;  /* 0x000000ffffba7224 */ /* 0x000fe200078e00ff */
[----:B------:R-:W-:Y:S01]  /*6c70*/  LOP3.LUT R191, R6, 0x400, R191, 0xf8, !PT ;  /* 0x0000040006bf7812 */ /* 0x000fe200078ef8bf */
[----:B------:R-:W-:Y:S01]  /*6c80*/  IMAD.MOV R188, RZ, RZ, -R188 ;  /* 0x000000ffffbc7224 */ /* 0x000fe200078e0abc */
[----:B------:R-:W-:Y:S01]  /*6c90*/  LOP3.LUT R6, R5, 0x18, R2, 0xf8, !PT ;  /* 0x0000001805067812 */ /* 0x000fe200078ef802 */
[----:B------:R-:W3:Y:S01]  /*6ca0*/  LDC.64 R178, c[0x0][0xc90] ;  /* 0x00032400ffb27b82 */ /* 0x000ee20000000a00 */
[----:B------:R-:W-:Y:S01]  /*6cb0*/  LOP3.LUT R187, R187, 0x4, RZ, 0xc0, !PT ;  /* 0x00000004bbbb7812 */ /* 0x000fe200078ec0ff */
[----:B------:R-:W4:Y:S01]  /*6cc0*/  LDCU UR61, c[0x0][0x370] ;  /* 0x00006e00ff3d77ac */ /* 0x000f220008000800 */
[----:B------:R-:W-:-:S02]  /*6cd0*/  LOP3.LUT R2, R4, 0x200000, RZ, 0xc0, !PT ;  /* 0x0020000004027812 */ /* 0x000fc400078ec0ff */
[----:B------:R-:W-:Y:S01]  /*6ce0*/  LOP3.LUT R191, R191, R6, RZ, 0xfc, !PT ;  /* 0x00000006bfbf7212 */ /* 0x000fe200078efcff */
[----:B------:R-:W2:Y:S01]  /*6cf0*/  LDCU.64 UR54, c[0x0][0x348] ;  /* 0x00006900ff3677ac */ /* 0x000ea20008000a00 */
[----:B------:R-:W-:Y:S01]  /*6d00*/  IADD3 R190, PT, PT, -R187, 0x2, RZ ;  /* 0x00000002bbbe7810 */ /* 0x000fe20007ffe1ff */
[----:B------:R-:W2:Y:S01]  /*6d10*/  LDC.64 R174, c[0x0][0xcb0] ;  /* 0x00032c00ffae7b82 */ /* 0x000ea20000000a00 */
[----:B------:R-:W-:Y:S01]  /*6d20*/  LOP3.LUT R192, R181, 0x3, RZ, 0xc0, !PT ;  /* 0x00000003b5c07812 */ /* 0x000fe200078ec0ff */
[----:B-1----:R-:W-:Y:S01]  /*6d30*/  ULEA UR44, UR4, UR44, 0x18 ;  /* 0x0000002c042c7291 */ /* 0x002fe2000f8ec0ff */
[----:B------:R-:W-:Y:S01]  /*6d40*/  IMAD.MOV R187, RZ, RZ, -R187 ;  /* 0x000000ffffbb7224 */ /* 0x000fe200078e0abb */
[----:B------:R-:W-:Y:S01]  /*6d50*/  SHF.L.U32 R190, R190, 0x4, RZ ;  /* 0x00000004bebe7819 */ /* 0x000fe200000006ff */
[----:B------:R-:W1:Y:S03]  /*6d60*/  LDCU UR42, c[0x0][0xf0c] ;  /* 0x0001e180ff2a77ac */ /* 0x000e660008000800 */
[----:B------:R-:W1:Y:S01]  /*6d70*/  LDC.64 R172, c[0x0][0xca8] ;  /* 0x00032a00ffac7b82 */ /* 0x000e620000000a00 */
[----:B------:R-:W-:-:S02]  /*6d80*/  UIADD3 UR4, UPT, UPT, UR44, 0x200, URZ ;  /* 0x000002002c047890 */ /* 0x000fc4000fffe0ff */
[----:B------:R-:W4:Y:S01]  /*6d90*/  LDS R3, [UR44+0xe0] ;  /* 0x0000e02cff037984 */ /* 0x000f220008000800 */
[----:B------:R-:W1:Y:S03]  /*6da0*/  LDCU UR39, c[0x0][0xf30] ;  /* 0x0001e600ff2777ac */ /* 0x000e660008000800 */
[----:B------:R-:W-:Y:S01]  /*6db0*/  IMAD.U32 R184, RZ, RZ, UR4 ;  /* 0x00000004ffb87e24 */ /* 0x000fe2000f8e00ff */
[----:B------:R-:W1:Y:S03]  /*6dc0*/  LDCU.64 UR62, c[0x0][0xc88] ;  /* 0x00019100ff3e77ac */ /* 0x000e660008000a00 */
[----:B------:R-:W-:Y:S01]  /*6dd0*/  IMAD R191, R191, 0x2, R184 ;  /* 0x00000002bfbf7824 */ /* 0x000fe200078e02b8 */
[----:B------:R-:W1:Y:S01]  /*6de0*/  LDCU.64 UR40, c[0x0][0xf28] ;  /* 0x0001e500ff2877ac */ /* 0x000e620008000a00 */
[----:B------:R-:W1:Y:S01]  /*6df0*/  LDCU.128 UR56, c[0x0][0xf10] ;  /* 0x0001e200ff3877ac */ /* 0x000e620008000c00 */
[----:B------:R-:W1:Y:S01]  /*6e00*/  LDCU UR53, c[0x0][0x374] ;  /* 0x00006e80ff3577ac */ /* 0x000e620008000800 */
[----:B------:R-:W-:Y:S01]  /*6e10*/  UMOV UR43, URZ ;  /* 0x000000ff002b7c82 */ /* 0x000fe20008000000 */
[----:B------:R-:W-:Y:S01]  /*6e20*/  UMOV UR52, URZ ;  /* 0x000000ff00347c82 */ /* 0x000fe20008000000 */
[----:B------:R-:W-:Y:S01]  /*6e30*/  UMOV UR46, URZ ;  /* 0x000000ff002e7c82 */ /* 0x000fe20008000000 */
[----:B--234-:R-:W-:-:S07]  /*6e40*/  IMAD.IADD R2, R3, 0x1, R2 ;  /* 0x0000000103027824 */ /* 0x01cfce00078e0202 */
.L_x_184:
[C---:B------:R-:W-:Y:S02]  /*6e50*/  LEA R0, R186.reuse, UR44, 0x3 ;  /* 0x0000002cba007c11 */ /* 0x040fe4000f8e18ff */
[----:B------:R-:W-:Y:S02]  /*6e60*/  SHF.L.U32 R3, R189, 0x1f, RZ ;  /* 0x0000001fbd037819 */ /* 0x000fe400000006ff */
[----:B--2---:R-:W-:Y:S02]  /*6e70*/  LEA R5, R186, UR44, 0x4 ;  /* 0x0000002cba057c11 */ /* 0x004fe4000f8e20ff */
[----:B------:R-:W2:Y:S02]  /*6e80*/  SYNCS.PHASECHK.TRANS64.TRYWAIT P0, [R0+URZ+0x60], R3 ;  /* 0x00006003000075a7 */ /* 0x000ea400080011ff */
[----:B--2---:R-:W-:Y:S05]  /*6e90*/  @!P0 BRA `(.L_x_93) ;  /* 0x000000cc00a08947 */ /* 0x004fea0003800000 */
.L_x_229:
[----:B------:R-:W-:Y:S01]  /*6ea0*/  R2UR UR7, R193 ;  /* 0x00000000c10772ca */ /* 0x000fe200000e0000 */
[----:B------:R-:W3:Y:S01]  /*6eb0*/  LDS.128 R4, [R5+0xc0] ;  /* 0x0000c00005047984 */ /* 0x000ee20000000c00 */
[----:B--2---:R-:W-:Y:S01]  /*6ec0*/  VIADD R0, R0, 0x70 ;  /* 0x0000007000007836 */ /* 0x004fe20000000000 */
[----:B------:R-:W-:Y:S04]  /*6ed0*/  UISETP.GE.AND UP0, UPT, UR45, 0x1, UPT ;  /* 0x000000012d00788c */ /* 0x000fe8000bf06270 */
[----:B------:R-:W-:Y:S01]  /*6ee0*/  PRMT R0, RZ, 0x654, R0 ;  /* 0x00000654ff007816 */ /* 0x000fe20000000000 */
[----:B------:R-:W-:Y:S01]  /*6ef0*/  @!PT LDS RZ, [RZ] ;  /* 0x00000000fffff984 */ /* 0x000fe20000000800 */
[----:B------:R-:W-:Y:S01]  /*6f00*/  @!PT LDS RZ, [RZ] ;  /* 0x00000000fffff984 */ /* 0x000fe20000000800 */
[----:B------:R-:W-:Y:S01]  /*6f10*/  @!PT LDS RZ, [RZ] ;  /* 0x00000000fffff984 */ /* 0x000fe20000000800 */
[----:B------:R-:W-:Y:S01]  /*6f20*/  @!PT LDS RZ, [RZ] ;  /* 0x00000000fffff984 */ /* 0x000fe20000000800 */
[----:B------:R2:W-:Y:S06]  /*6f30*/  MEMBAR.ALL.CTA ;  /* 0x0000000000007992 */ /* 0x0005ec0000008000 */
[----:B--2---:R-:W2:Y:S02]  /*6f40*/  FENCE.VIEW.ASYNC.S ;  /* 0x00000000000073c6 */ /* 0x004ea40000000000 */
[----:B--2---:R2:W-:Y:S01]  /*6f50*/  SYNCS.ARRIVE.TRANS64.RED.A1T0 RZ, [R0+URZ], RZ ;  /* 0x000000ff00ff79a7 */ /* 0x0045e200081004ff */
[----:B---3--:R-:W-:Y:S11]  /*6f60*/  LOP3.LUT P0, RZ, R6, 0x1, RZ, 0xc0, !PT ;  /* 0x0000000106ff7812 */ /* 0x008ff6000780c0ff */
[----:B------:R-:W-:Y:S02]  /*6f70*/  @!UPT UIADD3 URZ, UPT, UPT, URZ, URZ, URZ ;  /* 0x000000fffffff290 */ /* 0x000fe4000fffe0ff */
[----:B------:R-:W-:Y:S01]  /*6f80*/  VOTEU.ANY UP1, P0 ;  /* 0x0000000000ff7886 */ /* 0x000fe20000020100 */
[----:B------:R-:W-:Y:S01]  /*6f90*/  PLOP3.LUT P0, PT, PT, PT, UP1, 0x80, 0x8 ;  /* 0x000000000008781c */ /* 0x000fe20003f0f018 */
[----:B------:R-:W-:Y:S06]  /*6fa0*/  UP2UR UR4, UPR, URZ, 0x2 ;  /* 0x00000002ff047883 */ /* 0x000fec0008000000 */
[----:B------:R-:W-:Y:S06]  /*6fb0*/  IMAD.U32 R194, RZ, RZ, UR4 ;  /* 0x00000004ffc27e24 */ /* 0x000fec000f8e00ff */
[----:B------:R-:W-:Y:S02]  /*6fc0*/  @P0 SHF.R.U32.HI R3, RZ, 0x10, R5 ;  /* 0x00000010ff030819 */ /* 0x000fe40000011605 */
[----:B------:R-:W-:Y:S02]  /*6fd0*/  @P0 MOV R8, R4 ;  /* 0x0000000400080202 */ /* 0x000fe40000000f00 */
[----:B------:R-:W-:Y:S02]  /*6fe0*/  @P0 R2UR UR4, R3 ;  /* 0x00000000030402ca */ /* 0x000fe400000e0000 */
[----:B------:R-:W-:Y:S02]  /*6ff0*/  @P0 LOP3.LUT R4, R5, 0xffff, RZ, 0xc0, !PT ;  /* 0x0000ffff05040812 */ /* 0x000fe400078ec0ff */
[----:B------:R-:W-:Y:S02]  /*7000*/  @P0 R2UR UR6, R8 ;  /* 0x00000000080602ca */ /* 0x000fe400000e0000 */
[----:B------:R-:W-:Y:S07]  /*7010*/  @P0 R2UR UR5, R4 ;  /* 0x00000000040502ca */ /* 0x000fee00000e0000 */
[----:B------:R-:W-:Y:S02]  /*7020*/  @UP1 UMOV UR7, UR4 ;  /* 0x0000000400071c82 */ /* 0x000fe40008000000 */
[----:B------:R-:W-:Y:S02]  /*7030*/  IMAD.U32 R193, RZ, RZ, UR7 ;  /* 0x00000007ffc17e24 */ /* 0x000fe4000f8e00ff */
[----:B------:R-:W-:Y:S02]  /*7040*/  @UP1 UMOV UR38, UR6 ;  /* 0x0000000600261c82 */ /* 0x000fe40008000000 */
[----:B------:R-:W-:Y:S01]  /*7050*/  @UP1 UMOV UR37, UR5 ;  /* 0x0000000500251c82 */ /* 0x000fe20008000000 */
[----:B--2---:R-:W-:Y:S05]  /*7060*/  BRA.U !UP0, `(.L_x_94) ;  /* 0x0000000108cc7547 */ /* 0x004fea000b800000 */
[----:B------:R-:W2:Y:S01]  /*7070*/  LDCU UR12, c[0x0][0xf20] ;  /* 0x0001e400ff0c77ac */ /* 0x000ea20008000800 */
[----:B-1----:R-:W-:Y:S02]  /*7080*/  UIMAD.WIDE.U32 UR4, UR53, UR59, URZ ;  /* 0x0000003b350472a5 */ /* 0x002fe4000f8e00ff */
[----:B------:R-:W-:Y:S02]  /*7090*/  UIMAD.WIDE.U32 UR6, UR61, UR56, URZ ;  /* 0x000000383d0672a5 */ /* 0x000fe4000f8e00ff */
[----:B------:R-:W-:Y:S02]  /*70a0*/  UISETP.NE.AND UP0, UPT, UR58, 0x1, UPT ;  /* 0x000000013a00788c */ /* 0x000fe4000bf05270 */
[----:B------:R-:W-:Y:S02]  /*70b0*/  UIMAD.WIDE.U32 UR8, UR37, UR59, URZ ;  /* 0x0000003b250872a5 */ /* 0x000fe4000f8e00ff */
[----:B------:R-:W-:Y:S02]  /*70c0*/  UISETP.NE.AND UP1, UPT, UR42, 0x1, UPT ;  /* 0x000000012a00788c */ /* 0x000fe4000bf25270 */
[----:B------:R-:W-:Y:S02]  /*70d0*/  UIMAD.WIDE.U32 UR10, UR38, UR56, URZ ;  /* 0x00000038260a72a5 */ /* 0x000fe4000f8e00ff */
[----:B------:R-:W-:Y:S01]  /*70e0*/  UISETP.NE.AND UP2, UPT, UR45, 0x1, UPT ;  /* 0x000000012d00788c */ /* 0x000fe2000bf45270 */
[----:B------:R-:W-:Y:S02]  /*70f0*/  UMOV UR4, UR5 ;  /* 0x0000000500047c82 */ /* 0x000fe40008000000 */
[----:B--2---:R-:W-:Y:S03]  /*7100*/  USHF.R.U32.HI UR5, URZ, UR12, UR4 ;  /* 0x0000000cff057299 */ /* 0x004fe60008011604 */
[----:B------:R-:W-:Y:S02]  /*7110*/  UMOV UR4, UR7 ;  /* 0x0000000700047c82 */ /* 0x000fe40008000000 */
[----:B------:R-:W-:Y:S02]  /*7120*/  USHF.R.U32.HI UR7, URZ, UR57, UR4 ;  /* 0x00000039ff077299 */ /* 0x000fe40008011604 */
[----:B------:R-:W-:Y:S02]  /*7130*/  USEL UR4, UR53, UR5, !UP0 ;  /* 0x0000000535047287 */ /* 0x000fe4000c000000 */
[----:B------:R-:W-:Y:S01]  /*7140*/  USEL UR7, UR61, UR7, !UP1 ;  /* 0x000000073d077287 */ /* 0x000fe2000c800000 */
[----:B------:R-:W-:Y:S01]  /*7150*/  UMOV UR5, UR9 ;  /* 0x0000000900057c82 */ /* 0x000fe20008000000 */
[----:B------:R-:W-:Y:S02]  /*7160*/  UIMAD.WIDE.U32 UR8, UR4, UR40, URZ ;  /* 0x00000028040872a5 */ /* 0x000fe4000f8e00ff */
[----:B------:R-:W-:Y:S03]  /*7170*/  USHF.R.U32.HI UR6, URZ, UR12, UR5 ;  /* 0x0000000cff067299 */ /* 0x000fe60008011605 */
[----:B------:R-:W-:Y:S01]  /*7180*/  UMOV UR5, UR11 ;  /* 0x0000000b00057c82 */ /* 0x000fe20008000000 */
[----:B------:R-:W-:Y:S02]  /*7190*/  UIMAD.WIDE.U32 UR10, UR7, UR40, URZ ;  /* 0x00000028070a72a5 */ /* 0x000fe4000f8e00ff */
[----:B------:R-:W-:Y:S02]  /*71a0*/  USEL UR6, UR37, UR6, !UP0 ;  /* 0x0000000625067287 */ /* 0x000fe4000c000000 */
[----:B------:R-:W-:Y:S01]  /*71b0*/  USHF.R.U32.HI UR5, URZ, UR57, UR5 ;  /* 0x00000039ff057299 */ /* 0x000fe20008011605 */
[----:B------:R-:W-:Y:S02]  /*71c0*/  UMOV UR8, UR9 ;  /* 0x0000000900087c82 */ /* 0x000fe40008000000 */
[----:B------:R-:W-:Y:S01]  /*71d0*/  UMOV UR10, UR11 ;  /* 0x0000000b000a7c82 */ /* 0x000fe20008000000 */
[----:B------:R-:W-:Y:S02]  /*71e0*/  @UP2 USHF.R.U32.HI UR4, URZ, UR41, UR8 ;  /* 0x00000029ff042299 */ /* 0x000fe40008011608 */
[----:B------:R-:W-:Y:S02]  /*71f0*/  @UP2 USHF.R.U32.HI UR7, URZ, UR41, UR10 ;  /* 0x00000029ff072299 */ /* 0x000fe4000801160a */
[----:B------:R-:W-:Y:S02]  /*7200*/  UIMAD UR4, UR45, UR4, URZ ;  /* 0x000000042d0472a4 */ /* 0x000fe4000f8e02ff */
        /* <DEDUP_REMOVED lines=8> */
[----:B------:R-:W-:Y:S02]  /*7290*/  USEL UR11, UR6, UR4, !UP2 ;  /* 0x00000004060b7287 */ /* 0x000fe4000d000000 */
[----:B------:R-:W-:Y:S02]  /*72a0*/  UIADD3 UR8, UPT, UPT, -UR5, URZ, URZ ;  /* 0x000000ff05087290 */ /* 0x000fe4000fffe1ff */
[----:B------:R-:W-:Y:S01]  /*72b0*/  UIADD3 UR10, UPT, UPT, -UR11, URZ, URZ ;  /* 0x000000ff0b0a7290 */ /* 0x000fe2000fffe1ff */
[----:B------:R-:W-:Y:S01]  /*72c0*/  @!UP0 UMOV UR4, UR9 ;  /* 0x0000000900048c82 */ /* 0x000fe20008000000 */
[----:B------:R-:W-:Y:S02]  /*72d0*/  UIADD3 UR9, UPT, UPT, -UR6, URZ, URZ ;  /* 0x000000ff06097290 */ /* 0x000fe4000fffe1ff */
[----:B------:R-:W-:Y:S02]  /*72e0*/  @!UP0 USHF.R.U32.HI UR4, URZ, UR41, UR4 ;  /* 0x00000029ff048299 */ /* 0x000fe40008011604 */
[----:B------:R-:W-:Y:S02]  /*72f0*/  UIMAD UR10, UR45, UR10, UR6 ;  /* 0x0000000a2d0a72a4 */ /* 0x000fe4000f8e0206 */
[----:B------:R-:W-:Y:S04]  /*7300*/  @!UP0 USEL UR4, UR5, UR4, !UP2 ;  /* 0x0000000405048287 */ /* 0x000fe8000d000000 */
[----:B------:R-:W-:Y:S02]  /*7310*/  @!UP0 UIMAD UR10, UR7, UR10, UR4 ;  /* 0x0000000a070a82a4 */ /* 0x000fe4000f8e0204 */
[----:B------:R-:W-:Y:S02]  /*7320*/  @!UP0 UIADD3 UR11, UPT, UPT, UR11, -UR4, URZ ;  /* 0x800000040b0b8290 */ /* 0x000fe4000fffe0ff */
[----:B------:R-:W-:Y:S02]  /*7330*/  UIMAD UR7, UR42, UR8, UR38 ;  /* 0x000000082a0772a4 */ /* 0x000fe4000f8e0226 */
[----:B------:R-:W-:Y:S02]  /*7340*/  @!UP0 UIMAD UR6, UR11, UR45, UR5 ;  /* 0x0000002d0b0682a4 */ /* 0x000fe4000f8e0205 */
[----:B------:R-:W-:Y:S01]  /*7350*/  UIMAD UR4, UR58, UR9, UR37 ;  /* 0x000000093a0472a4 */ /* 0x000fe2000f8e0225 */
[----:B------:R-:W-:Y:S02]  /*7360*/  @!UP0 UMOV UR5, UR10 ;  /* 0x0000000a00058c82 */ /* 0x000fe40008000000 */
[----:B------:R-:W-:Y:S02]  /*7370*/  UIMAD UR38, UR5, UR42, UR7 ;  /* 0x0000002a052672a4 */ /* 0x000fe4000f8e0207 */
[----:B------:R-:W-:Y:S11]  /*7380*/  UIMAD UR37, UR6, UR58, UR4 ;  /* 0x0000003a062572a4 */ /* 0x000ff6000f8e0204 */
[----:B------:R-:W-:Y:S01]  /*7390*/  @!UPT UIADD3 URZ, UPT, UPT, URZ, URZ, URZ ;  /* 0x000000fffffff290 */ /* 0x000fe2000fffe0ff */
.L_x_94:
[----:B-1----:R-:W-:Y:S01]  /*73a0*/  UISETP.NE.AND UP0, UPT, UR39, 0x1, UPT ;  /* 0x000000012700788c */ /* 0x002fe2000bf05270 */
[----:B------:R-:W-:Y:S01]  /*73b0*/  LOP3.LUT P0, RZ, R184, 0x1b0, RZ, 0xc0, !PT ;  /* 0x000001b0b8ff7812 */ /* 0x000fe2000780c0ff */
[----:B------:R-:W-:Y:S01]  /*73c0*/  USHF.L.U32 UR50, UR36, 0x7, URZ ;  /* 0x0000000724327899 */ /* 0x000fe200080006ff */
[----:B------:R-:W-:Y:S01]  /*73d0*/  BSSY.RECONVERGENT B6, `(.L_x_95) ;  /* 0x0000034000067945 */ /* 0x000fe20003800200 */
[----:B------:R-:W-:Y:S01]  /*73e0*/  USHF.L.U32 UR47, UR20, 0x8, URZ ;  /* 0x00000008142f7899 */ /* 0x000fe200080006ff */
[----:B------:R-:W-:Y:S06]  /*73f0*/  IADD3 R186, PT, PT, R186, 0x1, RZ ;  /* 0x00000001baba7810 */ /* 0x000fec0007ffe0ff */
[----:B------:R-:W1:Y:S01]  /*7400*/  @!UP0 LDCU.128 UR12, c[0x0][0xf10] ;  /* 0x0001e200ff0c87ac */ /* 0x000e620008000c00 */
[----:B------:R-:W2:Y:S01]  /*7410*/  @!UP0 LDCU UR5, c[0x0][0xf0c] ;  /* 0x0001e180ff0587ac */ /* 0x000ea20008000800 */
[----:B------:R-:W3:Y:S01]  /*7420*/  @!UP0 LDCU UR10, c[0x0][0xf20] ;  /* 0x0001e400ff0a87ac */ /* 0x000ee20008000800 */
[----:B-1----:R-:W-:Y:S02]  /*7430*/  UIMAD.WIDE.U32 UR8, UR38, UR12, URZ ;  /* 0x0000000c260872a5 */ /* 0x002fe4000f8e00ff */
[----:B------:R-:W-:Y:S02]  /*7440*/  UIMAD.WIDE.U32 UR6, UR37, UR15, URZ ;  /* 0x0000000f250672a5 */ /* 0x000fe4000f8e00ff */
[----:B------:R-:W-:Y:S03]  /*7450*/  @!UP0 UISETP.NE.AND UP1, UPT, UR14, 0x1, UPT ;  /* 0x000000010e00888c */ /* 0x000fe6000bf25270 */
[----:B------:R-:W-:Y:S01]  /*7460*/  @!UP0 UMOV UR4, UR9 ;  /* 0x0000000900048c82 */ /* 0x000fe20008000000 */
[----:B--2---:R-:W-:Y:S02]  /*7470*/  @!UP0 UISETP.NE.AND UP2, UPT, UR5, 0x1, UPT ;  /* 0x000000010500888c */ /* 0x004fe4000bf45270 */
[----:B------:R-:W-:Y:S01]  /*7480*/  @!UP0 USHF.R.U32.HI UR4, URZ, UR13, UR4 ;  /* 0x0000000dff048299 */ /* 0x000fe20008011604 */
[----:B------:R-:W-:Y:S02]  /*7490*/  @!UP0 UMOV UR6, UR7 ;  /* 0x0000000700068c82 */ /* 0x000fe40008000000 */
[----:B---3--:R-:W-:Y:S02]  /*74a0*/  @!UP0 USHF.R.U32.HI UR6, URZ, UR10, UR6 ;  /* 0x0000000aff068299 */ /* 0x008fe40008011606 */
[----:B------:R-:W-:Y:S02]  /*74b0*/  @!UP0 USEL UR7, UR38, UR4, !UP2 ;  /* 0x0000000426078287 */ /* 0x000fe4000d000000 */
[----:B------:R-:W-:Y:S04]  /*74c0*/  @!UP0 USEL UR6, UR37, UR6, !UP1 ;  /* 0x0000000625068287 */ /* 0x000fe8000c800000 */
[----:B------:R-:W-:Y:S02]  /*74d0*/  @!UP0 UIADD3 UR4, UPT, UPT, -UR7, UR6, URZ ;  /* 0x0000000607048290 */ /* 0x000fe4000fffe1ff */
[----:B------:R-:W-:Y:S02]  /*74e0*/  @!UP0 UIADD3 UR6, UPT, UPT, UR7, -UR6, URZ ;  /* 0x8000000607068290 */ /* 0x000fe4000fffe0ff */
[----:B------:R-:W-:Y:S02]  /*74f0*/  @!UP0 UIMAD UR38, UR4, UR5, UR38 ;  /* 0x00000005042682a4 */ /* 0x000fe4000f8e0226 */
[----:B------:R-:W-:Y:S01]  /*7500*/  @!UP0 UIMAD UR37, UR6, UR14, UR37 ;  /* 0x0000000e062582a4 */ /* 0x000fe2000f8e0225 */
[----:B------:R-:W-:Y:S11]  /*7510*/  @!P0 BRA `(.L_x_96) ;  /* 0x00000000007c8947 */ /* 0x000ff60003800000 */
[----:B------:R-:W1:Y:S01]  /*7520*/  LDCU.64 UR8, c[0x4][0x80] ;  /* 0x01001000ff0877ac */ /* 0x000e620008000a00 */
[----:B------:R-:W-:Y:S01]  /*7530*/  MOV R16, 0x0 ;  /* 0x0000000000107802 */ /* 0x000fe20000000f00 */
[----:B------:R-:W-:Y:S02]  /*7540*/  HFMA2 R12, -RZ, RZ, 0, 5.9604644775390625e-08 ;  /* 0x00000001ff0c7431 */ /* 0x000fe400000001ff */
[----:B------:R-:W-:Y:S01]  /*7550*/  IMAD.MOV.U32 R8, RZ, RZ, 0x70 ;  /* 0x00000070ff087424 */ /* 0x000fe200078e00ff */
[----:B------:R2:W3:Y:S01]  /*7560*/  LDC.64 R14, c[0x4][R16] ;  /* 0x01000000100e7b82 */ /* 0x0004e20000000a00 */
[----:B------:R-:W4:Y:S01]  /*7570*/  LDCU.64 UR6, c[0x4][0x88] ;  /* 0x01001100ff0677ac */ /* 0x000f220008000a00 */
[----:B------:R-:W-:Y:S01]  /*7580*/  IMAD.MOV.U32 R13, RZ, RZ, RZ ;  /* 0x000000ffff0d7224 */ /* 0x000fe200078e00ff */
[----:B------:R-:W2:Y:S01]  /*7590*/  LDCU.64 UR4, c[0x4][0x8] ;  /* 0x01000100ff0477ac */ /* 0x000ea20008000a00 */
[----:B-1----:R-:W-:Y:S01]  /*75a0*/  MOV R5, UR9 ;  /* 0x0000000900057c02 */ /* 0x002fe20008000f00 */
[----:B------:R-:W-:Y:S01]  /*75b0*/  IMAD.U32 R4, RZ, RZ, UR8 ;  /* 0x00000008ff047e24 */ /* 0x000fe2000f8e00ff */
[----:B----4-:R-:W-:Y:S01]  /*75c0*/  MOV R7, UR7 ;  /* 0x0000000700077c02 */ /* 0x010fe20008000f00 */
[----:B------:R-:W-:Y:S01]  /*75d0*/  IMAD.U32 R6, RZ, RZ, UR6 ;  /* 0x00000006ff067e24 */ /* 0x000fe2000f8e00ff */
[----:B--2---:R-:W-:Y:S01]  /*75e0*/  MOV R11, UR5 ;  /* 0x00000005000b7c02 */ /* 0x004fe20008000f00 */
[----:B------:R-:W-:Y:S02]  /*75f0*/  IMAD.U32 R10, RZ, RZ, UR4 ;  /* 0x00000004ff0a7e24 */ /* 0x000fe4000f8e00ff */
[----:B------:R-:W-:Y:S07]  /*7600*/  LEPC R20, `(.L_x_97) ;  /* 0x000000001014794e */ /* 0x000fee0000000000 */
[----:B---3-5:R-:W-:Y:S05]  /*7610*/  CALL.ABS.NOINC R14 ;  /* 0x000000000e007343 */ /* 0x028fea0003c00000 */
.L_x_97:
[----:B------:R-:W1:Y:S01]  /*7620*/  LDCU.64 UR8, c[0x4][0x80] ;  /* 0x01001000ff0877ac */ /* 0x000e620008000a00 */
[----:B------:R-:W2:Y:S01]  /*7630*/  LDC.64 R16, c[0x4][R16] ;  /* 0x0100000010107b82 */ /* 0x000ea20000000a00 */
[----:B------:R-:W-:Y:S02]  /*7640*/  HFMA2 R12, -RZ, RZ, 0, 5.9604644775390625e-08 ;  /* 0x00000001ff0c7431 */ /* 0x000fe400000001ff */
[----:B------:R-:W-:Y:S02]  /*7650*/  IMAD.MOV.U32 R8, RZ, RZ, 0x70 ;  /* 0x00000070ff087424 */ /* 0x000fe400078e00ff */
[----:B------:R-:W-:Y:S01]  /*7660*/  IMAD.MOV.U32 R13, RZ, RZ, RZ ;  /* 0x000000ffff0d7224 */ /* 0x000fe200078e00ff */
[----:B------:R-:W3:Y:S01]  /*7670*/  LDCU.64 UR6, c[0x4][0x88] ;  /* 0x01001100ff0677ac */ /* 0x000ee20008000a00 */
[----:B------:R-:W4:Y:S01]  /*7680*/  LDCU.64 UR4, c[0x4][0x8] ;  /* 0x01000100ff0477ac */ /* 0x000f220008000a00 */
[----:B-1----:R-:W-:Y:S02]  /*7690*/  MOV R4, UR8 ;  /* 0x0000000800047c02 */ /* 0x002fe40008000f00 */
[----:B------:R-:W-:Y:S02]  /*76a0*/  MOV R5, UR9 ;  /* 0x0000000900057c02 */ /* 0x000fe40008000f00 */
[----:B---3--:R-:W-:Y:S01]  /*76b0*/  MOV R7, UR7 ;  /* 0x0000000700077c02 */ /* 0x008fe20008000f00 */
[----:B------:R-:W-:Y:S01]  /*76c0*/  IMAD.U32 R6, RZ, RZ, UR6 ;  /* 0x00000006ff067e24 */ /* 0x000fe2000f8e00ff */
[----:B----4-:R-:W-:Y:S01]  /*76d0*/  MOV R11, UR5 ;  /* 0x00000005000b7c02 */ /* 0x010fe20008000f00 */
[----:B------:R-:W-:Y:S02]  /*76e0*/  IMAD.U32 R10, RZ, RZ, UR4 ;  /* 0x00000004ff0a7e24 */ /* 0x000fe4000f8e00ff */
[----:B------:R-:W-:Y:S07]  /*76f0*/  LEPC R20, `(.L_x_96) ;  /* 0x000000001014794e */ /* 0x000fee0000000000 */
[----:B--2---:R-:W-:Y:S05]  /*7700*/  CALL.ABS.NOINC R16 ;  /* 0x0000000010007343 */ /* 0x004fea0003c00000 */
.L_x_96:
[----:B------:R-:W-:Y:S05]  /*7710*/  BSYNC.RECONVERGENT B6 ;  /* 0x0000000000067941 */ /* 0x000fea0003800200 */
.L_x_95:
[----:B------:R-:W-:Y:S02]  /*7720*/  ISETP.NE.U32.AND P0, PT, RZ, UR62, PT ;  /* 0x0000003eff007c0c */ /* 0x000fe4000bf05070 */
[C---:B------:R-:W-:Y:S02]  /*7730*/  ISETP.NE.U32.AND P1, PT, R178.reuse, RZ, PT ;  /* 0x000000ffb200720c */ /* 0x040fe40003f25070 */
[----:B------:R-:W-:Y:S02]  /*7740*/  ISETP.NE.U32.AND P4, PT, R178, RZ, PT ;  /* 0x000000ffb200720c */ /* 0x000fe40003f85070 */
[----:B------:R-:W-:Y:S02]  /*7750*/  ISETP.NE.AND.EX P0, PT, RZ, UR63, PT, P0 ;  /* 0x0000003fff007c0c */ /* 0x000fe4000bf05300 */
[C---:B------:R-:W-:Y:S02]  /*7760*/  ISETP.NE.AND.EX P1, PT, R179.reuse, RZ, PT, P1 ;  /* 0x000000ffb300720c */ /* 0x040fe40003f25310 */
[----:B------:R-:W-:Y:S02]  /*7770*/  ISETP.NE.AND.EX P4, PT, R179, RZ, P0, P4 ;  /* 0x000000ffb300720c */ /* 0x000fe40000785340 */
[----:B------:R-:W-:Y:S02]  /*7780*/  ISETP.NE.U32.AND P5, PT, R174, RZ, PT ;  /* 0x000000ffae00720c */ /* 0x000fe40003fa5070 */
[----:B------:R-:W-:Y:S02]  /*7790*/  ISETP.NE.U32.AND P3, PT, RZ, UR62, PT ;  /* 0x0000003eff007c0c */ /* 0x000fe4000bf65070 */
[----:B------:R-:W-:Y:S02]  /*77a0*/  PLOP3.LUT P2, PT, PT, PT, PT, 0x8, 0x80 ;  /* 0x000000000080781c */ /* 0x000fe40003f4e170 */
[----:B------:R-:W-:Y:S02]  /*77b0*/  ISETP.NE.AND.EX P5, PT, R175, RZ, PT, P5 ;  /* 0x000000ffaf00720c */ /* 0x000fe40003fa5350 */
[----:B------:R-:W-:Y:S03]  /*77c0*/  ISETP.NE.AND.EX P3, PT, RZ, UR63, PT, P3 ;  /* 0x0000003fff007c0c */ /* 0x000fe6000bf65330 */
[----:B------:R-:W-:Y:S01]  /*77d0*/  @!P4 PLOP3.LUT P2, PT, P1, PT, PT, 0x80, 0x8 ;  /* 0x000000000008c81c */ /* 0x000fe20000f4f070 */
[----:B------:R-:W-:Y:S01]  /*77e0*/  @!UPT UIADD3 URZ, UPT, UPT, URZ, URZ, URZ ;  /* 0x000000fffffff290 */ /* 0x000fe2000fffe0ff */
[----:B------:R-:W-:Y:S11]  /*77f0*/  @!P1 BRA `(.L_x_98) ;  /* 0x0000000000309947 */ /* 0x000ff60003800000 */
[----:B------:R-:W-:Y:S01]  /*7800*/  ISETP.NE.U32.AND P0, PT, R176, RZ, PT ;  /* 0x000000ffb000720c */ /* 0x000fe20003f05070 */
[----:B------:R-:W1:Y:S01]  /*7810*/  LDCU.64 UR4, c[0x0][0x358] ;  /* 0x00006b00ff0477ac */ /* 0x000e620008000a00 */
[----:B------:R-:W-:Y:S02]  /*7820*/  IMAD.MOV.U32 R180, RZ, RZ, 0x1 ;  /* 0x00000001ffb47424 */ /* 0x000fe400078e00ff */
[----:B------:R-:W-:Y:S11]  /*7830*/  ISETP.NE.AND.EX P0, PT, R177, RZ, PT, P0 ;  /* 0x000000ffb100720c */ /* 0x000ff60003f05300 */
[----:B------:R-:W-:Y:S02]  /*7840*/  @!UPT UIADD3 URZ, UPT, UPT, URZ, URZ, URZ ;  /* 0x000000fffffff290 */ /* 0x000fe4000fffe0ff */
[----:B------:R-:W2:Y:S01]  /*7850*/  @P0 LDC.64 R4, c[0x0][0xc88] ;  /* 0x00032200ff040b82 */ /* 0x000ea20000000a00 */
[----:B------:R-:W-:Y:S04]  /*7860*/  @P0 IMAD R0, R178, UR60, RZ ;  /* 0x0000003cb2000c24 */ /* 0x000fe8000f8e02ff */
[----:B--2---:R-:W-:Y:S04]  /*7870*/  @P0 IMAD.WIDE R4, R0, 0x4, R4 ;  /* 0x0000000400040825 */ /* 0x004fe800078e0204 */
[----:B------:R-:W-:Y:S01]  /*7880*/  HFMA2 R0, -RZ, RZ, 0, 5.9604644775390625e-08 ;  /* 0x00000001ff007431 */ /* 0x000fe200000001ff */
[----:B-1---5:R1:W5:Y:S04]  /*7890*/  @P0 LDG.E R133, desc[UR4][R4.64] ;  /* 0x0000000404850981 */ /* 0x022368000c1e1900 */
[----:B------:R-:W-:Y:S01]  /*78a0*/  @!P0 PRMT R180, R0, 0x7610, R180 ;  /* 0x0000761000b48816 */ /* 0x000fe200000000b4 */
[----:B-1----:R-:W2:Y:S06]  /*78b0*/  @!P0 LDC R133, c[0x0][0xc80] ;  /* 0x00032000ff858b82 */ /* 0x002eac0000000800 */
.L_x_98:
[----:B------:R-:W-:Y:S05]  /*78c0*/  @!P5 BRA `(.L_x_99) ;  /* 0x000000000024d947 */ /* 0x000fea0003800000 */
[----:B------:R-:W-:Y:S01]  /*78d0*/  ISETP.NE.U32.AND P0, PT, R172, RZ, PT ;  /* 0x000000ffac00720c */ /* 0x000fe20003f05070 */
[----:B------:R-:W1:Y:S03]  /*78e0*/  LDCU.64 UR4, c[0x0][0x358] ;  /* 0x00006b00ff0477ac */ /* 0x000e660008000a00 */
[----:B------:R-:W-:Y:S11]  /*78f0*/  ISETP.NE.AND.EX P0, PT, R173, RZ, PT, P0 ;  /* 0x000000ffad00720c */ /* 0x000ff60003f05300 */
[----:B------:R-:W-:Y:S02]  /*7900*/  @!UPT UIADD3 URZ, UPT, UPT, URZ, URZ, URZ ;  /* 0x000000fffffff290 */ /* 0x000fe4000fffe0ff */
[----:B------:R-:W3:Y:S01]  /*7910*/  @P0 LDC.64 R4, c[0x0][0xca8] ;  /* 0x00032a00ff040b82 */ /* 0x000ee20000000a00 */
[----:B------:R-:W-:Y:S04]  /*7920*/  @P0 IMAD R0, R174, UR60, RZ ;  /* 0x0000003cae000c24 */ /* 0x000fe8000f8e02ff */
[----:B---3--:R-:W-:Y:S05]  /*7930*/  @P0 IMAD.WIDE R4, R0, 0x4, R4 ;  /* 0x0000000400040825 */ /* 0x008fea00078e0204 */
[----:B-1---5:R1:W5:Y:S02]  /*7940*/  @P0 LDG.E R130, desc[UR4][R4.64] ;  /* 0x0000000404820981 */ /* 0x022364000c1e1900 */
[----:B-1----:R-:W3:Y:S02]  /*7950*/  @!P0 LDC R130, c[0x0][0xca0] ;  /* 0x00032800ff828b82 */ /* 0x002ee40000000800 */
.L_x_99:
[----:B--2--5:R-:W-:Y:S01]  /*7960*/  FSETP.NEU.AND P0, PT, R133, RZ, PT ;  /* 0x000000ff8500720b */ /* 0x024fe20003f0d000 */
[----:B------:R-:W-:Y:S01]  /*7970*/  IMAD.U32 R3, RZ, RZ, UR43 ;  /* 0x0000002bff037e24 */ /* 0x000fe2000f8e00ff */
[----:B------:R-:W-:Y:S01]  /*7980*/  SEL R5, RZ, 0xffffffff, P3 ;  /* 0xffffffffff057807 */ /* 0x000fe20001800000 */
[----:B------:R-:W-:Y:S01]  /*7990*/  IMAD.SHL.U32 R200, R188, 0x10, RZ ;  /* 0x00000010bcc87824 */ /* 0x000fe200078e00ff */
[----:B------:R-:W-:Y:S01]  /*79a0*/  @!P4 LOP3.LUT P3, RZ, R180, 0xff, RZ, 0xc0, !PT ;  /* 0x000000ffb4ffc812 */ /* 0x000fe2000786c0ff */
[----:B------:R-:W-:Y:S01]  /*79b0*/  IMAD R131, R3, 0xc0, R2 ;  /* 0x000000c003837824 */ /* 0x000fe200078e0202 */
[----:B------:R-:W-:Y:S01]  /*79c0*/  @!P4 SEL R0, RZ, 0xffffffff, P0 ;  /* 0xffffffffff00c807 */ /* 0x000fe20000000000 */
[----:B------:R-:W-:Y:S01]  /*79d0*/  IMAD.SHL.U32 R198, R187, 0x10, RZ ;  /* 0x00000010bbc67824 */ /* 0x000fe200078e00ff */
[----:B------:R-:W-:Y:S01]  /*79e0*/  BSSY B1, `(.L_x_100) ;  /* 0x000004f000017945 */ /* 0x000fe20003800000 */
[----:B------:R-:W-:Y:S01]  /*79f0*/  IMAD.IADD R199, R191, 0x1, R200 ;  /* 0x00000001bfc77824 */ /* 0x000fe200078e02c8 */
[C---:B------:R-:W-:Y:S01]  /*7a00*/  @P2 SEL R0, R5.reuse, R0, !P3 ;  /* 0x0000000005002207 */ /* 0x040fe20005800000 */
[----:B------:R-:W-:Y:S01]  /*7a10*/  IMAD.MOV.U32 R137, RZ, RZ, 0x1 ;  /* 0x00000001ff897424 */ /* 0x000fe200078e00ff */
[----:B------:R-:W-:Y:S01]  /*7a20*/  CS2R R146, SRZ ;  /* 0x0000000000927805 */ /* 0x000fe2000001ff00 */
[----:B------:R-:W-:Y:S01]  /*7a30*/  IMAD.MOV.U32 R138, RZ, RZ, RZ ;  /* 0x000000ffff8a7224 */ /* 0x000fe200078e00ff */
[----:B------:R-:W-:Y:S02]  /*7a40*/  @!P4 LOP3.LUT R0, R0, 0x1, RZ, 0xc0, !PT ;  /* 0x000000010000c812 */ /* 0x000fe400078ec0ff */
[----:B------:R-:W-:Y:S02]  /*7a50*/  CS2R R144, SRZ ;  /* 0x0000000000907805 */ /* 0x000fe4000001ff00 */
[----:B------:R-:W-:Y:S02]  /*7a60*/  CS2R R142, SRZ ;  /* 0x00000000008e7805 */ /* 0x000fe4000001ff00 */
[----:B------:R-:W-:Y:S02]  /*7a70*/  CS2R R140, SRZ ;  /* 0x00000000008c7805 */ /* 0x000fe4000001ff00 */
[----:B------:R-:W-:Y:S01]  /*7a80*/  ISETP.NE.U32.OR P5, PT, R0, 0x1, P4 ;  /* 0x000000010000780c */ /* 0x000fe200027a5470 */
[----:B------:R-:W-:Y:S01]  /*7a90*/  IMAD.U32 R0, RZ, RZ, UR43 ;  /* 0x0000002bff007e24 */ /* 0x000fe2000f8e00ff */
[----:B------:R-:W-:Y:S02]  /*7aa0*/  LOP3.LUT P4, R185, R180, 0xff, RZ, 0xc0, !PT ;  /* 0x000000ffb4b97812 */ /* 0x000fe4000788c0ff */
[----:B------:R-:W-:Y:S02]  /*7ab0*/  CS2R R150, SRZ ;  /* 0x0000000000967805 */ /* 0x000fe4000001ff00 */
[----:B------:R-:W-:Y:S02]  /*7ac0*/  P2R R195, PR, RZ, 0x20 ;  /* 0x00000020ffc37803 */ /* 0x000fe40000000000 */
[----:B------:R-:W-:Y:S02]  /*7ad0*/  CS2R R148, SRZ ;  /* 0x0000000000947805 */ /* 0x000fe4000001ff00 */
[----:B------:R-:W-:Y:S02]  /*7ae0*/  SHF.L.U32 R4, R0, 0x1f, RZ ;  /* 0x0000001f00047819 */ /* 0x000fe400000006ff */
[----:B------:R-:W-:Y:S02]  /*7af0*/  CS2R R154, SRZ ;  /* 0x00000000009a7805 */ /* 0x000fe4000001ff00 */
[----:B------:R-:W-:Y:S02]  /*7b00*/  SEL R0, RZ, 0xffffffff, P0 ;  /* 0xffffffffff007807 */ /* 0x000fe40000000000 */
[----:B------:R-:W-:Y:S02]  /*7b10*/  CS2R R152, SRZ ;  /* 0x0000000000987805 */ /* 0x000fe4000001ff00 */
[----:B------:R-:W-:Y:S02]  /*7b20*/  ISETP.NE.AND P0, PT, RZ, UR43, PT ;  /* 0x0000002bff007c0c */ /* 0x000fe4000bf05270 */
[----:B------:R-:W-:Y:S02]  /*7b30*/  CS2R R158, SRZ ;  /* 0x00000000009e7805 */ /* 0x000fe4000001ff00 */
[----:B------:R-:W-:Y:S02]  /*7b40*/  @P1 SEL R0, R5, R0, !P4 ;  /* 0x0000000005001207 */ /* 0x000fe40006000000 */
[----:B------:R-:W-:Y:S02]  /*7b50*/  CS2R R156, SRZ ;  /* 0x00000000009c7805 */ /* 0x000fe4000001ff00 */
[----:B------:R-:W-:Y:S02]  /*7b60*/  @P5 SHF.L.U32 R6, RZ, 0x1f, RZ ;  /* 0x0000001fff065819 */ /* 0x000fe400000006ff */
[----:B------:R-:W-:Y:S02]  /*7b70*/  CS2R R162, SRZ ;  /* 0x0000000000a27805 */ /* 0x000fe4000001ff00 */
[----:B------:R-:W-:Y:S02]  /*7b80*/  SEL R202, RZ, 0x60, P0 ;  /* 0x00000060ffca7807 */ /* 0x000fe40000000000 */
[----:B------:R-:W-:Y:S01]  /*7b90*/  CS2R R160, SRZ ;  /* 0x0000000000a07805 */ /* 0x000fe2000001ff00 */
[----:B------:R-:W1:Y:S01]  /*7ba0*/  @P5 SYNCS.PHASECHK.TRANS64.TRYWAIT P3, [UR44+0x10], R6 ;  /* 0x00001006ff0055a7 */ /* 0x000e62000806112c */
[----:B------:R-:W-:Y:S02]  /*7bb0*/  LOP3.LUT R0, R0, 0x1, RZ, 0xc0, !PT ;  /* 0x0000000100007812 */ /* 0x000fe400078ec0ff */
[----:B------:R-:W-:Y:S01]  /*7bc0*/  CS2R R166, SRZ ;  /* 0x0000000000a67805 */ /* 0x000fe2000001ff00 */
[----:B------:R-:W-:Y:S01]  /*7bd0*/  IMAD.IADD R201, R131, 0x1, R202 ;  /* 0x0000000183c97824 */ /* 0x000fe200078e02ca */
[----:B------:R-:W-:Y:S02]  /*7be0*/  CS2R R164, SRZ ;  /* 0x0000000000a47805 */ /* 0x000fe4000001ff00 */
[----:B------:R-:W-:Y:S02]  /*7bf0*/  ISETP.NE.U32.AND P1, PT, R0, 0x1, PT ;  /* 0x000000010000780c */ /* 0x000fe40003f25070 */
[----:B------:R-:W-:Y:S02]  /*7c00*/  CS2R R170, SRZ ;  /* 0x0000000000aa7805 */ /* 0x000fe4000001ff00 */
[----:B------:R-:W-:Y:S02]  /*7c10*/  CS2R R168, SRZ ;  /* 0x0000000000a87805 */ /* 0x000fe4000001ff00 */
[----:B------:R-:W-:Y:S01]  /*7c20*/  SHF.R.U32.HI R0, RZ, 0x15, R201 ;  /* 0x00000015ff007819 */ /* 0x000fe200000116c9 */
[----:B------:R-:W-:Y:S01]  /*7c30*/  IMAD.IADD R197, R191, 0x1, R198 ;  /* 0x00000001bfc57824 */ /* 0x000fe200078e02c6 */
[----:B------:R-:W-:Y:S01]  /*7c40*/  P2R R139, PR, RZ, 0x2 ;  /* 0x00000002ff8b7803 */ /* 0x000fe20000000000 */
[----:B------:R-:W-:Y:S01]  /*7c50*/  VIADD R202, R202, UR47 ;  /* 0x0000002fcaca7c36 */ /* 0x000fe20008000000 */
[----:B------:R-:W-:Y:S01]  /*7c60*/  LOP3.LUT R203, R0, 0x3, RZ, 0xc0, !PT ;  /* 0x0000000300cb7812 */ /* 0x000fe200078ec0ff */
[----:B------:R-:W-:Y:S01]  /*7c70*/  IMAD.IADD R196, R190, 0x1, R199 ;  /* 0x00000001bec47824 */ /* 0x000fe200078e02c7 */
[----:B------:R2:W4:Y:S01]  /*7c80*/  SYNCS.PHASECHK.TRANS64.TRYWAIT P2, [UR44+0x80], R4 ;  /* 0x00008004ff0075a7 */ /* 0x000522000804112c */
[----:B-1----:R-:W-:Y:S01]  /*7c90*/  @P5 SEL R137, RZ, 0x1, !P3 ;  /* 0x00000001ff895807 */ /* 0x002fe20005800000 */
[----:B--2---:R-:W-:Y:S06]  /*7ca0*/  @!P5 BRA `(.L_x_101) ;  /* 0x000000000088d947 */ /* 0x004fec0003800000 */
[----:B------:R-:W-:Y:S01]  /*7cb0*/  IMAD.MOV.U32 R147, RZ, RZ, RZ ;  /* 0x000000ffff937224 */ /* 0x000fe200078e00ff */
[----:B------:R-:W-:Y:S01]  /*7cc0*/  ISETP.NE.AND P0, PT, R137, RZ, PT ;  /* 0x000000ff8900720c */ /* 0x000fe20003f05270 */
[----:B------:R-:W-:Y:S01]  /*7cd0*/  BSSY B0, `(.L_x_102) ;  /* 0x0000014000007945 */ /* 0x000fe20003800000 */
[----:B------:R-:W-:Y:S02]  /*7ce0*/  CS2R R170, SRZ ;  /* 0x0000000000aa7805 */ /* 0x000fe4000001ff00 */
        /* <DEDUP_REMOVED lines=13> */
[----:B------:R-:W-:Y:S01]  /*7dc0*/  CS2R R144, SRZ ;  /* 0x0000000000907805 */ /* 0x000fe2000001ff00 */
[----:B------:R-:W-:Y:S06]  /*7dd0*/  @P0 BRA `(.L_x_103) ;  /* 0x00000000000c0947 */ /* 0x000fec0003800000 */
[----:B------:R-:W-:Y:S04]  /*7de0*/  SHF.L.U32 R6, RZ, 0x1f, RZ ;  /* 0x0000001fff067819 */ /* 0x000fe800000006ff */
[----:B------:R-:W1:Y:S02]  /*7df0*/  SYNCS.PHASECHK.TRANS64.TRYWAIT P0, [UR44+0x10], R6 ;  /* 0x00001006ff0075a7 */ /* 0x000e64000800112c */
[----:B-1----:R-:W-:Y:S05]  /*7e00*/  @!P0 BRA `(.L_x_104) ;  /* 0x000000bc00d88947 */ /* 0x002fea0003800000 */
.L_x_103:
[----:B------:R-:W-:Y:S05]  /*7e10*/  BSYNC B0 ;  /* 0x0000000000007941 */ /* 0x000fea0003800000 */
.L_x_102:
[----:B------:R-:W-:Y:S01]  /*7e20*/  ISETP.NE.AND P0, PT, R139, RZ, PT ;  /* 0x000000ff8b00720c */ /* 0x000fe20003f05270 */
[----:B------:R-:W-:Y:S11]  /*7e30*/  HFMA2 R138, -RZ, RZ, 0, 5.9604644775390625e-08 ;  /* 0x00000001ff8a7431 */ /* 0x000ff600000001ff */
[----:B------:R-:W-:Y:S01]  /*7e40*/  @!UPT UIADD3 URZ, UPT, UPT, URZ, URZ, URZ ;  /* 0x000000fffffff290 */ /* 0x000fe2000fffe0ff */
[----:B------:R2:W1:Y:S04]  /*7e50*/  @P0 LDS.128 R168, [R191] ;  /* 0x00000000bfa80984 */ /* 0x0004680000000c00 */
[----:B------:R2:W1:Y:S04]  /*7e60*/  @P0 LDS.128 R164, [R199+0x10] ;  /* 0x00001000c7a40984 */ /* 0x0004680000000c00 */
[----:B------:R2:W1:Y:S04]  /*7e70*/  @P0 LDS.128 R160, [R197+0x20] ;  /* 0x00002000c5a00984 */ /* 0x0004680000000c00 */
[----:B------:R2:W1:Y:S04]  /*7e80*/  @P0 LDS.128 R156, [R196+0x10] ;  /* 0x00001000c49c0984 */ /* 0x0004680000000c00 */
[----:B------:R2:W1:Y:S04]  /*7e90*/  @P0 LDS.128 R152, [R191+0x1000] ;  /* 0x00100000bf980984 */ /* 0x0004680000000c00 */
[----:B------:R2:W1:Y:S04]  /*7ea0*/  @P0 LDS.128 R148, [R199+0x1010] ;  /* 0x00101000c7940984 */ /* 0x0004680000000c00 */
[----:B------:R2:W1:Y:S04]  /*7eb0*/  @P0 LDS.128 R140, [R197+0x1020] ;  /* 0x00102000c58c0984 */ /* 0x0004680000000c00 */
[----:B------:R2:W1:Y:S02]  /*7ec0*/  @P0 LDS.128 R144, [R196+0x1010] ;  /* 0x00101000c4900984 */ /* 0x0004640000000c00 */
.L_x_101:
[----:B------:R-:W-:Y:S05]  /*7ed0*/  BSYNC B1 ;  /* 0x0000000000017941 */ /* 0x000fea0003800000 */
.L_x_100:
[----:B------:R-:W-:Y:S02]  /*7ee0*/  ISETP.NE.AND P0, PT, R192, R203, PT ;  /* 0x000000cbc000720c */ /* 0x000fe40003f05270 */
[----:B------:R-:W-:Y:S01]  /*7ef0*/  MOV R55, RZ ;  /* 0x000000ff00377202 */ /* 0x000fe20000000f00 */
[----:B----4-:R-:W-:Y:S10]  /*7f00*/  @P2 BRA `(.L_x_105) ;  /* 0x0000000000082947 */ /* 0x010ff40003800000 */
[----:B------:R-:W4:Y:S02]  /*7f10*/  SYNCS.PHASECHK.TRANS64.TRYWAIT P1, [UR44+0x80], R4 ;  /* 0x00008004ff0075a7 */ /* 0x000f24000802112c */
[----:B----4-:R-:W-:Y:S05]  /*7f20*/  @!P1 BRA `(.L_x_106) ;  /* 0x000000bc00a89947 */ /* 0x010fea0003800000 */
.L_x_105:
[----:B------:R-:W-:Y:S01]  /*7f30*/  IMAD.MOV.U32 R54, RZ, RZ, RZ ;  /* 0x000000ffff367224 */ /* 0x000fe200078e00ff */
        /* <DEDUP_REMOVED lines=32> */
[----:B------:R-:W-:Y:S11]  /*8140*/  LOP3.LUT P0, RZ, R0, 0x3, R181, 0x48, !PT ;  /* 0x0000000300ff7812 */ /* 0x000ff600078048b5 */
[----:B------:R-:W-:Y:S02]  /*8150*/  @!UPT UIADD3 URZ, UPT, UPT, URZ, URZ, URZ ;  /* 0x000000fffffff290 */ /* 0x000fe4000fffe0ff */
[----:B------:R-:W-:Y:S05]  /*8160*/  @!P0 BRA `(.L_x_108) ;  /* 0x0000000000408947 */ /* 0x000fea0003800000 */
[----:B------:R-:W4:Y:S01]  /*8170*/  LDCU.64 UR8, c[0x4][0x70] ;  /* 0x01000e00ff0877ac */ /* 0x000f220008000a00 */
[----:B------:R-:W-:Y:S01]  /*8180*/  MOV R15, 0x0 ;  /* 0x00000000000f7802 */ /* 0x000fe20000000f00 */
[----:B------:R-:W-:Y:S02]  /*8190*/  HFMA2 R12, -RZ, RZ, 0, 5.9604644775390625e-08 ;  /* 0x00000001ff0c7431 */ /* 0x000fe400000001ff */
[----:B------:R-:W-:Y:S02]  /*81a0*/  IMAD.MOV.U32 R8, RZ, RZ, 0x192 ;  /* 0x00000192ff087424 */ /* 0x000fe400078e00ff */
[----:B------:R-:W-:Y:S01]  /*81b0*/  IMAD.MOV.U32 R13, RZ, RZ, RZ ;  /* 0x000000ffff0d7224 */ /* 0x000fe200078e00ff */
[----:B------:R-:W5:Y:S01]  /*81c0*/  LDCU.64 UR6, c[0x4][0x78] ;  /* 0x01000f00ff0677ac */ /* 0x000f620008000a00 */
[----:B------:R-:W2:Y:S01]  /*81d0*/  LDC.64 R14, c[0x4][R15] ;  /* 0x010000000f0e7b82 */ /* 0x000ea20000000a00 */
[----:B------:R-:W3:Y:S01]  /*81e0*/  LDCU.64 UR4, c[0x4][0x10] ;  /* 0x01000200ff0477ac */ /* 0x000ee20008000a00 */
[----:B----4-:R-:W-:Y:S01]  /*81f0*/  MOV R5, UR9 ;  /* 0x0000000900057c02 */ /* 0x010fe20008000f00 */
[----:B-1----:R-:W-:Y:S01]  /*8200*/  IMAD.U32 R4, RZ, RZ, UR8 ;  /* 0x00000008ff047e24 */ /* 0x002fe2000f8e00ff */
[----:B-----5:R-:W-:Y:S01]  /*8210*/  MOV R7, UR7 ;  /* 0x0000000700077c02 */ /* 0x020fe20008000f00 */
[----:B------:R-:W-:Y:S01]  /*8220*/  IMAD.U32 R6, RZ, RZ, UR6 ;  /* 0x00000006ff067e24 */ /* 0x000fe2000f8e00ff */
[----:B---3--:R-:W-:Y:S01]  /*8230*/  MOV R11, UR5 ;  /* 0x00000005000b7c02 */ /* 0x008fe20008000f00 */
[----:B------:R-:W-:Y:S02]  /*8240*/  IMAD.U32 R10, RZ, RZ, UR4 ;  /* 0x00000004ff0a7e24 */ /* 0x000fe4000f8e00ff */
[----:B------:R-:W-:Y:S07]  /*8250*/  LEPC R20, `(.L_x_108) ;  /* 0x000000001014794e */ /* 0x000fee0000000000 */
[----:B--2---:R-:W-:Y:S05]  /*8260*/  CALL.ABS.NOINC R14 ;  /* 0x000000000e007343 */ /* 0x004fea0003c00000 */
.L_x_108:
[----:B------:R-:W-:Y:S05]  /*8270*/  WARPSYNC.ALL ;  /* 0x0000000000007948 */ /* 0x000fea0003800000 */
[C---:B------:R-:W-:Y:S01]  /*8280*/  R2UR UR4, R201.reuse ;  /* 0x00000000c90472ca */ /* 0x040fe200000e0000 */
[----:B------:R-:W-:Y:S05]  /*8290*/  VIADD R0, R201, 0x80 ;  /* 0x00000080c9007836 */ /* 0x000fea0000000000 */
[----:B------:R-:W-:Y:S04]  /*82a0*/  SHF.R.U32.HI R0, RZ, 0x15, R0 ;  /* 0x00000015ff007819 */ /* 0x000fe80000011600 */
[----:B------:R-:W-:Y:S03]  /*82b0*/  LOP3.LUT P0, RZ, R0, 0x3, R181, 0x48, !PT ;  /* 0x0000000300ff7812 */ /* 0x000fe600078048b5 */
[----:B------:R-:W4:Y:S10]  /*82c0*/  LDTM.x32 R24, tmem[UR4] ;  /* 0x00000004001879ee */ /* 0x000f3400082c0000 */
[----:B----4-:R-:W-:Y:S05]  /*82d0*/  @!P0 BRA `(.L_x_109) ;  /* 0x0000000000408947 */ /* 0x010fea0003800000 */
        /* <DEDUP_REMOVED lines=16> */
.L_x_109:
[----:B------:R-:W-:Y:S05]  /*83e0*/  WARPSYNC.ALL ;  /* 0x0000000000007948 */ /* 0x000fea0003800000 */
[----:B------:R-:W-:Y:S11]  /*83f0*/  R2UR UR4, R201 ;  /* 0x00000000c90472ca */ /* 0x000ff600000e0000 */
[----:B------:R-:W-:Y:S02]  /*8400*/  @!UPT UIADD3 URZ, UPT, UPT, URZ, URZ, URZ ;  /* 0x000000fffffff290 */ /* 0x000fe4000fffe0ff */
[----:B------:R-:W4:Y:S02]  /*8410*/  LDTM.x32 R56, tmem[UR4+0x80] ;  /* 0x00008004003879ee */ /* 0x000f2400082c0000 */
[----:B----4-:R-:W-:Y:S01]  /*8420*/  NOP ;  /* 0x0000000000007918 */ /* 0x010fe20000000000 */
.L_x_107:
[----:B-1----:R-:W-:Y:S01]  /*8430*/  SHF.L.U32 R132, R168, 0x10, RZ ;  /* 0x00000010a8847819 */ /* 0x002fe200000006ff */
[----:B---3--:R-:W-:Y:S01]  /*8440*/  FMUL R0, R130, R24 ;  /* 0x0000001882007220 */ /* 0x008fe20000400000 */
[----:B------:R-:W-:Y:S01]  /*8450*/  LOP3.LUT R134, R168, 0xffff0000, RZ, 0xc0, !PT ;  /* 0xffff0000a8867812 */ /* 0x000fe200078ec0ff */
[C---:B------:R-:W-:Y:S01]  /*8460*/  FMUL R3, R130.reuse, R25 ;  /* 0x0000001982037220 */ /* 0x040fe20000400000 */
[----:B------:R-:W-:Y:S01]  /*8470*/  SHF.L.U32 R135, R169, 0x10, RZ ;  /* 0x00000010a9877819 */ /* 0x000fe200000006ff */
[----:B------:R-:W-:Y:S01]  /*8480*/  FMUL R4, R130, R26 ;  /* 0x0000001a82047220 */ /* 0x000fe20000400000 */
[----:B------:R-:W-:Y:S01]  /*8490*/  LOP3.LUT R136, R165, 0xffff0000, RZ, 0xc0, !PT ;  /* 0xffff0000a5887812 */ /* 0x000fe200078ec0ff */
[----:B------:R-:W-:Y:S01]  /*84a0*/  FFMA R0, R133, R132, R0 ;  /* 0x0000008485007223 */ /* 0x000fe20000000000 */
[----:B------:R-:W-:Y:S01]  /*84b0*/  LOP3.LUT R132, R169, 0xffff0000, RZ, 0xc0, !PT ;  /* 0xffff0000a9847812 */ /* 0x000fe200078ec0ff */
[C---:B------:R-:W-:Y:S01]  /*84c0*/  FFMA R3, R133.reuse, R134, R3 ;  /* 0x0000008685037223 */ /* 0x040fe20000000003 */
[C---:B------:R-:W-:Y:S01]  /*84d0*/  LOP3.LUT R134, R170.reuse, 0xffff0000, RZ, 0xc0, !PT ;  /* 0xffff0000aa867812 */ /* 0x040fe200078ec0ff */
[----:B------:R-:W-:Y:S01]  /*84e0*/  FFMA R4, R133, R135, R4 ;  /* 0x0000008785047223 */ /* 0x000fe20000000004 */
[----:B------:R-:W-:Y:S01]  /*84f0*/  SHF.L.U32 R135, R170, 0x10, RZ ;  /* 0x00000010aa877819 */ /* 0x000fe200000006ff */
[----:B------:R-:W-:Y:S01]  /*8500*/  FMUL R5, R130, R27 ;  /* 0x0000001b82057220 */ /* 0x000fe20000400000 */
[----:B------:R-:W-:Y:S01]  /*8510*/  ISETP.NE.AND P0, PT, R192, R203, PT ;  /* 0x000000cbc000720c */ /* 0x000fe20003f05270 */
[C---:B------:R-:W-:Y:S01]  /*8520*/  FMUL R6, R130.reuse, R28 ;  /* 0x0000001c82067220 */ /* 0x040fe20000400000 */
[----:B------:R-:W-:Y:S01]  /*8530*/  F2FP.BF16.F32.PACK_AB R204, R3, R0 ;  /* 0x0000000003cc723e */ /* 0x000fe200000010ff */
[----:B------:R-:W-:Y:S01]  /*8540*/  FMUL R7, R130, R29 ;  /* 0x0000001d82077220 */ /* 0x000fe20000400000 */
[----:B------:R-:W-:Y:S01]  /*8550*/  ISETP.NE.AND P1, PT, R192, RZ, PT ;  /* 0x000000ffc000720c */ /* 0x000fe20003f25270 */
[----:B------:R-:W-:Y:S01]  /*8560*/  FFMA R5, R133, R132, R5 ;  /* 0x0000008485057223 */ /* 0x000fe20000000005 */
[----:B------:R-:W-:Y:S01]  /*8570*/  SHF.L.U32 R132, R171, 0x10, RZ ;  /* 0x00000010ab847819 */ /* 0x000fe200000006ff */
[----:B------:R-:W-:Y:S01]  /*8580*/  FFMA R6, R133, R135, R6 ;  /* 0x0000008785067223 */ /* 0x000fe20000000006 */
[----:B------:R-:W-:Y:S01]  /*8590*/  SHF.L.U32 R135, R165, 0x10, RZ ;  /* 0x00000010a5877819 */ /* 0x000fe200000006ff */
[----:B------:R-:W-:Y:S01]  /*85a0*/  FFMA R7, R133, R134, R7 ;  /* 0x0000008685077223 */ /* 0x000fe20000000007 */
[----:B------:R-:W-:Y:S01]  /*85b0*/  LOP3.LUT R134, R171, 0xffff0000, RZ, 0xc0, !PT ;  /* 0xffff0000ab867812 */ /* 0x000fe200078ec0ff */
[C---:B------:R-:W-:Y:S01]  /*85c0*/  FMUL R8, R130.reuse, R30 ;  /* 0x0000001e82087220 */ /* 0x040fe20000400000 */
[----:B------:R-:W-:Y:S01]  /*85d0*/  F2FP.BF16.F32.PACK_AB R205, R5, R4 ;  /* 0x0000000405cd723e */ /* 0x000fe200000010ff */
[----:B------:R-:W-:Y:S01]  /*85e0*/  FMUL R9, R130, R31 ;  /* 0x0000001f82097220 */ /* 0x000fe20000400000 */
[----:B------:R-:W-:Y:S01]  /*85f0*/  F2FP.BF16.F32.PACK_AB R206, R7, R6 ;  /* 0x0000000607ce723e */ /* 0x000fe200000010ff */
[C---:B------:R-:W-:Y:S01]  /*8600*/  FFMA R8, R133.reuse, R132, R8 ;  /* 0x0000008485087223 */ /* 0x040fe20000000008 */
[C---:B------:R-:W-:Y:S01]  /*8610*/  SHF.L.U32 R132, R164.reuse, 0x10, RZ ;  /* 0x00000010a4847819 */ /* 0x040fe200000006ff */
[----:B------:R-:W-:Y:S01]  /*8620*/  FFMA R9, R133, R134, R9 ;  /* 0x0000008685097223 */ /* 0x000fe20000000009 */
[----:B------:R-:W-:Y:S01]  /*8630*/  LOP3.LUT R134, R164, 0xffff0000, RZ, 0xc0, !PT ;  /* 0xffff0000a4867812 */ /* 0x000fe200078ec0ff */
[C---:B------:R-:W-:Y:S01]  /*8640*/  FMUL R10, R130.reuse, R32 ;  /* 0x00000020820a7220 */ /* 0x040fe20000400000 */
[C---:B------:R-:W-:Y:S01]  /*8650*/  FMUL R11, R130.reuse, R33 ;  /* 0x00000021820b7220 */ /* 0x040fe20000400000 */
        /* <DEDUP_REMOVED lines=10> */
[----:B------:R-:W-:Y:S01]  /*8700*/  FFMA R12, R133, R135, R12 ;  /* 0x00000087850c7223 */ /* 0x000fe2000000000c */
[----:B------:R-:W-:Y:S01]  /*8710*/  SHF.L.U32 R135, R167, 0x10, RZ ;  /* 0x00000010a7877819 */ /* 0x000fe200000006ff */
[----:B------:R-:W-:Y:S01]  /*8720*/  FFMA R13, R133, R136, R13 ;  /* 0x00000088850d7223 */ /* 0x000fe2000000000d */
[----:B------:R-:W-:Y:S01]  /*8730*/  LOP3.LUT R136, R167, 0xffff0000, RZ, 0xc0, !PT ;  /* 0xffff0000a7887812 */ /* 0x000fe200078ec0ff */
[----:B------:R-:W-:Y:S01]  /*8740*/  FFMA R14, R133, R132, R14 ;  /* 0x00000084850e7223 */ /* 0x000fe2000000000e */
[----:B------:R-:W-:Y:S01]  /*8750*/  SHF.L.U32 R132, R160, 0x10, RZ ;  /* 0x00000010a0847819 */ /* 0x000fe200000006ff */
[----:B------:R-:W-:Y:S01]  /*8760*/  FMUL R16, R130, R38 ;  /* 0x0000002682107220 */ /* 0x000fe20000400000 */
[----:B------:R-:W-:Y:S01]  /*8770*/  F2FP.BF16.F32.PACK_AB R209, R13, R12 ;  /* 0x0000000c0dd1723e */ /* 0x000fe200000010ff */
[----:B------:R-:W-:Y:S01]  /*8780*/  FFMA R15, R133, R134, R15 ;  /* 0x00000086850f7223 */ /* 0x000fe2000000000f */
[----:B------:R-:W-:Y:S01]  /*8790*/  LOP3.LUT R134, R160, 0xffff0000, RZ, 0xc0, !PT ;  /* 0xffff0000a0867812 */ /* 0x000fe200078ec0ff */
[C---:B------:R-:W-:Y:S01]  /*87a0*/  FMUL R17, R130.reuse, R39 ;  /* 0x0000002782117220 */ /* 0x040fe20000400000 */
[C---:B------:R-:W-:Y:S01]  /*87b0*/  FMUL R18, R130.reuse, R40 ;  /* 0x0000002882127220 */ /* 0x040fe20000400000 */
[----:B------:R-:W-:Y:S01]  /*87c0*/  FMUL R19, R130, R41 ;  /* 0x0000002982137220 */ /* 0x000fe20000400000 */
[----:B------:R-:W-:Y:S01]  /*87d0*/  F2FP.BF16.F32.PACK_AB R210, R15, R14 ;  /* 0x0000000e0fd2723e */ /* 0x000fe200000010ff */
[C---:B------:R-:W-:Y:S01]  /*87e0*/  FFMA R16, R133.reuse, R135, R16 ;  /* 0x0000008785107223 */ /* 0x040fe20000000010 */
[----:B------:R-:W-:Y:S01]  /*87f0*/  SHF.L.U32 R135, R162, 0x10, RZ ;  /* 0x00000010a2877819 */ /* 0x000fe200000006ff */
[----:B------:R-:W-:Y:S01]  /*8800*/  FFMA R17, R133, R136, R17 ;  /* 0x0000008885117223 */ /* 0x000fe20000000011 */
[----:B------:R-:W-:Y:S01]  /*8810*/  LOP3.LUT R136, R159, 0xffff0000, RZ, 0xc0, !PT ;  /* 0xffff00009f887812 */ /* 0x000fe200078ec0ff */
[----:B------:R-:W-:Y:S01]  /*8820*/  FFMA R18, R133, R132, R18 ;  /* 0x0000008485127223 */ /* 0x000fe20000000012 */
[----:B------:R-:W-:Y:S01]  /*8830*/  SHF.L.U32 R132, R161, 0x10, RZ ;  /* 0x00000010a1847819 */ /* 0x000fe200000006ff */
[----:B------:R-:W-:Y:S01]  /*8840*/  FFMA R19, R133, R134, R19 ;  /* 0x0000008685137223 */ /* 0x000fe20000000013 */
[----:B------:R-:W-:Y:S01]  /*8850*/  LOP3.LUT R134, R161, 0xffff0000, RZ, 0xc0, !PT ;  /* 0xffff0000a1867812 */ /* 0x000fe200078ec0ff */
[C---:B------:R-:W-:Y:S01]  /*8860*/  FMUL R20, R130.reuse, R42 ;  /* 0x0000002a82147220 */ /* 0x040fe20000400000 */
[----:B------:R-:W-:Y:S01]  /*8870*/  F2FP.BF16.F32.PACK_AB R211, R17, R16 ;  /* 0x0000001011d3723e */ /* 0x000fe200000010ff */
[C---:B------:R-:W-:Y:S01]  /*8880*/  FMUL R21, R130.reuse, R43 ;  /* 0x0000002b82157220 */ /* 0x040fe20000400000 */
[----:B------:R-:W-:Y:S01]  /*8890*/  FMUL R22, R130, R44 ;  /* 0x0000002c82167220 */ /* 0x000fe20000400000 */
[C---:B------:R-:W-:Y:S01]  /*88a0*/  FFMA R20, R133.reuse, R132, R20 ;  /* 0x0000008485147223 */ /* 0x040fe20000000014 */
[----:B------:R-:W-:Y:S01]  /*88b0*/  LOP3.LUT R132, R162, 0xffff0000, RZ, 0xc0, !PT ;  /* 0xffff0000a2847812 */ /* 0x000fe200078ec0ff */
[----:B------:R-:W-:Y:S01]  /*88c0*/  FFMA R21, R133, R134, R21 ;  /* 0x0000008685157223 */ /* 0x000fe20000000015 */
[----:B------:R-:W-:Y:S01]  /*88d0*/  LOP3.LUT R134, R163, 0xffff0000, RZ, 0xc0, !PT ;  /* 0xffff0000a3867812 */ /* 0x000fe200078ec0ff */
[----:B------:R-:W-:Y:S01]  /*88e0*/  FFMA R22, R133, R135, R22 ;  /* 0x0000008785167223 */ /* 0x000fe20000000016 */
[----:B------:R-:W-:Y:S01]  /*88f0*/  SHF.L.U32 R135, R163, 0x10, RZ ;  /* 0x00000010a3877819 */ /* 0x000fe200000006ff */
[C---:B------:R-:W-:Y:S01]  /*8900*/  FMUL R23, R130.reuse, R45 ;  /* 0x0000002d82177220 */ /* 0x040fe20000400000 */
[C---:B------:R-:W-:Y:S01]  /*8910*/  FMUL R88, R130.reuse, R46 ;  /* 0x0000002e82587220 */ /* 0x040fe20000400000 */
[C---:B------:R-:W-:Y:S01]  /*8920*/  FMUL R89, R130.reuse, R47 ;  /* 0x0000002f82597220 */ /* 0x040fe20000400000 */
[----:B------:R-:W-:Y:S01]  /*8930*/  FMUL R90, R130, R48 ;  /* 0x00000030825a7220 */ /* 0x000fe20000400000 */
[C---:B------:R-:W-:Y:S01]  /*8940*/  FFMA R23, R133.reuse, R132, R23 ;  /* 0x0000008485177223 */ /* 0x040fe20000000017 */
[C---:B------:R-:W-:Y:S01]  /*8950*/  SHF.L.U32 R132, R156.reuse, 0x10, RZ ;  /* 0x000000109c847819 */ /* 0x040fe200000006ff */
[----:B------:R-:W-:Y:S01]  /*8960*/  FFMA R88, R133, R135, R88 ;  /* 0x0000008785587223 */ /* 0x000fe20000000058 */
[----:B------:R-:W-:Y:S01]  /*8970*/  SHF.L.U32 R135, R159, 0x10, RZ ;  /* 0x000000109f877819 */ /* 0x000fe200000006ff */
[C---:B------:R-:W-:Y:S01]  /*8980*/  FFMA R89, R133.reuse, R134, R89 ;  /* 0x0000008685597223 */ /* 0x040fe20000000059 */
[----:B------:R-:W-:Y:S01]  /*8990*/  LOP3.LUT R134, R156, 0xffff0000, RZ, 0xc0, !PT ;  /* 0xffff00009c867812 */ /* 0x000fe200078ec0ff */
[C---:B------:R-:W-:Y:S01]  /*89a0*/  FMUL R91, R130.reuse, R49 ;  /* 0x00000031825b7220 */ /* 0x040fe20000400000 */
[----:B------:R-:W-:Y:S01]  /*89b0*/  FFMA R90, R133, R132, R90 ;  /* 0x00000084855a7223 */ /* 0x000fe2000000005a */
[----:B------:R-:W-:Y:S01]  /*89c0*/  SHF.L.U32 R132, R157, 0x10, RZ ;  /* 0x000000109d847819 */ /* 0x000fe200000006ff */
[C---:B------:R-:W-:Y:S01]  /*89d0*/  FMUL R92, R130.reuse, R50 ;  /* 0x00000032825c7220 */ /* 0x040fe20000400000 */
[----:B------:R-:W-:Y:S01]  /*89e0*/  FFMA R91, R133, R134, R91 ;  /* 0x00000086855b7223 */ /* 0x000fe2000000005b */
[----:B------:R-:W-:Y:S01]  /*89f0*/  LOP3.LUT R134, R157, 0xffff0000, RZ, 0xc0, !PT ;  /* 0xffff00009d867812 */ /* 0x000fe200078ec0ff */
[----:B------:R-:W-:Y:S01]  /*8a00*/  FMUL R93, R130, R51 ;  /* 0x00000033825d7220 */ /* 0x000fe20000400000 */
[----:B------:R1:W-:Y:S01]  /*8a10*/  @!P0 STS.128 [R191], R204 ;  /* 0x000000ccbf008388 */ /* 0x0003e20000000c00 */
[C---:B------:R-:W-:Y:S01]  /*8a20*/  FFMA R92, R133.reuse, R132, R92 ;  /* 0x00000084855c7223 */ /* 0x040fe2000000005c */
[----:B------:R-:W-:Y:S01]  /*8a30*/  SHF.L.U32 R132, R158, 0x10, RZ ;  /* 0x000000109e847819 */ /* 0x000fe200000006ff */
[----:B------:R-:W-:Y:S01]  /*8a40*/  FMUL R94, R130, R52 ;  /* 0x00000034825e7220 */ /* 0x000fe20000400000 */
[C---:B------:R-:W-:Y:S01]  /*8a50*/  FFMA R93, R133.reuse, R134, R93 ;  /* 0x00000086855d7223 */ /* 0x040fe2000000005d */
[----:B------:R-:W-:Y:S01]  /*8a60*/  LOP3.LUT R134, R158, 0xffff0000, RZ, 0xc0, !PT ;  /* 0xffff00009e867812 */ /* 0x000fe200078ec0ff */
[----:B------:R-:W-:Y:S01]  /*8a70*/  FMUL R95, R130, R53 ;  /* 0x00000035825f7220 */ /* 0x000fe20000400000 */
[C---:B------:R-:W-:Y:S01]  /*8a80*/  FFMA R94, R133.reuse, R132, R94 ;  /* 0x00000084855e7223 */ /* 0x040fe2000000005e */
[----:B------:R-:W-:Y:S01]  /*8a90*/  SHF.L.U32 R132, R152, 0x10, RZ ;  /* 0x0000001098847819 */ /* 0x000fe200000006ff */
[C---:B------:R-:W-:Y:S01]  /*8aa0*/  FMUL R96, R130.reuse, R54 ;  /* 0x0000003682607220 */ /* 0x040fe20000400000 */
[C---:B------:R-:W-:Y:S01]  /*8ab0*/  FMUL R97, R130.reuse, R55 ;  /* 0x0000003782617220 */ /* 0x040fe20000400000 */
[----:B------:R3:W-:Y:S01]  /*8ac0*/  @!P0 STS.128 [R199+0x10], R208 ;  /* 0x000010d0c7008388 */ /* 0x0007e20000000c00 */
[----:B------:R-:W-:Y:S01]  /*8ad0*/  FMUL R98, R130, R56 ;  /* 0x0000003882627220 */ /* 0x000fe20000400000 */
[C---:B------:R-:W-:Y:S01]  /*8ae0*/  FFMA R95, R133.reuse, R134, R95 ;  /* 0x00000086855f7223 */ /* 0x040fe2000000005f */
[----:B------:R-:W-:Y:S01]  /*8af0*/  LOP3.LUT R134, R154, 0xffff0000, RZ, 0xc0, !PT ;  /* 0xffff00009a867812 */ /* 0x000fe200078ec0ff */
[----:B------:R-:W-:Y:S01]  /*8b00*/  FFMA R96, R133, R135, R96 ;  /* 0x0000008785607223 */ /* 0x000fe20000000060 */
[----:B------:R-:W-:Y:S01]  /*8b10*/  SHF.L.U32 R135, R153, 0x10, RZ ;  /* 0x0000001099877819 */ /* 0x000fe200000006ff */
[----:B------:R-:W-:Y:S01]  /*8b20*/  FFMA R97, R133, R136, R97 ;  /* 0x0000008885617223 */ /* 0x000fe20000000061 */
[----:B------:R-:W-:Y:S01]  /*8b30*/  LOP3.LUT R136, R145, 0xffff0000, RZ, 0xc0, !PT ;  /* 0xffff000091887812 */ /* 0x000fe200078ec0ff */
[C---:B------:R-:W-:Y:S01]  /*8b40*/  FFMA R98, R133.reuse, R132, R98 ;  /* 0x0000008485627223 */ /* 0x040fe20000000062 */
[----:B------:R-:W-:Y:S01]  /*8b50*/  LOP3.LUT R132, R152, 0xffff0000, RZ, 0xc0, !PT ;  /* 0xffff000098847812 */ /* 0x000fe200078ec0ff */
[C---:B------:R-:W-:Y:S01]  /*8b60*/  FMUL R99, R130.reuse, R57 ;  /* 0x0000003982637220 */ /* 0x040fe20000400000 */
[C---:B------:R-:W-:Y:S01]  /*8b70*/  FMUL R100, R130.reuse, R58 ;  /* 0x0000003a82647220 */ /* 0x040fe20000400000 */
[C---:B------:R-:W-:Y:S01]  /*8b80*/  FMUL R101, R130.reuse, R59 ;  /* 0x0000003b82657220 */ /* 0x040fe20000400000 */
[----:B------:R-:W-:Y:S01]  /*8b90*/  FMUL R102, R130, R60 ;  /* 0x0000003c82667220 */ /* 0x000fe20000400000 */
[----:B------:R-:W-:Y:S01]  /*8ba0*/  FFMA R99, R133, R132, R99 ;  /* 0x0000008485637223 */ /* 0x000fe20000000063 */
[----:B------:R-:W-:Y:S01]  /*8bb0*/  LOP3.LUT R132, R153, 0xffff0000, RZ, 0xc0, !PT ;  /* 0xffff000099847812 */ /* 0x000fe200078ec0ff */
[----:B------:R-:W-:Y:S01]  /*8bc0*/  FFMA R100, R133, R135, R100 ;  /* 0x0000008785647223 */ /* 0x000fe20000000064 */
[----:B------:R-:W-:Y:S01]  /*8bd0*/  SHF.L.U32 R135, R154, 0x10, RZ ;  /* 0x000000109a877819 */ /* 0x000fe200000006ff */
[C---:B------:R-:W-:Y:S01]  /*8be0*/  FMUL R103, R130.reuse, R61 ;  /* 0x0000003d82677220 */ /* 0x040fe20000400000 */
[C---:B------:R-:W-:Y:S01]  /*8bf0*/  FMUL R104, R130.reuse, R62 ;  /* 0x0000003e82687220 */ /* 0x040fe20000400000 */
[----:B-1----:R-:W-:Y:S01]  /*8c00*/  F2FP.BF16.F32.PACK_AB R204, R19, R18 ;  /* 0x0000001213cc723e */ /* 0x002fe200000010ff */
[----:B------:R-:W-:Y:S01]  /*8c10*/  FFMA R101, R133, R132, R101 ;  /* 0x0000008485657223 */ /* 0x000fe20000000065 */
[----:B------:R-:W-:Y:S01]  /*8c20*/  SHF.L.U32 R132, R155, 0x10, RZ ;  /* 0x000000109b847819 */ /* 0x000fe200000006ff */
[----:B------:R-:W-:Y:S01]  /*8c30*/  FFMA R102, R133, R135, R102 ;  /* 0x0000008785667223 */ /* 0x000fe20000000066 */
[----:B------:R-:W-:Y:S01]  /*8c40*/  F2FP.BF16.F32.PACK_AB R205, R21, R20 ;  /* 0x0000001415cd723e */ /* 0x000fe200000010ff */
[----:B------:R-:W-:Y:S01]  /*8c50*/  FFMA R103, R133, R134, R103 ;  /* 0x0000008685677223 */ /* 0x000fe20000000067 */
[----:B------:R-:W-:Y:S01]  /*8c60*/  LOP3.LUT R134, R155, 0xffff0000, RZ, 0xc0, !PT ;  /* 0xffff00009b867812 */ /* 0x000fe200078ec0ff */
[----:B------:R-:W-:Y:S01]  /*8c70*/  FMUL R105, R130, R63 ;  /* 0x0000003f82697220 */ /* 0x000fe20000400000 */
[----:B------:R-:W-:Y:S01]  /*8c80*/  F2FP.BF16.F32.PACK_AB R206, R23, R22 ;  /* 0x0000001617ce723e */ /* 0x000fe200000010ff */
[----:B------:R-:W-:Y:S01]  /*8c90*/  FFMA R104, R133, R132, R104 ;  /* 0x0000008485687223 */ /* 0x000fe20000000068 */
[----:B------:R-:W-:Y:S01]  /*8ca0*/  F2FP.BF16.F32.PACK_AB R207, R89, R88 ;  /* 0x0000005859cf723e */ /* 0x000fe200000010ff */
[----:B------:R-:W-:Y:S01]  /*8cb0*/  FFMA R105, R133, R134, R105 ;  /* 0x0000008685697223 */ /* 0x000fe20000000069 */
[----:B------:R-:W-:Y:S01]  /*8cc0*/  SHF.L.U32 R132, R148, 0x10, RZ ;  /* 0x0000001094847819 */ /* 0x000fe200000006ff */
[----:B------:R-:W-:Y:S01]  /*8cd0*/  FMUL R106, R130, R64 ;  /* 0x00000040826a7220 */ /* 0x000fe20000400000 */
[----:B------:R-:W-:Y:S01]  /*8ce0*/  LOP3.LUT R134, R148, 0xffff0000, RZ, 0xc0, !PT ;  /* 0xffff000094867812 */ /* 0x000fe200078ec0ff */
[----:B------:R1:W-:Y:S01]  /*8cf0*/  @!P0 STS.128 [R197+0x20], R204 ;  /* 0x000020ccc5008388 */ /* 0x0003e20000000c00 */
[----:B------:R-:W-:Y:S01]  /*8d00*/  SHF.L.U32 R135, R149, 0x10, RZ ;  /* 0x0000001095877819 */ /* 0x000fe200000006ff */
[C---:B------:R-:W-:Y:S01]  /*8d10*/  FMUL R107, R130.reuse, R65 ;  /* 0x00000041826b7220 */ /* 0x040fe20000400000 */
[----:B---3--:R-:W-:Y:S01]  /*8d20*/  F2FP.BF16.F32.PACK_AB R208, R91, R90 ;  /* 0x0000005a5bd0723e */ /* 0x008fe200000010ff */
[C---:B------:R-:W-:Y:S01]  /*8d30*/  FMUL R108, R130.reuse, R66 ;  /* 0x00000042826c7220 */ /* 0x040fe20000400000 */
[----:B------:R-:W-:Y:S01]  /*8d40*/  F2FP.BF16.F32.PACK_AB R209, R93, R92 ;  /* 0x0000005c5dd1723e */ /* 0x000fe200000010ff */
[----:B------:R-:W-:Y:S01]  /*8d50*/  FFMA R106, R133, R132, R106 ;  /* 0x00000084856a7223 */ /* 0x000fe2000000006a */
[----:B------:R-:W-:Y:S01]  /*8d60*/  F2FP.BF16.F32.PACK_AB R210, R95, R94 ;  /* 0x0000005e5fd2723e */ /* 0x000fe200000010ff */
[----:B------:R-:W-:Y:S01]  /*8d70*/  FFMA R107, R133, R134, R107 ;  /* 0x00000086856b7223 */ /* 0x000fe2000000006b */
[----:B------:R-:W-:Y:S01]  /*8d80*/  F2FP.BF16.F32.PACK_AB R211, R97, R96 ;  /* 0x0000006061d3723e */ /* 0x000fe200000010ff */
[----:B------:R-:W-:Y:S01]  /*8d90*/  FFMA R108, R133, R135, R108 ;  /* 0x00000087856c7223 */ /* 0x000fe2000000006c */
[----:B------:R-:W-:Y:S01]  /*8da0*/  LOP3.LUT R132, R149, 0xffff0000, RZ, 0xc0, !PT ;  /* 0xffff000095847812 */ /* 0x000fe200078ec0ff */
[----:B------:R-:W-:Y:S01]  /*8db0*/  FMUL R109, R130, R67 ;  /* 0x00000043826d7220 */ /* 0x000fe20000400000 */
[C---:B------:R-:W-:Y:S01]  /*8dc0*/  SHF.L.U32 R135, R150.reuse, 0x10, RZ ;  /* 0x0000001096877819 */ /* 0x040fe200000006ff */
[----:B------:R3:W-:Y:S01]  /*8dd0*/  @!P0 STS.128 [R196+0x10], R208 ;  /* 0x000010d0c4008388 */ /* 0x0007e20000000c00 */
[----:B------:R-:W-:Y:S01]  /*8de0*/  LOP3.LUT R134, R150, 0xffff0000, RZ, 0xc0, !PT ;  /* 0xffff000096867812 */ /* 0x000fe200078ec0ff */
[C---:B------:R-:W-:Y:S01]  /*8df0*/  FMUL R110, R130.reuse, R68 ;  /* 0x00000044826e7220 */ /* 0x040fe20000400000 */
[C---:B------:R-:W-:Y:S01]  /*8e00*/  FMUL R111, R130.reuse, R69 ;  /* 0x00000045826f7220 */ /* 0x040fe20000400000 */
[----:B------:R-:W-:Y:S01]  /*8e10*/  FFMA R109, R133, R132, R109 ;  /* 0x00000084856d7223 */ /* 0x000fe2000000006d */
[----:B------:R-:W-:Y:S01]  /*8e20*/  SHF.L.U32 R132, R151, 0x10, RZ ;  /* 0x0000001097847819 */ /* 0x000fe200000006ff */
[----:B------:R-:W-:Y:S01]  /*8e30*/  FFMA R110, R133, R135, R110 ;  /* 0x00000087856e7223 */ /* 0x000fe2000000006e */
[----:B------:R-:W-:Y:S01]  /*8e40*/  SHF.L.U32 R135, R141, 0x10, RZ ;  /* 0x000000108d877819 */ /* 0x000fe200000006ff */
[----:B------:R-:W-:Y:S01]  /*8e50*/  FFMA R111, R133, R134, R111 ;  /* 0x00000086856f7223 */ /* 0x000fe2000000006f */
[----:B------:R-:W-:Y:S01]  /*8e60*/  LOP3.LUT R134, R151, 0xffff0000, RZ, 0xc0, !PT ;  /* 0xffff000097867812 */ /* 0x000fe200078ec0ff */
[C---:B------:R-:W-:Y:S01]  /*8e70*/  FMUL R112, R130.reuse, R70 ;  /* 0x0000004682707220 */ /* 0x040fe20000400000 */
[C---:B------:R-:W-:Y:S01]  /*8e80*/  FMUL R113, R130.reuse, R71 ;  /* 0x0000004782717220 */ /* 0x040fe20000400000 */
[C---:B------:R-:W-:Y:S01]  /*8e90*/  FMUL R114, R130.reuse, R72 ;  /* 0x0000004882727220 */ /* 0x040fe20000400000 */
[----:B------:R-:W-:Y:S01]  /*8ea0*/  FMUL R115, R130, R73 ;  /* 0x0000004982737220 */ /* 0x000fe20000400000 */
[C---:B------:R-:W-:Y:S01]  /*8eb0*/  FFMA R112, R133.reuse, R132, R112 ;  /* 0x0000008485707223 */ /* 0x040fe20000000070 */
[C---:B------:R-:W-:Y:S01]  /*8ec0*/  SHF.L.U32 R132, R140.reuse, 0x10, RZ ;  /* 0x000000108c847819 */ /* 0x040fe200000006ff */
[----:B------:R-:W-:Y:S01]  /*8ed0*/  FFMA R113, R133, R134, R113 ;  /* 0x0000008685717223 */ /* 0x000fe20000000071 */
[----:B------:R-:W-:Y:S01]  /*8ee0*/  LOP3.LUT R134, R140, 0xffff0000, RZ, 0xc0, !PT ;  /* 0xffff00008c867812 */ /* 0x000fe200078ec0ff */
[----:B------:R-:W-:Y:S01]  /*8ef0*/  FMUL R116, R130, R74 ;  /* 0x0000004a82747220 */ /* 0x000fe20000400000 */
[----:B-1----:R-:W-:Y:S01]  /*8f00*/  F2FP.BF16.F32.PACK_AB R204, R99, R98 ;  /* 0x0000006263cc723e */ /* 0x002fe200000010ff */
[----:B------:R-:W-:Y:S01]  /*8f10*/  FFMA R114, R133, R132, R114 ;  /* 0x0000008485727223 */ /* 0x000fe20000000072 */
[----:B------:R-:W-:Y:S01]  /*8f20*/  LOP3.LUT R132, R141, 0xffff0000, RZ, 0xc0, !PT ;  /* 0xffff00008d847812 */ /* 0x000fe200078ec0ff */
[C---:B------:R-:W-:Y:S01]  /*8f30*/  FFMA R115, R133.reuse, R134, R115 ;  /* 0x0000008685737223 */ /* 0x040fe20000000073 */
[C---:B------:R-:W-:Y:S01]  /*8f40*/  LOP3.LUT R134, R142.reuse, 0xffff0000, RZ, 0xc0, !PT ;  /* 0xffff00008e867812 */ /* 0x040fe200078ec0ff */
[----:B------:R-:W-:Y:S01]  /*8f50*/  FFMA R116, R133, R135, R116 ;  /* 0x0000008785747223 */ /* 0x000fe20000000074 */
[----:B------:R-:W-:Y:S01]  /*8f60*/  SHF.L.U32 R135, R142, 0x10, RZ ;  /* 0x000000108e877819 */ /* 0x000fe200000006ff */
[C---:B------:R-:W-:Y:S01]  /*8f70*/  FMUL R117, R130.reuse, R75 ;  /* 0x0000004b82757220 */ /* 0x040fe20000400000 */
[----:B------:R-:W-:Y:S01]  /*8f80*/  F2FP.BF16.F32.PACK_AB R205, R101, R100 ;  /* 0x0000006465cd723e */ /* 0x000fe200000010ff */
[C---:B------:R-:W-:Y:S01]  /*8f90*/  FMUL R118, R130.reuse, R76 ;  /* 0x0000004c82767220 */ /* 0x040fe20000400000 */
[----:B------:R-:W-:Y:S01]  /*8fa0*/  F2FP.BF16.F32.PACK_AB R206, R103, R102 ;  /* 0x0000006667ce723e */ /* 0x000fe200000010ff */
[C---:B------:R-:W-:Y:S01]  /*8fb0*/  FMUL R119, R130.reuse, R77 ;  /* 0x0000004d82777220 */ /* 0x040fe20000400000 */
[C---:B------:R-:W-:Y:S01]  /*8fc0*/  FFMA R117, R133.reuse, R132, R117 ;  /* 0x0000008485757223 */ /* 0x040fe20000000075 */
[----:B------:R-:W-:Y:S01]  /*8fd0*/  FFMA R118, R133, R135, R118 ;  /* 0x0000008785767223 */ /* 0x000fe20000000076 */
[----:B------:R-:W-:Y:S01]  /*8fe0*/  SHF.L.U32 R132, R143, 0x10, RZ ;  /* 0x000000108f847819 */ /* 0x000fe200000006ff */
[----:B------:R-:W-:Y:S01]  /*8ff0*/  FFMA R119, R133, R134, R119 ;  /* 0x0000008685777223 */ /* 0x000fe20000000077 */
[----:B------:R-:W-:Y:S01]  /*9000*/  F2FP.BF16.F32.PACK_AB R207, R105, R104 ;  /* 0x0000006869cf723e */ /* 0x000fe200000010ff */
[C---:B------:R-:W-:Y:S01]  /*9010*/  FMUL R120, R130.reuse, R78 ;  /* 0x0000004e82787220 */ /* 0x040fe20000400000 */
[----:B------:R-:W-:Y:S01]  /*9020*/  LOP3.LUT R134, R143, 0xffff0000, RZ, 0xc0, !PT ;  /* 0xffff00008f867812 */ /* 0x000fe200078ec0ff */
[----:B------:R-:W-:Y:S01]  /*9030*/  FMUL R121, R130, R79 ;  /* 0x0000004f82797220 */ /* 0x000fe20000400000 */
[----:B---3--:R-:W-:Y:S01]  /*9040*/  F2FP.BF16.F32.PACK_AB R208, R107, R106 ;  /* 0x0000006a6bd0723e */ /* 0x008fe200000010ff */
[----:B------:R1:W-:Y:S01]  /*9050*/  @!P0 STS.128 [R191+0x1000], R204 ;  /* 0x001000ccbf008388 */ /* 0x0003e20000000c00 */
[C---:B------:R-:W-:Y:S01]  /*9060*/  FFMA R120, R133.reuse, R132, R120 ;  /* 0x0000008485787223 */ /* 0x040fe20000000078 */
[----:B------:R-:W-:Y:S01]  /*9070*/  FFMA R121, R133, R134, R121 ;  /* 0x0000008685797223 */ /* 0x000fe20000000079 */
[----:B------:R-:W-:Y:S01]  /*9080*/  SHF.L.U32 R132, R144, 0x10, RZ ;  /* 0x0000001090847819 */ /* 0x000fe200000006ff */
[----:B------:R-:W-:Y:S01]  /*9090*/  FMUL R122, R130, R80 ;  /* 0x00000050827a7220 */ /* 0x000fe20000400000 */
[----:B------:R-:W-:Y:S01]  /*90a0*/  LOP3.LUT R134, R144, 0xffff0000, RZ, 0xc0, !PT ;  /* 0xffff000090867812 */ /* 0x000fe200078ec0ff */
[C---:B------:R-:W-:Y:S01]  /*90b0*/  FMUL R123, R130.reuse, R81 ;  /* 0x00000051827b7220 */ /* 0x040fe20000400000 */
[----:B------:R-:W-:Y:S01]  /*90c0*/  SHF.L.U32 R135, R145, 0x10, RZ ;  /* 0x0000001091877819 */ /* 0x000fe200000006ff */
[C---:B------:R-:W-:Y:S01]  /*90d0*/  FMUL R124, R130.reuse, R82 ;  /* 0x00000052827c7220 */ /* 0x040fe20000400000 */
[----:B------:R-:W-:Y:S01]  /*90e0*/  F2FP.BF16.F32.PACK_AB R209, R109, R108 ;  /* 0x0000006c6dd1723e */ /* 0x000fe200000010ff */
[----:B------:R-:W-:Y:S01]  /*90f0*/  FMUL R125, R130, R83 ;  /* 0x00000053827d7220 */ /* 0x000fe20000400000 */
[----:B------:R-:W-:Y:S01]  /*9100*/  F2FP.BF16.F32.PACK_AB R210, R111, R110 ;  /* 0x0000006e6fd2723e */ /* 0x000fe200000010ff */
[----:B------:R-:W-:Y:S01]  /*9110*/  FFMA R122, R133, R132, R122 ;  /* 0x00000084857a7223 */ /* 0x000fe2000000007a */
[----:B------:R-:W-:Y:S01]  /*9120*/  F2FP.BF16.F32.PACK_AB R211, R113, R112 ;  /* 0x0000007071d3723e */ /* 0x000fe200000010ff */
[C---:B------:R-:W-:Y:S01]  /*9130*/  FFMA R123, R133.reuse, R134, R123 ;  /* 0x00000086857b7223 */ /* 0x040fe2000000007b */
[----:B------:R-:W-:Y:S01]  /*9140*/  SHF.L.U32 R132, R146, 0x10, RZ ;  /* 0x0000001092847819 */ /* 0x000fe200000006ff */
[C---:B------:R-:W-:Y:S01]  /*9150*/  FFMA R124, R133.reuse, R135, R124 ;  /* 0x00000087857c7223 */ /* 0x040fe2000000007c */
[----:B------:R-:W-:Y:S01]  /*9160*/  FMUL R126, R130, R84 ;  /* 0x00000054827e7220 */ /* 0x000fe20000400000 */
[----:B------:R1:W-:Y:S01]  /*9170*/  @!P0 STS.128 [R199+0x1010], R208 ;  /* 0x001010d0c7008388 */ /* 0x0003e20000000c00 */
[----:B------:R-:W-:Y:S01]  /*9180*/  LOP3.LUT R134, R146, 0xffff0000, RZ, 0xc0, !PT ;  /* 0xffff000092867812 */ /* 0x000fe200078ec0ff */
[----:B------:R-:W-:Y:S01]  /*9190*/  FFMA R125, R133, R136, R125 ;  /* 0x00000088857d7223 */ /* 0x000fe2000000007d */
[C---:B------:R-:W-:Y:S01]  /*91a0*/  FMUL R127, R130.reuse, R85 ;  /* 0x00000055827f7220 */ /* 0x040fe20000400000 */
[C---:B------:R-:W-:Y:S01]  /*91b0*/  SHF.L.U32 R135, R147.reuse, 0x10, RZ ;  /* 0x0000001093877819 */ /* 0x040fe200000006ff */
[C---:B------:R-:W-:Y:S01]  /*91c0*/  FMUL R128, R130.reuse, R86 ;  /* 0x0000005682807220 */ /* 0x040fe20000400000 */
[----:B------:R-:W-:Y:S01]  /*91d0*/  LOP3.LUT R136, R147, 0xffff0000, RZ, 0xc0, !PT ;  /* 0xffff000093887812 */ /* 0x000fe200078ec0ff */
[----:B------:R-:W-:Y:S01]  /*91e0*/  FMUL R129, R130, R87 ;  /* 0x0000005782817220 */ /* 0x000fe20000400000 */
[----:B------:R-:W-:Y:S01]  /*91f0*/  F2FP.BF16.F32.PACK_AB R212, R115, R114 ;  /* 0x0000007273d4723e */ /* 0x000fe200000010ff */
[----:B------:R-:W-:Y:S01]  /*9200*/  FFMA R126, R133, R132, R126 ;  /* 0x00000084857e7223 */ /* 0x000fe2000000007e */
[----:B------:R-:W-:Y:S01]  /*9210*/  F2FP.BF16.F32.PACK_AB R213, R117, R116 ;  /* 0x0000007475d5723e */ /* 0x000fe200000010ff */
[----:B------:R-:W-:Y:S01]  /*9220*/  FFMA R127, R133, R134, R127 ;  /* 0x00000086857f7223 */ /* 0x000fe2000000007f */
[----:B------:R-:W-:Y:S01]  /*9230*/  F2FP.BF16.F32.PACK_AB R214, R119, R118 ;  /* 0x0000007677d6723e */ /* 0x000fe200000010ff */
[----:B------:R-:W-:Y:S01]  /*9240*/  FFMA R128, R133, R135, R128 ;  /* 0x0000008785807223 */ /* 0x000fe20000000080 */
[----:B------:R-:W-:Y:S01]  /*9250*/  F2FP.BF16.F32.PACK_AB R215, R121, R120 ;  /* 0x0000007879d7723e */ /* 0x000fe200000010ff */
[----:B------:R-:W-:Y:S01]  /*9260*/  FFMA R129, R133, R136, R129 ;  /* 0x0000008885817223 */ /* 0x000fe20000000081 */
[----:B------:R-:W-:Y:S02]  /*9270*/  F2FP.BF16.F32.PACK_AB R216, R123, R122 ;  /* 0x0000007a7bd8723e */ /* 0x000fe400000010ff */
[----:B------:R-:W-:Y:S01]  /*9280*/  F2FP.BF16.F32.PACK_AB R217, R125, R124 ;  /* 0x0000007c7dd9723e */ /* 0x000fe200000010ff */
[----:B------:R1:W-:Y:S01]  /*9290*/  @!P0 STS.128 [R197+0x1020], R212 ;  /* 0x001020d4c5008388 */ /* 0x0003e20000000c00 */
[----:B------:R-:W-:Y:S02]  /*92a0*/  F2FP.BF16.F32.PACK_AB R218, R127, R126 ;  /* 0x0000007e7fda723e */ /* 0x000fe400000010ff */
[----:B------:R-:W-:Y:S05]  /*92b0*/  F2FP.BF16.F32.PACK_AB R219, R129, R128 ;  /* 0x0000008081db723e */ /* 0x000fea00000010ff */
[----:B------:R1:W-:Y:S01]  /*92c0*/  @!P0 STS.128 [R196+0x1010], R216 ;  /* 0x001010d8c4008388 */ /* 0x0003e20000000c00 */
[----:B------:R-:W-:Y:S01]  /*92d0*/  @!PT LDS RZ, [RZ] ;  /* 0x00000000fffff984 */ /* 0x000fe20000000800 */
[----:B------:R-:W-:Y:S01]  /*92e0*/  @!PT LDS RZ, [RZ] ;  /* 0x00000000fffff984 */ /* 0x000fe20000000800 */
[----:B------:R-:W-:Y:S01]  /*92f0*/  @!PT LDS RZ, [RZ] ;  /* 0x00000000fffff984 */ /* 0x000fe20000000800 */
[----:B------:R-:W-:Y:S01]  /*9300*/  @!PT LDS RZ, [RZ] ;  /* 0x00000000fffff984 */ /* 0x000fe20000000800 */
[----:B------:R3:W-:Y:S07]  /*9310*/  MEMBAR.ALL.CTA ;  /* 0x0000000000007992 */ /* 0x0007ee0000008000 */
[----:B---3--:R-:W3:Y:S01]  /*9320*/  FENCE.VIEW.ASYNC.S ;  /* 0x00000000000073c6 */ /* 0x008ee20000000000 */
[----:B------:R-:W-:Y:S05]  /*9330*/  WARPSYNC.ALL ;  /* 0x0000000000007948 */ /* 0x000fea0003800000 */
[----:B------:R-:W-:Y:S01]  /*9340*/  BSSY.RECONVERGENT B0, `(.L_x_110) ;  /* 0x0000012000007945 */ /* 0x000fe20003800200 */
[----:B---3--:R-:W-:Y:S06]  /*9350*/  BAR.SYNC.DEFER_BLOCKING 0x1, 0x80 ;  /* 0x0042000000007b1d */ /* 0x008fec0000010000 */
[----:B------:R-:W-:Y:S05]  /*9360*/  @P1 BRA `(.L_x_111) ;  /* 0x00000000003c1947 */ /* 0x000fea0003800000 */
[----:B------:R-:W-:Y:S01]  /*9370*/  UIADD3 UR4, UPT, UPT, UR44, 0x200, URZ ;  /* 0x000002002c047890 */ /* 0x000fe2000fffe0ff */
[----:B------:R-:W-:Y:S01]  /*9380*/  R2UR UR49, R202 ;  /* 0x00000000ca3172ca */ /* 0x000fe200000e0000 */
[----:B------:R-:W-:Y:S01]  /*9390*/  UMOV UR51, UR60 ;  /* 0x0000003c00337c82 */ /* 0x000fe20008000000 */
[----:B------:R-:W-:Y:S01]  /*93a0*/  UIADD3 UR8, UPT, UPT, UR44, 0x1200, URZ ;  /* 0x000012002c087890 */ /* 0x000fe2000fffe0ff */
[----:B------:R-:W-:Y:S02]  /*93b0*/  UMOV UR10, UR50 ;  /* 0x00000032000a7c82 */ /* 0x000fe40008000000 */
[----:B------:R-:W-:Y:S01]  /*93c0*/  IMAD.U32 R184, RZ, RZ, UR4 ;  /* 0x00000004ffb87e24 */ /* 0x000fe2000f8e00ff */
[----:B------:R-:W-:Y:S01]  /*93d0*/  UIADD3 UR4, UP0, UPT, UR54, 0xa80, URZ ;  /* 0x00000a8036047890 */ /* 0x000fe2000ff1e0ff */
[----:B------:R-:W-:Y:S03]  /*93e0*/  UMOV UR11, UR60 ;  /* 0x0000003c000b7c82 */ /* 0x000fe60008000000 */
[----:B------:R-:W-:Y:S01]  /*93f0*/  R2UR UR48, R184 ;  /* 0x00000000b83072ca */ /* 0x000fe200000e0000 */
[----:B------:R-:W-:Y:S02]  /*9400*/  UIADD3.X UR5, UPT, UPT, URZ, UR55, URZ, UP0, !UPT ;  /* 0x00000037ff057290 */ /* 0x000fe400087fe4ff */
[----:B------:R-:W-:Y:S10]  /*9410*/  UIADD3 UR9, UPT, UPT, UR49, 0x80, URZ ;  /* 0x0000008031097890 */ /* 0x000ff4000fffe0ff */
[----:B------:R3:W-:Y:S01]  /*9420*/  UTMASTG.3D [UR48], [UR4] ;  /* 0x00000030040073b5 */ /* 0x0007e20008010000 */
[----:B------:R3:W-:Y:S01]  /*9430*/  UTMASTG.3D [UR8], [UR4] ;  /* 0x00000008040073b5 */ /* 0x0007e20008010000 */
[----:B------:R0:W-:Y:S01]  /*9440*/  UTMACMDFLUSH ;  /* 0x00000000000079b7 */ /* 0x0001e20000000000 */
[----:B---3--:R-:W-:Y:S04]  /*9450*/  DEPBAR.LE SB0, 0x1 ;  /* 0x000080400000791a */ /* 0x008fe80000000000 */
.L_x_111:
[----:B------:R-:W-:Y:S05]  /*9460*/  BSYNC.RECONVERGENT B0 ;  /* 0x0000000000007941 */ /* 0x000fea0003800200 */
.L_x_110:
[----:B------:R-:W-:Y:S01]  /*9470*/  BAR.SYNC.DEFER_BLOCKING 0x1, 0x80 ;  /* 0x0042000000007b1d */ /* 0x000fe20000010000 */
[----:B------:R-:W-:Y:S01]  /*9480*/  ISETP.NE.AND P1, PT, R195, RZ, PT ;  /* 0x000000ffc300720c */ /* 0x000fe20003f25270 */
[----:B------:R-:W-:Y:S01]  /*9490*/  UISETP.NE.AND UP0, UPT, UR52, URZ, UPT ;  /* 0x000000ff3400728c */ /* 0x000fe2000bf05270 */
[----:B------:R-:W-:Y:S11]  /*94a0*/  LEA R3, R138, UR44, 0x3 ;  /* 0x0000002c8a037c11 */ /* 0x000ff6000f8e18ff */
[----:B------:R-:W-:Y:S01]  /*94b0*/  @P1 SHF.L.U32 R6, RZ, 0x1f, RZ ;  /* 0x0000001fff061819 */ /* 0x000fe200000006ff */
[----:B------:R-:W-:Y:S06]  /*94c0*/  BRA.U !UP0, `(.L_x_112) ;  /* 0x0000000108247547 */ /* 0x000fec000b800000 */
[----:B------:R-:W3:Y:S01]  /*94d0*/  S2R R0, SR_CgaCtaId ;  /* 0x0000000000007919 */ /* 0x000ee20000008800 */
[----:B------:R-:W-:Y:S01]  /*94e0*/  IMAD.U32 R4, RZ, RZ, UR46 ;  /* 0x0000002eff047e24 */ /* 0x000fe2000f8e00ff */
[----:B------:R-:W-:Y:S04]  /*94f0*/  UIADD3 UR4, UPT, UPT, UR46, 0x1, URZ ;  /* 0x000000012e047890 */ /* 0x000fe8000fffe0ff */
[----:B------:R-:W-:Y:S01]  /*9500*/  @P1 LEA R4, R4, UR44, 0x3 ;  /* 0x0000002c04041c11 */ /* 0x000fe2000f8e18ff */
[----:B------:R-:W-:Y:S04]  /*9510*/  UISETP.NE.AND UP0, UPT, UR4, 0x4, UPT ;  /* 0x000000040400788c */ /* 0x000fe8000bf05270 */
[----:B------:R-:W-:Y:S01]  /*9520*/  @P1 VIADD R5, R4, 0x30 ;  /* 0x0000003004051836 */ /* 0x000fe20000000000 */
[----:B------:R-:W-:Y:S04]  /*9530*/  USEL UR46, UR4, URZ, UP0 ;  /* 0x000000ff042e7287 */ /* 0x000fe80008000000 */
[----:B---3--:R-:W-:Y:S04]  /*9540*/  @P1 PRMT R0, R0, 0x654, R5 ;  /* 0x0000065400001816 */ /* 0x008fe80000000005 */
[----:B------:R3:W-:Y:S04]  /*9550*/  @P1 SYNCS.ARRIVE.TRANS64.RED.A1T0 RZ, [R0+URZ], RZ ;  /* 0x000000ff00ff19a7 */ /* 0x0007e800081004ff */
.L_x_112:
[----:B------:R-:W4:Y:S01]  /*9560*/  @P1 SYNCS.PHASECHK.TRANS64.TRYWAIT P0, [R3+URZ+0x10], R6 ;  /* 0x00001006030015a7 */ /* 0x000f2200080011ff */
[----:B------:R-:W-:Y:S01]  /*9570*/  BSSY B1, `(.L_x_113) ;  /* 0x0000019000017945 */ /* 0x000fe20003800000 */
[----:B----4-:R-:W-:Y:S03]  /*9580*/  @P1 SEL R137, RZ, 0x1, !P0 ;  /* 0x00000001ff891807 */ /* 0x010fe60004000000 */
[----:B------:R-:W-:Y:S05]  /*9590*/  @!P1 BRA `(.L_x_114) ;  /* 0x0000000000589947 */ /* 0x000fea0003800000 */
[----:B------:R-:W-:Y:S01]  /*95a0*/  ISETP.NE.AND P1, PT, R139, RZ, PT ;  /* 0x000000ff8b00720c */ /* 0x000fe20003f25270 */
[----:B------:R-:W-:Y:S01]  /*95b0*/  BSSY B0, `(.L_x_115) ;  /* 0x000000a000007945 */ /* 0x000fe20003800000 */
[----:B------:R-:W-:Y:S11]  /*95c0*/  ISETP.NE.AND P0, PT, R137, RZ, PT ;  /* 0x000000ff8900720c */ /* 0x000ff60003f05270 */
[----:B------:R-:W-:Y:S04]  /*95d0*/  @P1 IMAD R9, R138, 0x2000, R191 ;  /* 0x000020008a091824 */ /* 0x000fe800078e02bf */
[----:B------:R-:W-:Y:S01]  /*95e0*/  @P1 IMAD.IADD R7, R200, 0x1, R9 ;  /* 0x00000001c8071824 */ /* 0x000fe200078e0209 */
[----:B------:R-:W-:Y:S03]  /*95f0*/  @P1 IADD3 R5, PT, PT, R198, R9, RZ ;  /* 0x00000009c6051210 */ /* 0x000fe60007ffe0ff */
[----:B------:R-:W-:Y:S01]  /*9600*/  @P1 IMAD.IADD R4, R190, 0x1, R7 ;  /* 0x00000001be041824 */ /* 0x000fe200078e0207 */
[----:B------:R-:W-:Y:S06]  /*9610*/  @P0 BRA `(.L_x_116) ;  /* 0x00000000000c0947 */ /* 0x000fec0003800000 */
[----:B---3--:R-:W-:Y:S04]  /*9620*/  SHF.L.U32 R0, RZ, 0x1f, RZ ;  /* 0x0000001fff007819 */ /* 0x008fe800000006ff */
[----:B------:R-:W3:Y:S02]  /*9630*/  SYNCS.PHASECHK.TRANS64.TRYWAIT P0, [R3+URZ+0x10], R0 ;  /* 0x00001000030075a7 */ /* 0x000ee400080011ff */
[----:B---3--:R-:W-:Y:S05]  /*9640*/  @!P0 BRA `(.L_x_117) ;  /* 0x000000a400f88947 */ /* 0x008fea0003800000 */
.L_x_116:
[----:B------:R-:W-:Y:S05]  /*9650*/  BSYNC B0 ;  /* 0x0000000000007941 */ /* 0x000fea0003800000 */
.L_x_115:
[----:B------:R-:W-:Y:S02]  /*9660*/  ISETP.NE.AND P0, PT, R139, RZ, PT ;  /* 0x000000ff8b00720c */ /* 0x000fe40003f05270 */
[----:B------:R-:W-:Y:S11]  /*9670*/  IADD3 R138, PT, PT, R138, 0x1, RZ ;  /* 0x000000018a8a7810 */ /* 0x000ff60007ffe0ff */
[----:B------:R4:W1:Y:S04]  /*9680*/  @P0 LDS.128 R160, [R5+0x20] ;  /* 0x0000200005a00984 */ /* 0x0008680000000c00 */
[----:B------:R4:W1:Y:S04]  /*9690*/  @P0 LDS.128 R140, [R5+0x1020] ;  /* 0x00102000058c0984 */ /* 0x0008680000000c00 */
[----:B------:R4:W1:Y:S04]  /*96a0*/  @P0 LDS.128 R168, [R9] ;  /* 0x0000000009a80984 */ /* 0x0008680000000c00 */
[----:B------:R4:W1:Y:S04]  /*96b0*/  @P0 LDS.128 R152, [R9+0x1000] ;  /* 0x0010000009980984 */ /* 0x0008680000000c00 */
[----:B------:R4:W1:Y:S04]  /*96c0*/  @P0 LDS.128 R164, [R7+0x10] ;  /* 0x0000100007a40984 */ /* 0x0008680000000c00 */
[----:B------:R4:W1:Y:S04]  /*96d0*/  @P0 LDS.128 R148, [R7+0x1010] ;  /* 0x0010100007940984 */ /* 0x0008680000000c00 */
[----:B------:R4:W1:Y:S04]  /*96e0*/  @P0 LDS.128 R156, [R4+0x10] ;  /* 0x00001000049c0984 */ /* 0x0008680000000c00 */
[----:B------:R4:W1:Y:S02]  /*96f0*/  @P0 LDS.128 R144, [R4+0x1010] ;  /* 0x0010100004900984 */ /* 0x0008640000000c00 */
.L_x_114:
[----:B------:R-:W-:Y:S05]  /*9700*/  BSYNC B1 ;  /* 0x0000000000017941 */ /* 0x000fea0003800000 */
.L_x_113:
[----:B------:R-:W-:Y:S05]  /*9710*/  VIADD R201, R201, 0x400000 ;  /* 0x00400000c9c97836 */ /* 0x000fea0000000000 */
[----:B---3--:R-:W-:Y:S04]  /*9720*/  SHF.R.U32.HI R0, RZ, 0x15, R201 ;  /* 0x00000015ff007819 */ /* 0x008fe800000116c9 */
[----:B------:R-:W-:Y:S04]  /*9730*/  LOP3.LUT R17, R0, 0x3, RZ, 0xc0, !PT ;  /* 0x0000000300117812 */ /* 0x000fe800078ec0ff */
[----:B------:R-:W-:Y:S11]  /*9740*/  ISETP.NE.AND P0, PT, R192, R17, PT ;  /* 0x00000011c000720c */ /* 0x000ff60003f05270 */
[----:B------:R-:W-:Y:S02]  /*9750*/  @!UPT UIADD3 URZ, UPT, UPT, URZ, URZ, URZ ;  /* 0x000000fffffff290 */ /* 0x000fe4000fffe0ff */
[----:B------:R-:W-:Y:S05]  /*9760*/  @P0 BRA `(.L_x_118) ;  /* 0x0000000000bc0947 */ /* 0x000fea0003800000 */
        /* <DEDUP_REMOVED lines=8> */
[----:B------:R-:W3:Y:S01]  /*97f0*/  LDCU.64 UR6, c[0x4][0x78] ;  /* 0x01000f00ff0677ac */ /* 0x000ee20008000a00 */
[----:B------:R-:W1:Y:S01]  /*9800*/  LDC.64 R14, c[0x4][R15] ;  /* 0x010000000f0e7b82 */ /* 0x000e620000000a00 */
[----:B------:R-:W5:Y:S01]  /*9810*/  LDCU.64 UR4, c[0x4][0x10] ;  /* 0x01000200ff0477ac */ /* 0x000f620008000a00 */
[----:B----4-:R-:W-:Y:S01]  /*9820*/  MOV R5, UR9 ;  /* 0x0000000900057c02 */ /* 0x010fe20008000f00 */
[----:B------:R-:W-:Y:S01]  /*9830*/  IMAD.U32 R4, RZ, RZ, UR8 ;  /* 0x00000008ff047e24 */ /* 0x000fe2000f8e00ff */
[----:B---3--:R-:W-:Y:S01]  /*9840*/  MOV R7, UR7 ;  /* 0x0000000700077c02 */ /* 0x008fe20008000f00 */
[----:B------:R-:W-:Y:S01]  /*9850*/  IMAD.U32 R6, RZ, RZ, UR6 ;  /* 0x00000006ff067e24 */ /* 0x000fe2000f8e00ff */
[----:B-----5:R-:W-:Y:S01]  /*9860*/  MOV R11, UR5 ;  /* 0x00000005000b7c02 */ /* 0x020fe20008000f00 */
[----:B------:R-:W-:Y:S02]  /*9870*/  IMAD.U32 R10, RZ, RZ, UR4 ;  /* 0x00000004ff0a7e24 */ /* 0x000fe4000f8e00ff */
[----:B------:R-:W-:Y:S07]  /*9880*/  LEPC R20, `(.L_x_119) ;  /* 0x000000001014794e */ /* 0x000fee0000000000 */
[----:B-12---:R-:W-:Y:S05]  /*9890*/  CALL.ABS.NOINC R14 ;  /* 0x000000000e007343 */ /* 0x006fea0003c00000 */
.L_x_119:
[----:B------:R-:W-:Y:S05]  /*98a0*/  WARPSYNC.ALL ;  /* 0x0000000000007948 */ /* 0x000fea0003800000 */
[C---:B------:R-:W-:Y:S01]  /*98b0*/  R2UR UR4, R201.reuse ;  /* 0x00000000c90472ca */ /* 0x040fe200000e0000 */
[----:B------:R-:W-:Y:S05]  /*98c0*/  VIADD R0, R201, 0x80 ;  /* 0x00000080c9007836 */ /* 0x000fea0000000000 */
[----:B------:R-:W-:Y:S04]  /*98d0*/  SHF.R.U32.HI R0, RZ, 0x15, R0 ;  /* 0x00000015ff007819 */ /* 0x000fe80000011600 */
[----:B------:R-:W-:Y:S03]  /*98e0*/  LOP3.LUT P0, RZ, R0, 0x3, R181, 0x48, !PT ;  /* 0x0000000300ff7812 */ /* 0x000fe600078048b5 */
[----:B------:R-:W3:Y:S10]  /*98f0*/  LDTM.x32 R24, tmem[UR4] ;  /* 0x00000004001879ee */ /* 0x000ef400082c0000 */
[----:B---3--:R-:W-:Y:S05]  /*9900*/  @!P0 BRA `(.L_x_120) ;  /* 0x0000000000408947 */ /* 0x008fea0003800000 */
        /* <DEDUP_REMOVED lines=16> */
.L_x_120:
[----:B------:R-:W-:Y:S05]  /*9a10*/  WARPSYNC.ALL ;  /* 0x0000000000007948 */ /* 0x000fea0003800000 */
[----:B------:R-:W-:Y:S11]  /*9a20*/  R2UR UR4, R201 ;  /* 0x00000000c90472ca */ /* 0x000ff600000e0000 */
[----:B------:R-:W-:Y:S02]  /*9a30*/  @!UPT UIADD3 URZ, UPT, UPT, URZ, URZ, URZ ;  /* 0x000000fffffff290 */ /* 0x000fe4000fffe0ff */
[----:B------:R-:W3:Y:S02]  /*9a40*/  LDTM.x32 R56, tmem[UR4+0x80] ;  /* 0x00008004003879ee */ /* 0x000ee400082c0000 */
[----:B---3--:R-:W-:Y:S01]  /*9a50*/  NOP ;  /* 0x0000000000007918 */ /* 0x008fe20000000000 */
.L_x_118:
[----:B-1----:R-:W-:Y:S01]  /*9a60*/  SHF.L.U32 R18, R168, 0x10, RZ ;  /* 0x00000010a8127819 */ /* 0x002fe200000006ff */
[----:B------:R-:W-:Y:S01]  /*9a70*/  FMUL R0, R130, R24 ;  /* 0x0000001882007220 */ /* 0x000fe20000400000 */
[C---:B------:R-:W-:Y:S01]  /*9a80*/  SHF.L.U32 R19, R169.reuse, 0x10, RZ ;  /* 0x00000010a9137819 */ /* 0x040fe200000006ff */
[----:B------:R-:W-:Y:S05]  /*9a90*/  WARPSYNC.ALL ;  /* 0x0000000000007948 */ /* 0x000fea0003800000 */
[----:B------:R-:W-:Y:S01]  /*9aa0*/  LOP3.LUT R20, R169, 0xffff0000, RZ, 0xc0, !PT ;  /* 0xffff0000a9147812 */ /* 0x000fe200078ec0ff */
[----:B------:R-:W1:Y:S01]  /*9ab0*/  S2UR UR5, SR_CgaCtaId ;  /* 0x00000000000579c3 */ /* 0x000e620000008800 */
[----:B------:R-:W-:Y:S01]  /*9ac0*/  ISETP.NE.AND P1, PT, R192, R17, PT ;  /* 0x00000011c000720c */ /* 0x000fe20003f25270 */
[----:B------:R-:W-:Y:S01]  /*9ad0*/  FFMA R0, R133, R18, R0 ;  /* 0x0000001285007223 */ /* 0x000fe20000000000 */
[----:B------:R-:W-:Y:S01]  /*9ae0*/  LOP3.LUT R18, R168, 0xffff0000, RZ, 0xc0, !PT ;  /* 0xffff0000a8127812 */ /* 0x000fe200078ec0ff */
[----:B------:R-:W-:Y:S01]  /*9af0*/  FMUL R3, R130, R25 ;  /* 0x0000001982037220 */ /* 0x000fe20000400000 */
[----:B------:R-:W-:Y:S01]  /*9b00*/  LOP3.LUT R16, R164, 0xffff0000, RZ, 0xc0, !PT ;  /* 0xffff0000a4107812 */ /* 0x000fe200078ec0ff */
[C---:B----4-:R-:W-:Y:S01]  /*9b10*/  FMUL R4, R130.reuse, R26 ;  /* 0x0000001a82047220 */ /* 0x050fe20000400000 */
[----:B------:R-:W-:Y:S01]  /*9b20*/  SHF.L.U32 R15, R165, 0x10, RZ ;  /* 0x00000010a50f7819 */ /* 0x000fe200000006ff */
[----:B------:R-:W-:Y:S01]  /*9b30*/  FMUL R5, R130, R27 ;  /* 0x0000001b82057220 */ /* 0x000fe20000400000 */
[----:B------:R-:W-:Y:S01]  /*9b40*/  SHF.L.U32 R17, R166, 0x10, RZ ;  /* 0x00000010a6117819 */ /* 0x000fe200000006ff */
[C---:B------:R-:W-:Y:S01]  /*9b50*/  FFMA R3, R133.reuse, R18, R3 ;  /* 0x0000001285037223 */ /* 0x040fe20000000003 */
[----:B------:R-:W-:Y:S01]  /*9b60*/  SHF.L.U32 R18, R170, 0x10, RZ ;  /* 0x00000010aa127819 */ /* 0x000fe200000006ff */
[C---:B------:R-:W-:Y:S01]  /*9b70*/  FFMA R4, R133.reuse, R19, R4 ;  /* 0x0000001385047223 */ /* 0x040fe20000000004 */
[----:B------:R-:W-:Y:S01]  /*9b80*/  SHF.L.U32 R19, R164, 0x10, RZ ;  /* 0x00000010a4137819 */ /* 0x000fe200000006ff */
[----:B------:R-:W-:Y:S01]  /*9b90*/  FFMA R5, R133, R20, R5 ;  /* 0x0000001485057223 */ /* 0x000fe20000000005 */
[----:B------:R-:W-:Y:S01]  /*9ba0*/  LOP3.LUT R20, R170, 0xffff0000, RZ, 0xc0, !PT ;  /* 0xffff0000aa147812 */ /* 0x000fe200078ec0ff */
[C---:B------:R-:W-:Y:S01]  /*9bb0*/  FMUL R6, R130.reuse, R28 ;  /* 0x0000001c82067220 */ /* 0x040fe20000400000 */
[----:B------:R-:W-:Y:S01]  /*9bc0*/  F2FP.BF16.F32.PACK_AB R88, R3, R0 ;  /* 0x000000000358723e */ /* 0x000fe200000010ff */
[C---:B------:R-:W-:Y:S01]  /*9bd0*/  FMUL R7, R130.reuse, R29 ;  /* 0x0000001d82077220 */ /* 0x040fe20000400000 */
[----:B------:R-:W-:Y:S01]  /*9be0*/  F2FP.BF16.F32.PACK_AB R89, R5, R4 ;  /* 0x000000040559723e */ /* 0x000fe200000010ff */
[----:B------:R-:W-:Y:S01]  /*9bf0*/  FFMA R6, R133, R18, R6 ;  /* 0x0000001285067223 */ /* 0x000fe20000000006 */
[----:B------:R-:W-:Y:S01]  /*9c00*/  SHF.L.U32 R18, R171, 0x10, RZ ;  /* 0x00000010ab127819 */ /* 0x000fe200000006ff */
[----:B------:R-:W-:Y:S01]  /*9c10*/  FFMA R7, R133, R20, R7 ;  /* 0x0000001485077223 */ /* 0x000fe20000000007 */
[----:B------:R-:W-:Y:S01]  /*9c20*/  LOP3.LUT R20, R171, 0xffff0000, RZ, 0xc0, !PT ;  /* 0xffff0000ab147812 */ /* 0x000fe200078ec0ff */
[C---:B------:R-:W-:Y:S01]  /*9c30*/  FMUL R8, R130.reuse, R30 ;  /* 0x0000001e82087220 */ /* 0x040fe20000400000 */
[----:B------:R-:W-:Y:S01]  /*9c40*/  ISETP.NE.AND P2, PT, R195, RZ, PT ;  /* 0x000000ffc300720c */ /* 0x000fe20003f45270 */
[----:B------:R-:W-:Y:S01]  /*9c50*/  FMUL R9, R130, R31 ;  /* 0x0000001f82097220 */ /* 0x000fe20000400000 */
[----:B------:R-:W-:Y:S01]  /*9c60*/  F2FP.BF16.F32.PACK_AB R90, R7, R6 ;  /* 0x00000006075a723e */ /* 0x000fe200000010ff */
[----:B------:R-:W-:Y:S01]  /*9c70*/  UIADD3 UR4, UPT, UPT, UR44, 0x88, URZ ;  /* 0x000000882c047890 */ /* 0x000fe2000fffe0ff */
[----:B------:R-:W-:Y:S01]  /*9c80*/  ISETP.NE.AND P0, PT, R192, RZ, PT ;  /* 0x000000ffc000720c */ /* 0x000fe20003f05270 */
[----:B------:R-:W-:Y:S01]  /*9c90*/  FFMA R8, R133, R18, R8 ;  /* 0x0000001285087223 */ /* 0x000fe20000000008 */
[----:B------:R-:W-:Y:S01]  /*9ca0*/  LOP3.LUT R18, R165, 0xffff0000, RZ, 0xc0, !PT ;  /* 0xffff0000a5127812 */ /* 0x000fe200078ec0ff */
[----:B------:R-:W-:Y:S01]  /*9cb0*/  FFMA R9, R133, R20, R9 ;  /* 0x0000001485097223 */ /* 0x000fe20000000009 */
[----:B------:R-:W-:Y:S01]  /*9cc0*/  LOP3.LUT R20, R167, 0xffff0000, RZ, 0xc0, !PT ;  /* 0xffff0000a7147812 */ /* 0x000fe200078ec0ff */
[----:B-1----:R-:W-:Y:S01]  /*9cd0*/  UPRMT UR4, UR5, 0x654, UR4 ;  /* 0x0000065405047896 */ /* 0x002fe20008000004 */
[----:B------:R-:W-:Y:S01]  /*9ce0*/  NOP ;  /* 0x0000000000007918 */ /* 0x000fe20000000000 */
[C---:B------:R-:W-:Y:S01]  /*9cf0*/  FMUL R10, R130.reuse, R32 ;  /* 0x00000020820a7220 */ /* 0x040fe20000400000 */
[----:B------:R-:W-:Y:S01]  /*9d00*/  F2FP.BF16.F32.PACK_AB R91, R9, R8 ;  /* 0x00000008095b723e */ /* 0x000fe200000010ff */
[C---:B------:R-:W-:Y:S01]  /*9d10*/  FMUL R11, R130.reuse, R33 ;  /* 0x00000021820b7220 */ /* 0x040fe20000400000 */
[C---:B------:R-:W-:Y:S01]  /*9d20*/  FMUL R12, R130.reuse, R34 ;  /* 0x00000022820c7220 */ /* 0x040fe20000400000 */
[----:B------:R-:W-:Y:S01]  /*9d30*/  FMUL R13, R130, R35 ;  /* 0x00000023820d7220 */ /* 0x000fe20000400000 */
[----:B------:R-:W-:Y:S01]  /*9d40*/  FFMA R10, R133, R19, R10 ;  /* 0x00000013850a7223 */ /* 0x000fe2000000000a */
[----:B------:R-:W-:Y:S01]  /*9d50*/  SHF.L.U32 R19, R167, 0x10, RZ ;  /* 0x00000010a7137819 */ /* 0x000fe200000006ff */
[----:B------:R-:W-:Y:S01]  /*9d60*/  SYNCS.ARRIVE.TRANS64.RED.A1T0 RZ, [UR4], RZ ;  /* 0x000000ffffff79a7 */ /* 0x000fe20008100404 */
[----:B------:R1:W-:Y:S01]  /*9d70*/  @!P1 STS.128 [R191+0x2000], R88 ;  /* 0x00200058bf009388 */ /* 0x0003e20000000c00 */
[C---:B------:R-:W-:Y:S01]  /*9d80*/  FFMA R11, R133.reuse, R16, R11 ;  /* 0x00000010850b7223 */ /* 0x040fe2000000000b */
[C---:B------:R-:W-:Y:S01]  /*9d90*/  FFMA R12, R133.reuse, R15, R12 ;  /* 0x0000000f850c7223 */ /* 0x040fe2000000000c */
[----:B------:R-:W-:Y:S01]  /*9da0*/  FFMA R13, R133, R18, R13 ;  /* 0x00000012850d7223 */ /* 0x000fe2000000000d */
[----:B------:R-:W-:Y:S01]  /*9db0*/  LOP3.LUT R18, R166, 0xffff0000, RZ, 0xc0, !PT ;  /* 0xffff0000a6127812 */ /* 0x000fe200078ec0ff */
[C---:B------:R-:W-:Y:S01]  /*9dc0*/  FMUL R14, R130.reuse, R36 ;  /* 0x00000024820e7220 */ /* 0x040fe20000400000 */
[----:B------:R-:W-:Y:S01]  /*9dd0*/  F2FP.BF16.F32.PACK_AB R92, R11, R10 ;  /* 0x0000000a0b5c723e */ /* 0x000fe200000010ff */
[----:B------:R-:W-:Y:S01]  /*9de0*/  FMUL R15, R130, R37 ;  /* 0x00000025820f7220 */ /* 0x000fe20000400000 */
[----:B------:R-:W-:Y:S01]  /*9df0*/  SHF.L.U32 R11, R160, 0x10, RZ ;  /* 0x00000010a00b7819 */ /* 0x000fe200000006ff */
[----:B------:R-:W-:Y:S01]  /*9e00*/  FFMA R14, R133, R17, R14 ;  /* 0x00000011850e7223 */ /* 0x000fe2000000000e */
[----:B------:R-:W-:Y:S01]  /*9e10*/  F2FP.BF16.F32.PACK_AB R93, R13, R12 ;  /* 0x0000000c0d5d723e */ /* 0x000fe200000010ff */
[----:B------:R-:W-:Y:S01]  /*9e20*/  FMUL R16, R130, R38 ;  /* 0x0000002682107220 */ /* 0x000fe20000400000 */
[----:B------:R-:W-:Y:S01]  /*9e30*/  LOP3.LUT R12, R160, 0xffff0000, RZ, 0xc0, !PT ;  /* 0xffff0000a00c7812 */ /* 0x000fe200078ec0ff */
[----:B------:R-:W-:Y:S01]  /*9e40*/  FMUL R17, R130, R39 ;  /* 0x0000002782117220 */ /* 0x000fe20000400000 */
[----:B------:R-:W-:Y:S01]  /*9e50*/  SHF.L.U32 R13, R161, 0x10, RZ ;  /* 0x00000010a10d7819 */ /* 0x000fe200000006ff */
[C---:B------:R-:W-:Y:S01]  /*9e60*/  FFMA R15, R133.reuse, R18, R15 ;  /* 0x00000012850f7223 */ /* 0x040fe2000000000f */
[----:B------:R-:W-:Y:S01]  /*9e70*/  LOP3.LUT R18, R158, 0xffff0000, RZ, 0xc0, !PT ;  /* 0xffff00009e127812 */ /* 0x000fe200078ec0ff */
[C---:B------:R-:W-:Y:S01]  /*9e80*/  FFMA R16, R133.reuse, R19, R16 ;  /* 0x0000001385107223 */ /* 0x040fe20000000010 */
[C---:B------:R-:W-:Y:S01]  /*9e90*/  FMUL R8, R130.reuse, R40 ;  /* 0x0000002882087220 */ /* 0x040fe20000400000 */
[----:B------:R-:W-:Y:S01]  /*9ea0*/  FFMA R17, R133, R20, R17 ;  /* 0x0000001485117223 */ /* 0x000fe20000000011 */
[----:B------:R-:W-:Y:S01]  /*9eb0*/  F2FP.BF16.F32.PACK_AB R94, R15, R14 ;  /* 0x0000000e0f5e723e */ /* 0x000fe200000010ff */
[C---:B------:R-:W-:Y:S01]  /*9ec0*/  FMUL R9, R130.reuse, R41 ;  /* 0x0000002982097220 */ /* 0x040fe20000400000 */
[----:B------:R-:W-:Y:S01]  /*9ed0*/  LOP3.LUT R14, R161, 0xffff0000, RZ, 0xc0, !PT ;  /* 0xffff0000a10e7812 */ /* 0x000fe200078ec0ff */
[----:B------:R-:W-:Y:S01]  /*9ee0*/  FFMA R8, R133, R11, R8 ;  /* 0x0000000b85087223 */ /* 0x000fe20000000008 */
[----:B------:R-:W-:Y:S01]  /*9ef0*/  F2FP.BF16.F32.PACK_AB R95, R17, R16 ;  /* 0x00000010115f723e */ /* 0x000fe200000010ff */
[----:B------:R-:W-:Y:S01]  /*9f00*/  FMUL R10, R130, R42 ;  /* 0x0000002a820a7220 */ /* 0x000fe20000400000 */
[----:B------:R-:W-:Y:S01]  /*9f10*/  SHF.L.U32 R15, R162, 0x10, RZ ;  /* 0x00000010a20f7819 */ /* 0x000fe200000006ff */
[----:B------:R-:W-:Y:S01]  /*9f20*/  FMUL R11, R130, R43 ;  /* 0x0000002b820b7220 */ /* 0x000fe20000400000 */
[----:B------:R-:W-:Y:S01]  /*9f30*/  LOP3.LUT R16, R157, 0xffff0000, RZ, 0xc0, !PT ;  /* 0xffff00009d107812 */ /* 0x000fe200078ec0ff */
[----:B------:R-:W-:Y:S01]  /*9f40*/  FFMA R9, R133, R12, R9 ;  /* 0x0000000c85097223 */ /* 0x000fe20000000009 */
[----:B------:R-:W-:Y:S01]  /*9f50*/  SHF.L.U32 R17, R159, 0x10, RZ ;  /* 0x000000109f117819 */ /* 0x000fe200000006ff */
[----:B------:R-:W-:Y:S01]  /*9f60*/  FFMA R10, R133, R13, R10 ;  /* 0x0000000d850a7223 */ /* 0x000fe2000000000a */
[----:B------:R-:W-:Y:S01]  /*9f70*/  LOP3.LUT R20, R159, 0xffff0000, RZ, 0xc0, !PT ;  /* 0xffff00009f147812 */ /* 0x000fe200078ec0ff */
[----:B------:R-:W-:Y:S01]  /*9f80*/  FFMA R11, R133, R14, R11 ;  /* 0x0000000e850b7223 */ /* 0x000fe2000000000b */
[----:B------:R-:W-:Y:S01]  /*9f90*/  LOP3.LUT R14, R162, 0xffff0000, RZ, 0xc0, !PT ;  /* 0xffff0000a20e7812 */ /* 0x000fe200078ec0ff */
[C---:B------:R-:W-:Y:S01]  /*9fa0*/  FMUL R12, R130.reuse, R44 ;  /* 0x0000002c820c7220 */ /* 0x040fe20000400000 */
[----:B-1----:R-:W-:Y:S01]  /*9fb0*/  F2FP.BF16.F32.PACK_AB R88, R9, R8 ;  /* 0x000000080958723e */ /* 0x002fe200000010ff */
[----:B------:R1:W-:Y:S01]  /*9fc0*/  @!P1 STS.128 [R199+0x2010], R92 ;  /* 0x0020105cc7009388 */ /* 0x0003e20000000c00 */
[----:B------:R-:W-:Y:S01]  /*9fd0*/  F2FP.BF16.F32.PACK_AB R89, R11, R10 ;  /* 0x0000000a0b59723e */ /* 0x000fe200000010ff */
[----:B------:R-:W-:Y:S01]  /*9fe0*/  FMUL R13, R130, R45 ;  /* 0x0000002d820d7220 */ /* 0x000fe20000400000 */
[----:B------:R-:W-:Y:S01]  /*9ff0*/  SHF.L.U32 R11, R163, 0x10, RZ ;  /* 0x00000010a30b7819 */ /* 0x000fe200000006ff */
[C---:B------:R-:W-:Y:S01]  /*a000*/  FFMA R12, R133.reuse, R15, R12 ;  /* 0x0000000f850c7223 */ /* 0x040fe2000000000c */
[----:B------:R-:W-:Y:S01]  /*a010*/  SHF.L.U32 R15, R156, 0x10, RZ ;  /* 0x000000109c0f7819 */ /* 0x000fe200000006ff */
[----:B------:R-:W-:Y:S01]  /*a020*/  FFMA R13, R133, R14, R13 ;  /* 0x0000000e850d7223 */ /* 0x000fe2000000000d */
[----:B------:R-:W-:Y:S01]  /*a030*/  LOP3.LUT R14, R163, 0xffff0000, RZ, 0xc0, !PT ;  /* 0xffff0000a30e7812 */ /* 0x000fe200078ec0ff */
[C---:B------:R-:W-:Y:S01]  /*a040*/  FMUL R8, R130.reuse, R46 ;  /* 0x0000002e82087220 */ /* 0x040fe20000400000 */
[C---:B------:R-:W-:Y:S01]  /*a050*/  FMUL R9, R130.reuse, R47 ;  /* 0x0000002f82097220 */ /* 0x040fe20000400000 */
[----:B------:R-:W-:Y:S01]  /*a060*/  FMUL R10, R130, R48 ;  /* 0x00000030820a7220 */ /* 0x000fe20000400000 */
[----:B------:R-:W-:Y:S01]  /*a070*/  F2FP.BF16.F32.PACK_AB R90, R13, R12 ;  /* 0x0000000c0d5a723e */ /* 0x000fe200000010ff */
[C---:B------:R-:W-:Y:S01]  /*a080*/  FFMA R8, R133.reuse, R11, R8 ;  /* 0x0000000b85087223 */ /* 0x040fe20000000008 */
[C---:B------:R-:W-:Y:S01]  /*a090*/  FFMA R9, R133.reuse, R14, R9 ;  /* 0x0000000e85097223 */ /* 0x040fe20000000009 */
[----:B------:R-:W-:Y:S01]  /*a0a0*/  LOP3.LUT R14, R156, 0xffff0000, RZ, 0xc0, !PT ;  /* 0xffff00009c0e7812 */ /* 0x000fe200078ec0ff */
[----:B------:R-:W-:Y:S01]  /*a0b0*/  FFMA R10, R133, R15, R10 ;  /* 0x0000000f850a7223 */ /* 0x000fe2000000000a */
[----:B------:R-:W-:Y:S01]  /*a0c0*/  SHF.L.U32 R15, R157, 0x10, RZ ;  /* 0x000000109d0f7819 */ /* 0x000fe200000006ff */
[C---:B------:R-:W-:Y:S01]  /*a0d0*/  FMUL R11, R130.reuse, R49 ;  /* 0x00000031820b7220 */ /* 0x040fe20000400000 */
[----:B------:R-:W-:Y:S01]  /*a0e0*/  F2FP.BF16.F32.PACK_AB R91, R9, R8 ;  /* 0x00000008095b723e */ /* 0x000fe200000010ff */
[C---:B------:R-:W-:Y:S01]  /*a0f0*/  FMUL R12, R130.reuse, R50 ;  /* 0x00000032820c7220 */ /* 0x040fe20000400000 */
[C---:B------:R-:W-:Y:S01]  /*a100*/  FMUL R13, R130.reuse, R51 ;  /* 0x00000033820d7220 */ /* 0x040fe20000400000 */
[C---:B------:R-:W-:Y:S01]  /*a110*/  FFMA R11, R133.reuse, R14, R11 ;  /* 0x0000000e850b7223 */ /* 0x040fe2000000000b */
[----:B------:R-:W-:Y:S01]  /*a120*/  FMUL R8, R130, R52 ;  /* 0x0000003482087220 */ /* 0x000fe20000400000 */
[C---:B------:R-:W-:Y:S01]  /*a130*/  FFMA R12, R133.reuse, R15, R12 ;  /* 0x0000000f850c7223 */ /* 0x040fe2000000000c */
[C---:B------:R-:W-:Y:S01]  /*a140*/  FFMA R13, R133.reuse, R16, R13 ;  /* 0x00000010850d7223 */ /* 0x040fe2000000000d */
[----:B------:R-:W-:Y:S01]  /*a150*/  SHF.L.U32 R16, R158, 0x10, RZ ;  /* 0x000000109e107819 */ /* 0x000fe200000006ff */
[C---:B------:R-:W-:Y:S01]  /*a160*/  FMUL R9, R130.reuse, R53 ;  /* 0x0000003582097220 */ /* 0x040fe20000400000 */
[C---:B------:R-:W-:Y:S01]  /*a170*/  FMUL R14, R130.reuse, R54 ;  /* 0x00000036820e7220 */ /* 0x040fe20000400000 */
[----:B------:R-:W-:Y:S01]  /*a180*/  FMUL R15, R130, R55 ;  /* 0x00000037820f7220 */ /* 0x000fe20000400000 */
[----:B------:R3:W-:Y:S01]  /*a190*/  @!P1 STS.128 [R197+0x2020], R88 ;  /* 0x00202058c5009388 */ /* 0x0007e20000000c00 */
[----:B------:R-:W-:Y:S01]  /*a1a0*/  FFMA R8, R133, R16, R8 ;  /* 0x0000001085087223 */ /* 0x000fe20000000008 */
[----:B-1----:R-:W-:Y:S01]  /*a1b0*/  F2FP.BF16.F32.PACK_AB R93, R13, R12 ;  /* 0x0000000c0d5d723e */ /* 0x002fe200000010ff */
[C---:B------:R-:W-:Y:S01]  /*a1c0*/  FFMA R9, R133.reuse, R18, R9 ;  /* 0x0000001285097223 */ /* 0x040fe20000000009 */
[C---:B------:R-:W-:Y:S01]  /*a1d0*/  LOP3.LUT R12, R152.reuse, 0xffff0000, RZ, 0xc0, !PT ;  /* 0xffff0000980c7812 */ /* 0x040fe200078ec0ff */
[C---:B------:R-:W-:Y:S01]  /*a1e0*/  FFMA R14, R133.reuse, R17, R14 ;  /* 0x00000011850e7223 */ /* 0x040fe2000000000e */
[----:B------:R-:W-:Y:S01]  /*a1f0*/  SHF.L.U32 R17, R152, 0x10, RZ ;  /* 0x0000001098117819 */ /* 0x000fe200000006ff */
[----:B------:R-:W-:Y:S01]  /*a200*/  FFMA R15, R133, R20, R15 ;  /* 0x00000014850f7223 */ /* 0x000fe2000000000f */
[----:B------:R-:W-:Y:S01]  /*a210*/  F2FP.BF16.F32.PACK_AB R94, R9, R8 ;  /* 0x00000008095e723e */ /* 0x000fe200000010ff */
        /* <DEDUP_REMOVED lines=8> */
[----:B------:R-:W-:Y:S01]  /*a2a0*/  FMUL R9, R130, R58 ;  /* 0x0000003a82097220 */ /* 0x000fe20000400000 */
[----:B------:R-:W-:Y:S01]  /*a2b0*/  SHF.L.U32 R18, R154, 0x10, RZ ;  /* 0x000000109a127819 */ /* 0x000fe200000006ff */
[----:B------:R-:W-:Y:S01]  /*a2c0*/  FMUL R10, R130, R59 ;  /* 0x0000003b820a7220 */ /* 0x000fe20000400000 */
[----:B------:R-:W-:Y:S01]  /*a2d0*/  LOP3.LUT R15, R154, 0xffff0000, RZ, 0xc0, !PT ;  /* 0xffff00009a0f7812 */ /* 0x000fe200078ec0ff */
[----:B------:R-:W-:Y:S01]  /*a2e0*/  FMUL R11, R130, R60 ;  /* 0x0000003c820b7220 */ /* 0x000fe20000400000 */
[----:B------:R-:W-:Y:S01]  /*a2f0*/  LOP3.LUT R17, R155, 0xffff0000, RZ, 0xc0, !PT ;  /* 0xffff00009b117812 */ /* 0x000fe200078ec0ff */
[C---:B------:R-:W-:Y:S01]  /*a300*/  FFMA R9, R133.reuse, R14, R9 ;  /* 0x0000000e85097223 */ /* 0x040fe20000000009 */
[----:B------:R-:W-:Y:S01]  /*a310*/  F2FP.BF16.F32.PACK_AB R96, R8, R16 ;  /* 0x000000100860723e */ /* 0x000fe200000010ff */
[----:B------:R-:W-:Y:S01]  /*a320*/  FFMA R10, R133, R13, R10 ;  /* 0x0000000d850a7223 */ /* 0x000fe2000000000a */
[----:B------:R-:W-:Y:S01]  /*a330*/  LOP3.LUT R16, R141, 0xffff0000, RZ, 0xc0, !PT ;  /* 0xffff00008d107812 */ /* 0x000fe200078ec0ff */
[C---:B------:R-:W-:Y:S01]  /*a340*/  FMUL R12, R130.reuse, R61 ;  /* 0x0000003d820c7220 */ /* 0x040fe20000400000 */
[----:B------:R-:W-:Y:S01]  /*a350*/  LOP3.LUT R20, R147, 0xffff0000, RZ, 0xc0, !PT ;  /* 0xffff000093147812 */ /* 0x000fe200078ec0ff */
[----:B------:R-:W-:Y:S01]  /*a360*/  FFMA R11, R133, R18, R11 ;  /* 0x00000012850b7223 */ /* 0x000fe2000000000b */
[----:B------:R-:W-:Y:S01]  /*a370*/  SHF.L.U32 R18, R155, 0x10, RZ ;  /* 0x000000109b127819 */ /* 0x000fe200000006ff */
[----:B------:R-:W-:Y:S01]  /*a380*/  FMUL R13, R130, R62 ;  /* 0x0000003e820d7220 */ /* 0x000fe20000400000 */
[----:B------:R-:W-:Y:S01]  /*a390*/  F2FP.BF16.F32.PACK_AB R97, R10, R9 ;  /* 0x000000090a61723e */ /* 0x000fe200000010ff */
[C---:B------:R-:W-:Y:S01]  /*a3a0*/  FFMA R12, R133.reuse, R15, R12 ;  /* 0x0000000f850c7223 */ /* 0x040fe2000000000c */
[----:B------:R-:W-:Y:S01]  /*a3b0*/  SHF.L.U32 R15, R150, 0x10, RZ ;  /* 0x00000010960f7819 */ /* 0x000fe200000006ff */
[----:B------:R-:W-:Y:S01]  /*a3c0*/  FMUL R14, R130, R63 ;  /* 0x0000003f820e7220 */ /* 0x000fe20000400000 */
[----:B------:R-:W-:Y:S01]  /*a3d0*/  FFMA R13, R133, R18, R13 ;  /* 0x00000012850d7223 */ /* 0x000fe2000000000d */
[----:B------:R-:W-:Y:S01]  /*a3e0*/  LOP3.LUT R18, R145, 0xffff0000, RZ, 0xc0, !PT ;  /* 0xffff000091127812 */ /* 0x000fe200078ec0ff */
[----:B------:R1:W-:Y:S01]  /*a3f0*/  @!P1 STS.128 [R196+0x2010], R92 ;  /* 0x0020105cc4009388 */ /* 0x0003e20000000c00 */
[----:B------:R-:W-:Y:S01]  /*a400*/  F2FP.BF16.F32.PACK_AB R98, R12, R11 ;  /* 0x0000000b0c62723e */ /* 0x000fe200000010ff */
[C---:B------:R-:W-:Y:S01]  /*a410*/  FFMA R14, R133.reuse, R17, R14 ;  /* 0x00000011850e7223 */ /* 0x040fe2000000000e */
[----:B------:R-:W-:Y:S01]  /*a420*/  SHF.L.U32 R11, R148, 0x10, RZ ;  /* 0x00000010940b7819 */ /* 0x000fe200000006ff */
[----:B------:R-:W-:Y:S01]  /*a430*/  FMUL R8, R130, R64 ;  /* 0x0000004082087220 */ /* 0x000fe20000400000 */
[----:B------:R-:W-:Y:S01]  /*a440*/  LOP3.LUT R12, R148, 0xffff0000, RZ, 0xc0, !PT ;  /* 0xffff0000940c7812 */ /* 0x000fe200078ec0ff */
[----:B------:R-:W-:Y:S01]  /*a450*/  FMUL R9, R130, R65 ;  /* 0x0000004182097220 */ /* 0x000fe20000400000 */
[----:B------:R-:W-:Y:S01]  /*a460*/  F2FP.BF16.F32.PACK_AB R99, R14, R13 ;  /* 0x0000000d0e63723e */ /* 0x000fe200000010ff */
[----:B------:R-:W-:Y:S01]  /*a470*/  FFMA R8, R133, R11, R8 ;  /* 0x0000000b85087223 */ /* 0x000fe20000000008 */
[----:B------:R-:W-:Y:S01]  /*a480*/  SHF.L.U32 R13, R149, 0x10, RZ ;  /* 0x00000010950d7819 */ /* 0x000fe200000006ff */
[----:B------:R-:W-:Y:S01]  /*a490*/  FFMA R9, R133, R12, R9 ;  /* 0x0000000c85097223 */ /* 0x000fe20000000009 */
[----:B------:R-:W-:Y:S01]  /*a4a0*/  LOP3.LUT R14, R149, 0xffff0000, RZ, 0xc0, !PT ;  /* 0xffff0000950e7812 */ /* 0x000fe200078ec0ff */
[C---:B------:R-:W-:Y:S01]  /*a4b0*/  FMUL R10, R130.reuse, R66 ;  /* 0x00000042820a7220 */ /* 0x040fe20000400000 */
[----:B------:R-:W-:Y:S01]  /*a4c0*/  SHF.L.U32 R17, R147, 0x10, RZ ;  /* 0x0000001093117819 */ /* 0x000fe200000006ff */
[C---:B------:R-:W-:Y:S01]  /*a4d0*/  FMUL R11, R130.reuse, R67 ;  /* 0x00000043820b7220 */ /* 0x040fe20000400000 */
[----:B---3--:R-:W-:Y:S01]  /*a4e0*/  F2FP.BF16.F32.PACK_AB R88, R9, R8 ;  /* 0x000000080958723e */ /* 0x008fe200000010ff */
[C---:B------:R-:W-:Y:S01]  /*a4f0*/  FFMA R10, R133.reuse, R13, R10 ;  /* 0x0000000d850a7223 */ /* 0x040fe2000000000a */
[----:B------:R-:W-:Y:S01]  /*a500*/  FMUL R12, R130, R68 ;  /* 0x00000044820c7220 */ /* 0x000fe20000400000 */
[C---:B------:R-:W-:Y:S01]  /*a510*/  FFMA R11, R133.reuse, R14, R11 ;  /* 0x0000000e850b7223 */ /* 0x040fe2000000000b */
[----:B------:R-:W-:Y:S01]  /*a520*/  LOP3.LUT R14, R150, 0xffff0000, RZ, 0xc0, !PT ;  /* 0xffff0000960e7812 */ /* 0x000fe200078ec0ff */
[C---:B------:R-:W-:Y:S01]  /*a530*/  FMUL R13, R130.reuse, R69 ;  /* 0x00000045820d7220 */ /* 0x040fe20000400000 */
[----:B------:R3:W-:Y:S01]  /*a540*/  @!P1 STS.128 [R191+0x3000], R96 ;  /* 0x00300060bf009388 */ /* 0x0007e20000000c00 */
[----:B------:R-:W-:Y:S01]  /*a550*/  FFMA R12, R133, R15, R12 ;  /* 0x0000000f850c7223 */ /* 0x000fe2000000000c */
[----:B------:R-:W-:Y:S01]  /*a560*/  F2FP.BF16.F32.PACK_AB R89, R11, R10 ;  /* 0x0000000a0b59723e */ /* 0x000fe200000010ff */
[----:B------:R-:W-:Y:S01]  /*a570*/  FFMA R13, R133, R14, R13 ;  /* 0x0000000e850d7223 */ /* 0x000fe2000000000d */
[C---:B------:R-:W-:Y:S01]  /*a580*/  SHF.L.U32 R11, R151.reuse, 0x10, RZ ;  /* 0x00000010970b7819 */ /* 0x040fe200000006ff */
[C---:B------:R-:W-:Y:S01]  /*a590*/  FMUL R8, R130.reuse, R70 ;  /* 0x0000004682087220 */ /* 0x040fe20000400000 */
[----:B------:R-:W-:Y:S01]  /*a5a0*/  LOP3.LUT R14, R151, 0xffff0000, RZ, 0xc0, !PT ;  /* 0xffff0000970e7812 */ /* 0x000fe200078ec0ff */
[----:B------:R-:W-:Y:S01]  /*a5b0*/  FMUL R9, R130, R71 ;  /* 0x0000004782097220 */ /* 0x000fe20000400000 */
[----:B------:R-:W-:Y:S01]  /*a5c0*/  SHF.L.U32 R15, R140, 0x10, RZ ;  /* 0x000000108c0f7819 */ /* 0x000fe200000006ff */
        /* <DEDUP_REMOVED lines=10> */
[----:B------:R-:W-:Y:S01]  /*a670*/  FMUL R13, R130, R75 ;  /* 0x0000004b820d7220 */ /* 0x000fe20000400000 */
[C---:B------:R-:W-:Y:S01]  /*a680*/  FFMA R11, R133.reuse, R14, R11 ;  /* 0x0000000e850b7223 */ /* 0x040fe2000000000b */
[----:B------:R-:W-:Y:S01]  /*a690*/  SHF.L.U32 R14, R142, 0x10, RZ ;  /* 0x000000108e0e7819 */ /* 0x000fe200000006ff */
[C---:B------:R-:W-:Y:S01]  /*a6a0*/  FFMA R12, R133.reuse, R15, R12 ;  /* 0x0000000f850c7223 */ /* 0x040fe2000000000c */
[----:B------:R-:W-:Y:S01]  /*a6b0*/  SHF.L.U32 R15, R144, 0x10, RZ ;  /* 0x00000010900f7819 */ /* 0x000fe200000006ff */
[----:B------:R-:W-:Y:S01]  /*a6c0*/  FFMA R13, R133, R16, R13 ;  /* 0x00000010850d7223 */ /* 0x000fe2000000000d */
[----:B------:R-:W-:Y:S01]  /*a6d0*/  LOP3.LUT R16, R142, 0xffff0000, RZ, 0xc0, !PT ;  /* 0xffff00008e107812 */ /* 0x000fe200078ec0ff */
[----:B------:R4:W-:Y:S01]  /*a6e0*/  @!P1 STS.128 [R199+0x3010], R88 ;  /* 0x00301058c7009388 */ /* 0x0009e20000000c00 */
[----:B-1----:R-:W-:Y:S01]  /*a6f0*/  F2FP.BF16.F32.PACK_AB R92, R11, R10 ;  /* 0x0000000a0b5c723e */ /* 0x002fe200000010ff */
[C---:B------:R-:W-:Y:S01]  /*a700*/  FMUL R8, R130.reuse, R76 ;  /* 0x0000004c82087220 */ /* 0x040fe20000400000 */
[----:B------:R-:W-:Y:S01]  /*a710*/  F2FP.BF16.F32.PACK_AB R93, R13, R12 ;  /* 0x0000000c0d5d723e */ /* 0x000fe200000010ff */
[C---:B------:R-:W-:Y:S01]  /*a720*/  FMUL R9, R130.reuse, R77 ;  /* 0x0000004d82097220 */ /* 0x040fe20000400000 */
[----:B------:R-:W-:Y:S01]  /*a730*/  SHF.L.U32 R13, R143, 0x10, RZ ;  /* 0x000000108f0d7819 */ /* 0x000fe200000006ff */
[----:B------:R-:W-:Y:S01]  /*a740*/  FFMA R8, R133, R14, R8 ;  /* 0x0000000e85087223 */ /* 0x000fe20000000008 */
[----:B------:R-:W-:Y:S01]  /*a750*/  LOP3.LUT R14, R143, 0xffff0000, RZ, 0xc0, !PT ;  /* 0xffff00008f0e7812 */ /* 0x000fe200078ec0ff */
[----:B------:R-:W1:Y:S01]  /*a760*/  S2R R201, SR_CgaCtaId ;  /* 0x0000000000c97919 */ /* 0x000e620000008800 */
[C---:B------:R-:W-:Y:S01]  /*a770*/  FMUL R10, R130.reuse, R78 ;  /* 0x0000004e820a7220 */ /* 0x040fe20000400000 */
[----:B------:R-:W-:Y:S01]  /*a780*/  FFMA R9, R133, R16, R9 ;  /* 0x0000001085097223 */ /* 0x000fe20000000009 */
[----:B------:R-:W-:Y:S01]  /*a790*/  SHF.L.U32 R16, R145, 0x10, RZ ;  /* 0x0000001091107819 */ /* 0x000fe200000006ff */
[C---:B------:R-:W-:Y:S01]  /*a7a0*/  FMUL R11, R130.reuse, R79 ;  /* 0x0000004f820b7220 */ /* 0x040fe20000400000 */
[----:B------:R-:W-:Y:S01]  /*a7b0*/  FFMA R10, R133, R13, R10 ;  /* 0x0000000d850a7223 */ /* 0x000fe2000000000a */
[----:B------:R-:W-:Y:S01]  /*a7c0*/  FMUL R12, R130, R80 ;  /* 0x00000050820c7220 */ /* 0x000fe20000400000 */
[----:B------:R-:W-:Y:S01]  /*a7d0*/  F2FP.BF16.F32.PACK_AB R94, R9, R8 ;  /* 0x00000008095e723e */ /* 0x000fe200000010ff */
[C---:B------:R-:W-:Y:S01]  /*a7e0*/  FFMA R11, R133.reuse, R14, R11 ;  /* 0x0000000e850b7223 */ /* 0x040fe2000000000b */
[----:B------:R-:W-:Y:S01]  /*a7f0*/  LOP3.LUT R14, R144, 0xffff0000, RZ, 0xc0, !PT ;  /* 0xffff0000900e7812 */ /* 0x000fe200078ec0ff */
[C---:B------:R-:W-:Y:S01]  /*a800*/  FMUL R8, R130.reuse, R81 ;  /* 0x0000005182087220 */ /* 0x040fe20000400000 */
[C---:B------:R-:W-:Y:S01]  /*a810*/  FMUL R9, R130.reuse, R82 ;  /* 0x0000005282097220 */ /* 0x040fe20000400000 */
[----:B------:R-:W-:Y:S01]  /*a820*/  FMUL R13, R130, R83 ;  /* 0x00000053820d7220 */ /* 0x000fe20000400000 */
[C---:B------:R-:W-:Y:S01]  /*a830*/  FFMA R12, R133.reuse, R15, R12 ;  /* 0x0000000f850c7223 */ /* 0x040fe2000000000c */
[C---:B------:R-:W-:Y:S01]  /*a840*/  FFMA R8, R133.reuse, R14, R8 ;  /* 0x0000000e85087223 */ /* 0x040fe20000000008 */
[----:B------:R-:W-:Y:S01]  /*a850*/  FFMA R9, R133, R16, R9 ;  /* 0x0000001085097223 */ /* 0x000fe20000000009 */
[----:B------:R-:W-:Y:S01]  /*a860*/  F2FP.BF16.F32.PACK_AB R95, R11, R10 ;  /* 0x0000000a0b5f723e */ /* 0x000fe200000010ff */
[C---:B------:R-:W-:Y:S01]  /*a870*/  FFMA R13, R133.reuse, R18, R13 ;  /* 0x00000012850d7223 */ /* 0x040fe2000000000d */
[----:B------:R-:W-:Y:S01]  /*a880*/  SHF.L.U32 R16, R146, 0x10, RZ ;  /* 0x0000001092107819 */ /* 0x000fe200000006ff */
[----:B------:R-:W-:Y:S01]  /*a890*/  FMUL R10, R130, R84 ;  /* 0x00000054820a7220 */ /* 0x000fe20000400000 */
[----:B------:R-:W-:Y:S01]  /*a8a0*/  LOP3.LUT R18, R146, 0xffff0000, RZ, 0xc0, !PT ;  /* 0xffff000092127812 */ /* 0x000fe200078ec0ff */
[----:B------:R4:W-:Y:S01]  /*a8b0*/  @!P1 STS.128 [R197+0x3020], R92 ;  /* 0x0030205cc5009388 */ /* 0x0009e20000000c00 */
[C---:B------:R-:W-:Y:S01]  /*a8c0*/  FMUL R11, R130.reuse, R85 ;  /* 0x00000055820b7220 */ /* 0x040fe20000400000 */
[C---:B------:R-:W-:Y:S01]  /*a8d0*/  FMUL R14, R130.reuse, R86 ;  /* 0x00000056820e7220 */ /* 0x040fe20000400000 */
[----:B------:R-:W-:Y:S01]  /*a8e0*/  FMUL R15, R130, R87 ;  /* 0x00000057820f7220 */ /* 0x000fe20000400000 */
[C---:B------:R-:W-:Y:S01]  /*a8f0*/  FFMA R10, R133.reuse, R16, R10 ;  /* 0x00000010850a7223 */ /* 0x040fe2000000000a */
[C---:B------:R-:W-:Y:S01]  /*a900*/  FFMA R11, R133.reuse, R18, R11 ;  /* 0x00000012850b7223 */ /* 0x040fe2000000000b */
[C---:B------:R-:W-:Y:S01]  /*a910*/  FFMA R14, R133.reuse, R17, R14 ;  /* 0x00000011850e7223 */ /* 0x040fe2000000000e */
[----:B------:R-:W-:Y:S01]  /*a920*/  FFMA R15, R133, R20, R15 ;  /* 0x00000014850f7223 */ /* 0x000fe2000000000f */
[----:B---3--:R-:W-:Y:S01]  /*a930*/  F2FP.BF16.F32.PACK_AB R96, R8, R12 ;  /* 0x0000000c0860723e */ /* 0x008fe200000010ff */
[----:B------:R-:W-:Y:S01]  /*a940*/  BSSY.RECONVERGENT B0, `(.L_x_121) ;  /* 0x0000021000007945 */ /* 0x000fe20003800200 */
[----:B------:R-:W-:Y:S02]  /*a950*/  F2FP.BF16.F32.PACK_AB R97, R13, R9 ;  /* 0x000000090d61723e */ /* 0x000fe400000010ff */
[----:B------:R-:W-:Y:S02]  /*a960*/  F2FP.BF16.F32.PACK_AB R98, R11, R10 ;  /* 0x0000000a0b62723e */ /* 0x000fe400000010ff */
[----:B------:R-:W-:Y:S02]  /*a970*/  F2FP.BF16.F32.PACK_AB R99, R15, R14 ;  /* 0x0000000e0f63723e */ /* 0x000fe400000010ff */
[----:B------:R-:W-:Y:S02]  /*a980*/  MOV R12, UR46 ;  /* 0x0000002e000c7c02 */ /* 0x000fe40008000f00 */
[----:B------:R-:W-:Y:S01]  /*a990*/  LEA R11, R138, UR44, 0x3 ;  /* 0x0000002c8a0b7c11 */ /* 0x000fe2000f8e18ff */
[----:B------:R4:W-:Y:S01]  /*a9a0*/  @!P1 STS.128 [R196+0x3010], R96 ;  /* 0x00301060c4009388 */ /* 0x0009e20000000c00 */
[----:B------:R-:W-:Y:S02]  /*a9b0*/  @P2 LEA R12, R12, UR44, 0x3 ;  /* 0x0000002c0c0c2c11 */ /* 0x000fe4000f8e18ff */
[----:B------:R-:W-:Y:S02]  /*a9c0*/  @P2 SHF.L.U32 R14, RZ, 0x1f, RZ ;  /* 0x0000001fff0e2819 */ /* 0x000fe400000006ff */
[----:B------:R-:W-:Y:S01]  /*a9d0*/  @P2 IADD3 R12, PT, PT, R12, 0x30, RZ ;  /* 0x000000300c0c2810 */ /* 0x000fe20007ffe0ff */
[----:B------:R-:W-:Y:S01]  /*a9e0*/  @!PT LDS RZ, [RZ] ;  /* 0x00000000fffff984 */ /* 0x000fe20000000800 */
[----:B------:R-:W-:Y:S01]  /*a9f0*/  @!PT LDS RZ, [RZ] ;  /* 0x00000000fffff984 */ /* 0x000fe20000000800 */
[----:B------:R-:W-:Y:S01]  /*aa00*/  @!PT LDS RZ, [RZ] ;  /* 0x00000000fffff984 */ /* 0x000fe20000000800 */
[----:B------:R-:W-:Y:S01]  /*aa10*/  @!PT LDS RZ, [RZ] ;  /* 0x00000000fffff984 */ /* 0x000fe20000000800 */
[----:B------:R3:W-:Y:S06]  /*aa20*/  MEMBAR.ALL.CTA ;  /* 0x0000000000007992 */ /* 0x0007ec0000008000 */
[----:B---3--:R-:W3:Y:S01]  /*aa30*/  FENCE.VIEW.ASYNC.S ;  /* 0x00000000000073c6 */ /* 0x008ee20000000000 */
[----:B-1----:R-:W-:Y:S01]  /*aa40*/  @P2 PRMT R12, R201, 0x654, R12 ;  /* 0x00000654c90c2816 */ /* 0x002fe2000000000c */
[----:B---3--:R-:W-:Y:S06]  /*aa50*/  BAR.SYNC.DEFER_BLOCKING 0x1, 0x80 ;  /* 0x0042000000007b1d */ /* 0x008fec0000010000 */
[----:B------:R-:W-:Y:S05]  /*aa60*/  @P0 BRA `(.L_x_122) ;  /* 0x0000000000380947 */ /* 0x000fea0003800000 */
[----:B------:R-:W-:Y:S01]  /*aa70*/  R2UR UR9, R202 ;  /* 0x00000000ca0972ca */ /* 0x000fe200000e0000 */
[----:B------:R-:W-:Y:S02]  /*aa80*/  UIADD3 UR4, UP0, UPT, UR54, 0xa80, URZ ;  /* 0x00000a8036047890 */ /* 0x000fe4000ff1e0ff */
[----:B------:R-:W-:Y:S02]  /*aa90*/  UIADD3 UR10, UPT, UPT, UR50, 0x40, URZ ;  /* 0x00000040320a7890 */ /* 0x000fe4000fffe0ff */
[----:B------:R-:W-:Y:S02]  /*aaa0*/  UIADD3 UR8, UPT, UPT, UR44, 0x2200, URZ ;  /* 0x000022002c087890 */ /* 0x000fe4000fffe0ff */
[----:B------:R-:W-:Y:S01]  /*aab0*/  UIADD3.X UR5, UPT, UPT, URZ, UR55, URZ, UP0, !UPT ;  /* 0x00000037ff057290 */ /* 0x000fe200087fe4ff */
[----:B------:R-:W-:Y:S01]  /*aac0*/  UMOV UR11, UR60 ;  /* 0x0000003c000b7c82 */ /* 0x000fe20008000000 */
[----:B------:R-:W-:Y:S01]  /*aad0*/  UIADD3 UR12, UPT, UPT, UR44, 0x3200, URZ ;  /* 0x000032002c0c7890 */ /* 0x000fe2000fffe0ff */
[----:B------:R-:W-:Y:S03]  /*aae0*/  UMOV UR15, UR60 ;  /* 0x0000003c000f7c82 */ /* 0x000fe60008000000 */
[----:B------:R-:W-:Y:S01]  /*aaf0*/  UIADD3 UR13, UPT, UPT, UR9, 0x80, URZ ;  /* 0x00000080090d7890 */ /* 0x000fe2000fffe0ff */
[----:B------:R-:W-:Y:S02]  /*ab00*/  UMOV UR14, UR10 ;  /* 0x0000000a000e7c82 */ /* 0x000fe40008000000 */
[----:B------:R1:W-:Y:S06]  /*ab10*/  UTMASTG.3D [UR8], [UR4] ;  /* 0x00000008040073b5 */ /* 0x0003ec0008010000 */
[----:B------:R1:W-:Y:S01]  /*ab20*/  UTMASTG.3D [UR12], [UR4] ;  /* 0x0000000c040073b5 */ /* 0x0003e20008010000 */
[----:B------:R0:W-:Y:S01]  /*ab30*/  UTMACMDFLUSH ;  /* 0x00000000000079b7 */ /* 0x0001e20000000000 */
[----:B-1----:R-:W-:Y:S04]  /*ab40*/  DEPBAR.LE SB0, 0x1 ;  /* 0x000080400000791a */ /* 0x002fe80000000000 */
.L_x_122:
[----:B------:R-:W-:Y:S05]  /*ab50*/  BSYNC.RECONVERGENT B0 ;  /* 0x0000000000007941 */ /* 0x000fea0003800200 */
.L_x_121:
[----:B------:R-:W-:Y:S01]  /*ab60*/  BAR.SYNC.DEFER_BLOCKING 0x1, 0x80 ;  /* 0x0042000000007b1d */ /* 0x000fe20000010000 */
[----:B------:R-:W-:Y:S02]  /*ab70*/  UISETP.NE.AND UP0, UPT, UR43, URZ, UPT ;  /* 0x000000ff2b00728c */ /* 0x000fe4000bf05270 */
[----:B------:R-:W-:Y:S03]  /*ab80*/  UIADD3 UR5, UPT, UPT, UR46, 0x1, URZ ;  /* 0x000000012e057890 */ /* 0x000fe6000fffe0ff */
[----:B------:R1:W-:Y:S01]  /*ab90*/  @P2 SYNCS.ARRIVE.TRANS64.RED.A1T0 RZ, [R12+URZ], RZ ;  /* 0x000000ff0cff29a7 */ /* 0x0003e200081004ff */
[----:B------:R-:W-:Y:S01]  /*aba0*/  UMOV UR4, 0x40 ;  /* 0x0000004000047882 */ /* 0x000fe20000000000 */
[----:B------:R-:W-:Y:S01]  /*abb0*/  BSSY B1, `(.L_x_123) ;  /* 0x0000021000017945 */ /* 0x000fe20003800000 */
[----:B------:R-:W-:Y:S02]  /*abc0*/  USEL UR4, UR4, 0x20, !UP0 ;  /* 0x0000002004047887 */ /* 0x000fe4000c000000 */
[----:B------:R-:W-:Y:S02]  /*abd0*/  UISETP.NE.AND UP0, UPT, UR5, 0x4, UPT ;  /* 0x000000040500788c */ /* 0x000fe4000bf05270 */
[----:B------:R-:W-:Y:S01]  /*abe0*/  UIADD3 UR49, UPT, UPT, UR47, UR4, URZ ;  /* 0x000000042f317290 */ /* 0x000fe2000fffe0ff */
[----:B------:R-:W3:Y:S01]  /*abf0*/  @P2 SYNCS.PHASECHK.TRANS64.TRYWAIT P0, [R11+URZ+0x10], R14 ;  /* 0x0000100e0b0025a7 */ /* 0x000ee200080011ff */
[----:B----4-:R-:W-:Y:S01]  /*ac00*/  VIADD R92, R131, UR4 ;  /* 0x00000004835c7c36 */ /* 0x010fe20008000000 */
[----:B------:R-:W-:Y:S04]  /*ac10*/  USEL UR36, UR5, URZ, UP0 ;  /* 0x000000ff05247287 */ /* 0x000fe80008000000 */
[----:B------:R-:W-:Y:S04]  /*ac20*/  SHF.R.U32.HI R6, RZ, 0x15, R92 ;  /* 0x00000015ff067819 */ /* 0x000fe8000001165c */
[----:B------:R-:W-:Y:S02]  /*ac30*/  LOP3.LUT R17, R6, 0x3, RZ, 0xc0, !PT ;  /* 0x0000000306117812 */ /* 0x000fe400078ec0ff */
[----:B---3--:R-:W-:Y:S01]  /*ac40*/  @P2 SEL R137, RZ, 0x1, !P0 ;  /* 0x00000001ff892807 */ /* 0x008fe20004000000 */
[----:B-1----:R-:W-:Y:S06]  /*ac50*/  @!P2 BRA `(.L_x_124) ;  /* 0x000000000058a947 */ /* 0x002fec0003800000 */
        /* <DEDUP_REMOVED lines=8> */
[----:B------:R-:W-:Y:S04]  /*ace0*/  SHF.L.U32 R4, RZ, 0x1f, RZ ;  /* 0x0000001fff047819 */ /* 0x000fe800000006ff */
[----:B------:R-:W1:Y:S02]  /*acf0*/  SYNCS.PHASECHK.TRANS64.TRYWAIT P0, [R11+URZ+0x10], R4 ;  /* 0x000010040b0075a7 */ /* 0x000e6400080011ff */
[----:B-1----:R-:W-:Y:S05]  /*ad00*/  @!P0 BRA `(.L_x_127) ;  /* 0x00000090005c8947 */ /* 0x002fea0003800000 */
.L_x_126:
[----:B------:R-:W-:Y:S05]  /*ad10*/  BSYNC B0 ;  /* 0x0000000000007941 */ /* 0x000fea0003800000 */
.L_x_125:
[----:B------:R-:W-:Y:S02]  /*ad20*/  ISETP.NE.AND P0, PT, R139, RZ, PT ;  /* 0x000000ff8b00720c */ /* 0x000fe40003f05270 */
[----:B------:R-:W-:Y:S11]  /*ad30*/  IADD3 R138, PT, PT, R138, 0x1, RZ ;  /* 0x000000018a8a7810 */ /* 0x000ff60007ffe0ff */
[----:B------:R3:W4:Y:S04]  /*ad40*/  @P0 LDS.128 R160, [R3+0x20] ;  /* 0x0000200003a00984 */ /* 0x0007280000000c00 */
[----:B------:R3:W1:Y:S04]  /*ad50*/  @P0 LDS.128 R140, [R3+0x1020] ;  /* 0x00102000038c0984 */ /* 0x0006680000000c00 */
[----:B------:R3:W1:Y:S04]  /*ad60*/  @P0 LDS.128 R168, [R7] ;  /* 0x0000000007a80984 */ /* 0x0006680000000c00 */
[----:B------:R3:W1:Y:S04]  /*ad70*/  @P0 LDS.128 R152, [R7+0x1000] ;  /* 0x0010000007980984 */ /* 0x0006680000000c00 */
[----:B------:R3:W1:Y:S04]  /*ad80*/  @P0 LDS.128 R164, [R5+0x10] ;  /* 0x0000100005a40984 */ /* 0x0006680000000c00 */
[----:B------:R3:W1:Y:S04]  /*ad90*/  @P0 LDS.128 R148, [R5+0x1010] ;  /* 0x0010100005940984 */ /* 0x0006680000000c00 */
[----:B------:R3:W1:Y:S04]  /*ada0*/  @P0 LDS.128 R156, [R0+0x10] ;  /* 0x00001000009c0984 */ /* 0x0006680000000c00 */
[----:B------:R3:W1:Y:S02]  /*adb0*/  @P0 LDS.128 R144, [R0+0x1010] ;  /* 0x0010100000900984 */ /* 0x0006640000000c00 */
.L_x_124:
[----:B------:R-:W-:Y:S05]  /*adc0*/  BSYNC B1 ;  /* 0x0000000000017941 */ /* 0x000fea0003800000 */
.L_x_123:
[----:B------:R-:W-:Y:S11]  /*add0*/  ISETP.NE.AND P0, PT, R192, R17, PT ;  /* 0x00000011c000720c */ /* 0x000ff60003f05270 */
[----:B------:R-:W-:Y:S02]  /*ade0*/  @!UPT UIADD3 URZ, UPT, UPT, URZ, URZ, URZ ;  /* 0x000000fffffff290 */ /* 0x000fe4000fffe0ff */
[----:B------:R-:W-:Y:S05]  /*adf0*/  @P0 BRA `(.L_x_128) ;  /* 0x0000000000bc0947 */ /* 0x000fea0003800000 */
[----:B------:R-:W-:Y:S11]  /*ae00*/  LOP3.LUT P0, RZ, R6, 0x3, R181, 0x48, !PT ;  /* 0x0000000306ff7812 */ /* 0x000ff600078048b5 */
[----:B------:R-:W-:Y:S02]  /*ae10*/  @!UPT UIADD3 URZ, UPT, UPT, URZ, URZ, URZ ;  /* 0x000000fffffff290 */ /* 0x000fe4000fffe0ff */
[----:B------:R-:W-:Y:S05]  /*ae20*/  @!P0 BRA `(.L_x_129) ;  /* 0x0000000000408947 */ /* 0x000fea0003800000 */
[----:B------:R-:W3:Y:S01]  /*ae30*/  LDCU.64 UR8, c[0x4][0x70] ;  /* 0x01000e00ff0877ac */ /* 0x000ee20008000a00 */
[----:B------:R-:W-:Y:S01]  /*ae40*/  MOV R15, 0x0 ;  /* 0x00000000000f7802 */ /* 0x000fe20000000f00 */
[----:B------:R-:W-:Y:S02]  /*ae50*/  HFMA2 R12, -RZ, RZ, 0, 5.9604644775390625e-08 ;  /* 0x00000001ff0c7431 */ /* 0x000fe400000001ff */
[----:B------:R-:W-:Y:S02]  /*ae60*/  IMAD.MOV.U32 R8, RZ, RZ, 0x192 ;  /* 0x00000192ff087424 */ /* 0x000fe400078e00ff */
[----:B------:R-:W-:Y:S01]  /*ae70*/  IMAD.MOV.U32 R13, RZ, RZ, RZ ;  /* 0x000000ffff0d7224 */ /* 0x000fe200078e00ff */
[----:B------:R-:W5:Y:S01]  /*ae80*/  LDCU.64 UR6, c[0x4][0x78] ;  /* 0x01000f00ff0677ac */ /* 0x000f620008000a00 */
[----:B------:R-:W2:Y:S01]  /*ae90*/  LDC.64 R14, c[0x4][R15] ;  /* 0x010000000f0e7b82 */ /* 0x000ea20000000a00 */
[----:B------:R-:W4:Y:S01]  /*aea0*/  LDCU.64 UR4, c[0x4][0x10] ;  /* 0x01000200ff0477ac */ /* 0x000f220008000a00 */
[----:B---3--:R-:W-:Y:S01]  /*aeb0*/  MOV R5, UR9 ;  /* 0x0000000900057c02 */ /* 0x008fe20008000f00 */
[----:B-1----:R-:W-:Y:S01]  /*aec0*/  IMAD.U32 R4, RZ, RZ, UR8 ;  /* 0x00000008ff047e24 */ /* 0x002fe2000f8e00ff */
[----:B-----5:R-:W-:Y:S01]  /*aed0*/  MOV R7, UR7 ;  /* 0x0000000700077c02 */ /* 0x020fe20008000f00 */
[----:B------:R-:W-:Y:S01]  /*aee0*/  IMAD.U32 R6, RZ, RZ, UR6 ;  /* 0x00000006ff067e24 */ /* 0x000fe2000f8e00ff */
[----:B----4-:R-:W-:Y:S01]  /*aef0*/  MOV R11, UR5 ;  /* 0x00000005000b7c02 */ /* 0x010fe20008000f00 */
[----:B------:R-:W-:Y:S02]  /*af00*/  IMAD.U32 R10, RZ, RZ, UR4 ;  /* 0x00000004ff0a7e24 */ /* 0x000fe4000f8e00ff */
[----:B------:R-:W-:Y:S07]  /*af10*/  LEPC R20, `(.L_x_129) ;  /* 0x000000001014794e */ /* 0x000fee0000000000 */
[----:B--2---:R-:W-:Y:S05]  /*af20*/  CALL.ABS.NOINC R14 ;  /* 0x000000000e007343 */ /* 0x004fea0003c00000 */
.L_x_129:
[----:B------:R-:W-:Y:S05]  /*af30*/  WARPSYNC.ALL ;  /* 0x0000000000007948 */ /* 0x000fea0003800000 */
[C---:B------:R-:W-:Y:S01]  /*af40*/  R2UR UR4, R92.reuse ;  /* 0x000000005c0472ca */ /* 0x040fe200000e0000 */
[----:B---3--:R-:W-:Y:S05]  /*af50*/  VIADD R0, R92, 0x80 ;  /* 0x000000805c007836 */ /* 0x008fea0000000000 */
[----:B------:R-:W-:Y:S04]  /*af60*/  SHF.R.U32.HI R0, RZ, 0x15, R0 ;  /* 0x00000015ff007819 */ /* 0x000fe80000011600 */
[----:B------:R-:W-:Y:S03]  /*af70*/  LOP3.LUT P0, RZ, R0, 0x3, R181, 0x48, !PT ;  /* 0x0000000300ff7812 */ /* 0x000fe600078048b5 */
[----:B------:R-:W3:Y:S10]  /*af80*/  LDTM.x32 R24, tmem[UR4] ;  /* 0x00000004001879ee */ /* 0x000ef400082c0000 */
[----:B---3--:R-:W-:Y:S05]  /*af90*/  @!P0 BRA `(.L_x_130) ;  /* 0x0000000000408947 */ /* 0x008fea0003800000 */
        /* <DEDUP_REMOVED lines=16> */
.L_x_130:
[----:B------:R-:W-:Y:S05]  /*b0a0*/  WARPSYNC.ALL ;  /* 0x0000000000007948 */ /* 0x000fea0003800000 */
[----:B------:R-:W-:Y:S11]  /*b0b0*/  R2UR UR4, R92 ;  /* 0x000000005c0472ca */ /* 0x000ff600000e0000 */
[----:B------:R-:W-:Y:S02]  /*b0c0*/  @!UPT UIADD3 URZ, UPT, UPT, URZ, URZ, URZ ;  /* 0x000000fffffff290 */ /* 0x000fe4000fffe0ff */
[----:B------:R-:W3:Y:S02]  /*b0d0*/  LDTM.x32 R56, tmem[UR4+0x80] ;  /* 0x00008004003879ee */ /* 0x000ee400082c0000 */
[----:B---3--:R-:W-:Y:S01]  /*b0e0*/  NOP ;  /* 0x0000000000007918 */ /* 0x008fe20000000000 */
.L_x_128:
[----:B-1----:R-:W-:Y:S01]  /*b0f0*/  SHF.L.U32 R4, R168, 0x10, RZ ;  /* 0x00000010a8047819 */ /* 0x002fe200000006ff */
[----:B---3--:R-:W-:Y:S01]  /*b100*/  FMUL R0, R130, R24 ;  /* 0x0000001882007220 */ /* 0x008fe20000400000 */
[----:B------:R-:W-:Y:S01]  /*b110*/  LOP3.LUT R6, R168, 0xffff0000, RZ, 0xc0, !PT ;  /* 0xffff0000a8067812 */ /* 0x000fe200078ec0ff */
[C---:B------:R-:W-:Y:S01]  /*b120*/  FMUL R3, R130.reuse, R25 ;  /* 0x0000001982037220 */ /* 0x040fe20000400000 */
[----:B------:R-:W-:Y:S01]  /*b130*/  SHF.L.U32 R7, R169, 0x10, RZ ;  /* 0x00000010a9077819 */ /* 0x000fe200000006ff */
[----:B------:R-:W-:Y:S01]  /*b140*/  FFMA R0, R133, R4, R0 ;  /* 0x0000000485007223 */ /* 0x000fe20000000000 */
[----:B------:R-:W-:Y:S01]  /*b150*/  LOP3.LUT R8, R169, 0xffff0000, RZ, 0xc0, !PT ;  /* 0xffff0000a9087812 */ /* 0x000fe200078ec0ff */
[----:B------:R-:W-:Y:S01]  /*b160*/  FMUL R4, R130, R26 ;  /* 0x0000001a82047220 */ /* 0x000fe20000400000 */
[C---:B------:R-:W-:Y:S01]  /*b170*/  SHF.L.U32 R9, R170.reuse, 0x10, RZ ;  /* 0x00000010aa097819 */ /* 0x040fe200000006ff */
[----:B------:R-:W-:Y:S01]  /*b180*/  FFMA R3, R133, R6, R3 ;  /* 0x0000000685037223 */ /* 0x000fe20000000003 */
[----:B------:R-:W-:Y:S01]  /*b190*/  LOP3.LUT R10, R170, 0xffff0000, RZ, 0xc0, !PT ;  /* 0xffff0000aa0a7812 */ /* 0x000fe200078ec0ff */
[C---:B------:R-:W-:Y:S01]  /*b1a0*/  FMUL R5, R130.reuse, R27 ;  /* 0x0000001b82057220 */ /* 0x040fe20000400000 */
[C---:B------:R-:W-:Y:S01]  /*b1b0*/  SHF.L.U32 R11, R171.reuse, 0x10, RZ ;  /* 0x00000010ab0b7819 */ /* 0x040fe200000006ff */
[----:B------:R-:W-:Y:S01]  /*b1c0*/  FMUL R6, R130, R28 ;  /* 0x0000001c82067220 */ /* 0x000fe20000400000 */
[----:B------:R-:W-:Y:S01]  /*b1d0*/  LOP3.LUT R12, R171, 0xffff0000, RZ, 0xc0, !PT ;  /* 0xffff0000ab0c7812 */ /* 0x000fe200078ec0ff */
[C---:B------:R-:W-:Y:S01]  /*b1e0*/  FFMA R4, R133.reuse, R7, R4 ;  /* 0x0000000785047223 */ /* 0x040fe20000000004 */
[----:B------:R-:W-:Y:S01]  /*b1f0*/  ISETP.NE.AND P1, PT, R192, R17, PT ;  /* 0x00000011c000720c */ /* 0x000fe20003f25270 */
[----:B------:R-:W-:Y:S01]  /*b200*/  FFMA R5, R133, R8, R5 ;  /* 0x0000000885057223 */ /* 0x000fe20000000005 */
[----:B------:R-:W-:Y:S01]  /*b210*/  F2FP.BF16.F32.PACK_AB R16, R3, R0 ;  /* 0x000000000310723e */ /* 0x000fe200000010ff */
[C---:B------:R-:W-:Y:S01]  /*b220*/  FMUL R7, R130.reuse, R29 ;  /* 0x0000001d82077220 */ /* 0x040fe20000400000 */
[----:B------:R-:W-:Y:S01]  /*b230*/  LOP3.LUT R14, R159, 0xffff0000, RZ, 0xc0, !PT ;  /* 0xffff00009f0e7812 */ /* 0x000fe200078ec0ff */
[----:B------:R-:W-:Y:S01]  /*b240*/  FFMA R6, R133, R9, R6 ;  /* 0x0000000985067223 */ /* 0x000fe20000000006 */
[----:B------:R-:W-:Y:S01]  /*b250*/  F2FP.BF16.F32.PACK_AB R17, R5, R4 ;  /* 0x000000040511723e */ /* 0x000fe200000010ff */
[C---:B------:R-:W-:Y:S01]  /*b260*/  FMUL R8, R130.reuse, R30 ;  /* 0x0000001e82087220 */ /* 0x040fe20000400000 */
[----:B------:R-:W-:Y:S01]  /*b270*/  ISETP.NE.AND P2, PT, R195, RZ, PT ;  /* 0x000000ffc300720c */ /* 0x000fe20003f45270 */
[----:B------:R-:W-:Y:S01]  /*b280*/  FMUL R9, R130, R31 ;  /* 0x0000001f82097220 */ /* 0x000fe20000400000 */
[----:B------:R-:W-:Y:S01]  /*b290*/  ISETP.NE.AND P0, PT, R192, RZ, PT ;  /* 0x000000ffc000720c */ /* 0x000fe20003f05270 */
[C---:B------:R-:W-:Y:S01]  /*b2a0*/  FFMA R7, R133.reuse, R10, R7 ;  /* 0x0000000a85077223 */ /* 0x040fe20000000007 */
[C---:B------:R-:W-:Y:S01]  /*b2b0*/  FFMA R8, R133.reuse, R11, R8 ;  /* 0x0000000b85087223 */ /* 0x040fe20000000008 */
[----:B------:R-:W-:Y:S01]  /*b2c0*/  SHF.L.U32 R11, R164, 0x10, RZ ;  /* 0x00000010a40b7819 */ /* 0x000fe200000006ff */
[----:B------:R-:W-:Y:S01]  /*b2d0*/  FFMA R9, R133, R12, R9 ;  /* 0x0000000c85097223 */ /* 0x000fe20000000009 */
[----:B------:R-:W-:Y:S01]  /*b2e0*/  SHF.L.U32 R12, R166, 0x10, RZ ;  /* 0x00000010a60c7819 */ /* 0x000fe200000006ff */
[C---:B------:R-:W-:Y:S01]  /*b2f0*/  FMUL R10, R130.reuse, R32 ;  /* 0x00000020820a7220 */ /* 0x040fe20000400000 */
[----:B------:R-:W-:Y:S01]  /*b300*/  F2FP.BF16.F32.PACK_AB R18, R7, R6 ;  /* 0x000000060712723e */ /* 0x000fe200000010ff */
[----:B------:R-:W-:Y:S01]  /*b310*/  FMUL R0, R130, R33 ;  /* 0x0000002182007220 */ /* 0x000fe20000400000 */
[----:B------:R-:W-:Y:S01]  /*b320*/  F2FP.BF16.F32.PACK_AB R19, R9, R8 ;  /* 0x000000080913723e */ /* 0x000fe200000010ff */
[----:B------:R-:W-:Y:S01]  /*b330*/  FFMA R10, R133, R11, R10 ;  /* 0x0000000b850a7223 */ /* 0x000fe2000000000a */
[----:B------:R-:W-:Y:S01]  /*b340*/  LOP3.LUT R6, R164, 0xffff0000, RZ, 0xc0, !PT ;  /* 0xffff0000a4067812 */ /* 0x000fe200078ec0ff */
[C---:B------:R-:W-:Y:S01]  /*b350*/  FMUL R3, R130.reuse, R34 ;  /* 0x0000002282037220 */ /* 0x040fe20000400000 */
[C---:B------:R-:W-:Y:S01]  /*b360*/  SHF.L.U32 R8, R165.reuse, 0x10, RZ ;  /* 0x00000010a5087819 */ /* 0x040fe200000006ff */
[----:B------:R1:W-:Y:S01]  /*b370*/  @!P1 STS.128 [R191+0x4000], R16 ;  /* 0x00400010bf009388 */ /* 0x0003e20000000c00 */
[----:B------:R-:W-:Y:S01]  /*b380*/  LOP3.LUT R7, R165, 0xffff0000, RZ, 0xc0, !PT ;  /* 0xffff0000a5077812 */ /* 0x000fe200078ec0ff */
[----:B------:R-:W-:Y:S01]  /*b390*/  FMUL R4, R130, R35 ;  /* 0x0000002382047220 */ /* 0x000fe20000400000 */
[----:B------:R-:W-:Y:S01]  /*b3a0*/  LOP3.LUT R9, R166, 0xffff0000, RZ, 0xc0, !PT ;  /* 0xffff0000a6097812 */ /* 0x000fe200078ec0ff */
[C---:B------:R-:W-:Y:S01]  /*b3b0*/  FMUL R5, R130.reuse, R36 ;  /* 0x0000002482057220 */ /* 0x040fe20000400000 */
[----:B------:R-:W-:Y:S01]  /*b3c0*/  LOP3.LUT R11, R167, 0xffff0000, RZ, 0xc0, !PT ;  /* 0xffff0000a70b7812 */ /* 0x000fe200078ec0ff */
[C---:B------:R-:W-:Y:S01]  /*b3d0*/  FFMA R0, R133.reuse, R6, R0 ;  /* 0x0000000685007223 */ /* 0x040fe20000000000 */
[C---:B------:R-:W-:Y:S01]  /*b3e0*/  FFMA R3, R133.reuse, R8, R3 ;  /* 0x0000000885037223 */ /* 0x040fe20000000003 */
[C---:B------:R-:W-:Y:S01]  /*b3f0*/  FFMA R4, R133.reuse, R7, R4 ;  /* 0x0000000785047223 */ /* 0x040fe20000000004 */
[----:B------:R-:W-:Y:S01]  /*b400*/  FFMA R5, R133, R12, R5 ;  /* 0x0000000c85057223 */ /* 0x000fe20000000005 */
[----:B------:R-:W-:Y:S01]  /*b410*/  SHF.L.U32 R12, R167, 0x10, RZ ;  /* 0x00000010a70c7819 */ /* 0x000fe200000006ff */
[----:B------:R-:W-:Y:S01]  /*b420*/  FMUL R6, R130, R37 ;  /* 0x0000002582067220 */ /* 0x000fe20000400000 */
[----:B------:R-:W-:Y:S01]  /*b430*/  F2FP.BF16.F32.PACK_AB R20, R0, R10 ;  /* 0x0000000a0014723e */ /* 0x000fe200000010ff */
[----:B------:R-:W-:Y:S01]  /*b440*/  FMUL R7, R130, R38 ;  /* 0x0000002682077220 */ /* 0x000fe20000400000 */
[----:B------:R-:W-:Y:S01]  /*b450*/  F2FP.BF16.F32.PACK_AB R21, R4, R3 ;  /* 0x000000030415723e */ /* 0x000fe200000010ff */
[----:B------:R-:W-:Y:S01]  /*b460*/  FMUL R8, R130, R39 ;  /* 0x0000002782087220 */ /* 0x000fe20000400000 */
[----:B----4-:R-:W-:Y:S01]  /*b470*/  SHF.L.U32 R3, R160, 0x10, RZ ;  /* 0x00000010a0037819 */ /* 0x010fe200000006ff */
[C---:B------:R-:W-:Y:S01]  /*b480*/  FFMA R6, R133.reuse, R9, R6 ;  /* 0x0000000985067223 */ /* 0x040fe20000000006 */
[----:B------:R-:W-:Y:S01]  /*b490*/  SHF.L.U32 R9, R162, 0x10, RZ ;  /* 0x00000010a2097819 */ /* 0x000fe200000006ff */
[----:B------:R-:W-:Y:S01]  /*b4a0*/  FFMA R7, R133, R12, R7 ;  /* 0x0000000c85077223 */ /* 0x000fe20000000007 */
[----:B------:R-:W-:Y:S01]  /*b4b0*/  LOP3.LUT R10, R157, 0xffff0000, RZ, 0xc0, !PT ;  /* 0xffff00009d0a7812 */ /* 0x000fe200078ec0ff */
[C---:B------:R-:W-:Y:S01]  /*b4c0*/  FFMA R8, R133.reuse, R11, R8 ;  /* 0x0000000b85087223 */ /* 0x040fe20000000008 */
[----:B------:R-:W-:Y:S01]  /*b4d0*/  F2FP.BF16.F32.PACK_AB R22, R6, R5 ;  /* 0x000000050616723e */ /* 0x000fe200000010ff */
[----:B------:R-:W-:Y:S01]  /*b4e0*/  FMUL R0, R130, R40 ;  /* 0x0000002882007220 */ /* 0x000fe20000400000 */
[----:B------:R-:W-:Y:S01]  /*b4f0*/  LOP3.LUT R6, R160, 0xffff0000, RZ, 0xc0, !PT ;  /* 0xffff0000a0067812 */ /* 0x000fe200078ec0ff */
[----:B------:R-:W-:Y:S01]  /*b500*/  FMUL R4, R130, R42 ;  /* 0x0000002a82047220 */ /* 0x000fe20000400000 */
[----:B------:R-:W-:Y:S01]  /*b510*/  F2FP.BF16.F32.PACK_AB R23, R8, R7 ;  /* 0x000000070817723e */ /* 0x000fe200000010ff */
[----:B------:R-:W-:Y:S01]  /*b520*/  FFMA R0, R133, R3, R0 ;  /* 0x0000000385007223 */ /* 0x000fe20000000000 */
[C---:B------:R-:W-:Y:S01]  /*b530*/  SHF.L.U32 R7, R161.reuse, 0x10, RZ ;  /* 0x00000010a1077819 */ /* 0x040fe200000006ff */
[C---:B------:R-:W-:Y:S01]  /*b540*/  FMUL R3, R130.reuse, R41 ;  /* 0x0000002982037220 */ /* 0x040fe20000400000 */
[----:B------:R-:W-:Y:S01]  /*b550*/  LOP3.LUT R8, R161, 0xffff0000, RZ, 0xc0, !PT ;  /* 0xffff0000a1087812 */ /* 0x000fe200078ec0ff */
[----:B------:R-:W-:Y:S01]  /*b560*/  FMUL R5, R130, R43 ;  /* 0x0000002b82057220 */ /* 0x000fe20000400000 */
[----:B------:R-:W-:Y:S01]  /*b570*/  LOP3.LUT R12, R158, 0xffff0000, RZ, 0xc0, !PT ;  /* 0xffff00009e0c7812 */ /* 0x000fe200078ec0ff */
[----:B------:R-:W-:Y:S01]  /*b580*/  FFMA R3, R133, R6, R3 ;  /* 0x0000000685037223 */ /* 0x000fe20000000003 */
[----:B------:R-:W-:Y:S01]  /*b590*/  SHF.L.U32 R11, R159, 0x10, RZ ;  /* 0x000000109f0b7819 */ /* 0x000fe200000006ff */
[C---:B------:R-:W-:Y:S01]  /*b5a0*/  FFMA R4, R133.reuse, R7, R4 ;  /* 0x0000000785047223 */ /* 0x040fe20000000004 */
        /* <DEDUP_REMOVED lines=60> */
[----:B------:R-:W-:Y:S01]  /*b970*/  FFMA R5, R133, R12, R5 ;  /* 0x0000000c85057223 */ /* 0x000fe20000000005 */
[----:B------:R-:W-:Y:S01]  /*b980*/  SHF.L.U32 R12, R155, 0x10, RZ ;  /* 0x000000109b0c7819 */ /* 0x000fe200000006ff */
[----:B------:R-:W-:Y:S01]  /*b990*/  FMUL R6, R130, R61 ;  /* 0x0000003d82067220 */ /* 0x000fe20000400000 */
[----:B------:R-:W-:Y:S01]  /*b9a0*/  F2FP.BF16.F32.PACK_AB R89, R4, R3 ;  /* 0x000000030459723e */ /* 0x000fe200000010ff */
[----:B------:R-:W-:Y:S01]  /*b9b0*/  FMUL R7, R130, R62 ;  /* 0x0000003e82077220 */ /* 0x000fe20000400000 */
[----:B------:R-:W-:Y:S01]  /*b9c0*/  SHF.L.U32 R3, R148, 0x10, RZ ;  /* 0x0000001094037819 */ /* 0x000fe200000006ff */
[----:B------:R-:W-:Y:S01]  /*b9d0*/  FMUL R8, R130, R63 ;  /* 0x0000003f82087220 */ /* 0x000fe20000400000 */
[----:B------:R-:W-:Y:S01]  /*b9e0*/  LOP3.LUT R14, R147, 0xffff0000, RZ, 0xc0, !PT ;  /* 0xffff0000930e7812 */ /* 0x000fe200078ec0ff */
        /* <DEDUP_REMOVED lines=8> */
[----:B------:R1:W-:Y:S01]  /*ba70*/  @!P1 STS.128 [R196+0x4010], R20 ;  /* 0x00401014c4009388 */ /* 0x0003e20000000c00 */
[----:B------:R-:W-:Y:S01]  /*ba80*/  F2FP.BF16.F32.PACK_AB R91, R8, R7 ;  /* 0x00000007085b723e */ /* 0x000fe200000010ff */
[----:B------:R-:W-:Y:S01]  /*ba90*/  FFMA R0, R133, R3, R0 ;  /* 0x0000000385007223 */ /* 0x000fe20000000000 */
[C---:B------:R-:W-:Y:S01]  /*baa0*/  SHF.L.U32 R7, R149.reuse, 0x10, RZ ;  /* 0x0000001095077819 */ /* 0x040fe200000006ff */
[C---:B------:R-:W-:Y:S01]  /*bab0*/  FMUL R3, R130.reuse, R65 ;  /* 0x0000004182037220 */ /* 0x040fe20000400000 */
[----:B------:R-:W-:Y:S01]  /*bac0*/  LOP3.LUT R8, R149, 0xffff0000, RZ, 0xc0, !PT ;  /* 0xffff000095087812 */ /* 0x000fe200078ec0ff */
[C---:B------:R-:W-:Y:S01]  /*bad0*/  FMUL R4, R130.reuse, R66 ;  /* 0x0000004282047220 */ /* 0x040fe20000400000 */
[----:B------:R-:W-:Y:S01]  /*bae0*/  SHF.L.U32 R11, R147, 0x10, RZ ;  /* 0x00000010930b7819 */ /* 0x000fe200000006ff */
[C---:B------:R-:W-:Y:S01]  /*baf0*/  FMUL R5, R130.reuse, R67 ;  /* 0x0000004382057220 */ /* 0x040fe20000400000 */
[C---:B------:R-:W-:Y:S01]  /*bb00*/  FFMA R3, R133.reuse, R6, R3 ;  /* 0x0000000685037223 */ /* 0x040fe20000000003 */
[C---:B------:R-:W-:Y:S01]  /*bb10*/  FFMA R4, R133.reuse, R7, R4 ;  /* 0x0000000785047223 */ /* 0x040fe20000000004 */
[----:B------:R-:W-:Y:S01]  /*bb20*/  FMUL R6, R130, R68 ;  /* 0x0000004482067220 */ /* 0x000fe20000400000 */
[----:B------:R-:W-:Y:S01]  /*bb30*/  FFMA R5, R133, R8, R5 ;  /* 0x0000000885057223 */ /* 0x000fe20000000005 */
[----:B------:R-:W-:Y:S01]  /*bb40*/  LOP3.LUT R8, R150, 0xffff0000, RZ, 0xc0, !PT ;  /* 0xffff000096087812 */ /* 0x000fe200078ec0ff */
[C---:B------:R-:W-:Y:S01]  /*bb50*/  FMUL R7, R130.reuse, R69 ;  /* 0x0000004582077220 */ /* 0x040fe20000400000 */
[----:B---3--:R-:W-:Y:S01]  /*bb60*/  F2FP.BF16.F32.PACK_AB R16, R3, R0 ;  /* 0x000000000310723e */ /* 0x008fe200000010ff */
[----:B------:R3:W-:Y:S01]  /*bb70*/  @!P1 STS.128 [R191+0x5000], R88 ;  /* 0x00500058bf009388 */ /* 0x0007e20000000c00 */
[----:B------:R-:W-:Y:S01]  /*bb80*/  F2FP.BF16.F32.PACK_AB R17, R5, R4 ;  /* 0x000000040511723e */ /* 0x000fe200000010ff */
[----:B------:R-:W-:Y:S01]  /*bb90*/  FFMA R6, R133, R9, R6 ;  /* 0x0000000985067223 */ /* 0x000fe20000000006 */
[----:B------:R-:W-:Y:S01]  /*bba0*/  SHF.L.U32 R5, R151, 0x10, RZ ;  /* 0x0000001097057819 */ /* 0x000fe200000006ff */
[----:B------:R-:W-:Y:S01]  /*bbb0*/  FFMA R7, R133, R8, R7 ;  /* 0x0000000885077223 */ /* 0x000fe20000000007 */
[----:B------:R-:W-:Y:S01]  /*bbc0*/  LOP3.LUT R8, R151, 0xffff0000, RZ, 0xc0, !PT ;  /* 0xffff000097087812 */ /* 0x000fe200078ec0ff */
[----:B------:R-:W-:Y:S01]  /*bbd0*/  FMUL R0, R130, R70 ;  /* 0x0000004682007220 */ /* 0x000fe20000400000 */
[----:B------:R-:W-:Y:S01]  /*bbe0*/  SHF.L.U32 R9, R140, 0x10, RZ ;  /* 0x000000108c097819 */ /* 0x000fe200000006ff */
[C---:B------:R-:W-:Y:S01]  /*bbf0*/  FMUL R3, R130.reuse, R71 ;  /* 0x0000004782037220 */ /* 0x040fe20000400000 */
[----:B------:R-:W-:Y:S01]  /*bc00*/  F2FP.BF16.F32.PACK_AB R18, R7, R6 ;  /* 0x000000060712723e */ /* 0x000fe200000010ff */
[----:B------:R-:W-:Y:S01]  /*bc10*/  FMUL R4, R130, R72 ;  /* 0x0000004882047220 */ /* 0x000fe20000400000 */
        /* <DEDUP_REMOVED lines=15> */
[C---:B------:R-:W-:Y:S01]  /*bd10*/  FMUL R0, R130.reuse, R76 ;  /* 0x0000004c82007220 */ /* 0x040fe20000400000 */
[----:B-1----:R-:W-:Y:S01]  /*bd20*/  F2FP.BF16.F32.PACK_AB R20, R5, R4 ;  /* 0x000000040514723e */ /* 0x002fe200000010ff */
[C---:B------:R-:W-:Y:S01]  /*bd30*/  FMUL R3, R130.reuse, R77 ;  /* 0x0000004d82037220 */ /* 0x040fe20000400000 */
[----:B------:R-:W-:Y:S01]  /*bd40*/  F2FP.BF16.F32.PACK_AB R21, R7, R6 ;  /* 0x000000060715723e */ /* 0x000fe200000010ff */
[----:B------:R3:W-:Y:S01]  /*bd50*/  @!P1 STS.128 [R199+0x5010], R16 ;  /* 0x00501010c7009388 */ /* 0x0007e20000000c00 */
[----:B------:R-:W-:Y:S01]  /*bd60*/  SHF.L.U32 R7, R143, 0x10, RZ ;  /* 0x000000108f077819 */ /* 0x000fe200000006ff */
[----:B------:R-:W-:Y:S01]  /*bd70*/  FFMA R0, R133, R8, R0 ;  /* 0x0000000885007223 */ /* 0x000fe20000000000 */
[----:B------:R-:W-:Y:S01]  /*bd80*/  LOP3.LUT R8, R143, 0xffff0000, RZ, 0xc0, !PT ;  /* 0xffff00008f087812 */ /* 0x000fe200078ec0ff */
        /* <DEDUP_REMOVED lines=28> */
[----:B------:R-:W-:Y:S02]  /*bf50*/  F2FP.BF16.F32.PACK_AB R12, R0, R6 ;  /* 0x00000006000c723e */ /* 0x000fe400000010ff */
[----:B------:R-:W-:Y:S02]  /*bf60*/  F2FP.BF16.F32.PACK_AB R13, R7, R3 ;  /* 0x00000003070d723e */ /* 0x000fe400000010ff */
[----:B------:R-:W-:Y:S02]  /*bf70*/  F2FP.BF16.F32.PACK_AB R14, R5, R4 ;  /* 0x00000004050e723e */ /* 0x000fe400000010ff */
[----:B------:R-:W-:Y:S02]  /*bf80*/  F2FP.BF16.F32.PACK_AB R15, R9, R8 ;  /* 0x00000008090f723e */ /* 0x000fe400000010ff */
[----:B------:R-:W-:Y:S02]  /*bf90*/  MOV R0, UR36 ;  /* 0x0000002400007c02 */ /* 0x000fe40008000f00 */
[----:B------:R-:W-:Y:S01]  /*bfa0*/  @P2 SHF.L.U32 R3, RZ, 0x1f, RZ ;  /* 0x0000001fff032819 */ /* 0x000fe200000006ff */
[----:B------:R3:W-:Y:S01]  /*bfb0*/  @!P1 STS.128 [R196+0x5010], R12 ;  /* 0x0050100cc4009388 */ /* 0x0007e20000000c00 */
[----:B------:R-:W-:Y:S04]  /*bfc0*/  @P2 LEA R0, R0, UR44, 0x3 ;  /* 0x0000002c00002c11 */ /* 0x000fe8000f8e18ff */
[----:B------:R-:W-:Y:S02]  /*bfd0*/  @P2 IADD3 R4, PT, PT, R0, 0x30, RZ ;  /* 0x0000003000042810 */ /* 0x000fe40007ffe0ff */
[----:B------:R-:W-:Y:S01]  /*bfe0*/  LEA R0, R138, UR44, 0x3 ;  /* 0x0000002c8a007c11 */ /* 0x000fe2000f8e18ff */
[----:B------:R-:W-:Y:S01]  /*bff0*/  @!PT LDS RZ, [RZ] ;  /* 0x00000000fffff984 */ /* 0x000fe20000000800 */
[----:B------:R-:W-:Y:S01]  /*c000*/  @!PT LDS RZ, [RZ] ;  /* 0x00000000fffff984 */ /* 0x000fe20000000800 */
[----:B------:R-:W-:Y:S01]  /*c010*/  @!PT LDS RZ, [RZ] ;  /* 0x00000000fffff984 */ /* 0x000fe20000000800 */
[----:B------:R-:W-:Y:S01]  /*c020*/  @!PT LDS RZ, [RZ] ;  /* 0x00000000fffff984 */ /* 0x000fe20000000800 */
[----:B------:R1:W-:Y:S06]  /*c030*/  MEMBAR.ALL.CTA ;  /* 0x0000000000007992 */ /* 0x0003ec0000008000 */
[----:B-1----:R-:W1:Y:S02]  /*c040*/  FENCE.VIEW.ASYNC.S ;  /* 0x00000000000073c6 */ /* 0x002e640000000000 */
[----:B------:R-:W-:Y:S05]  /*c050*/  WARPSYNC.ALL ;  /* 0x0000000000007948 */ /* 0x000fea0003800000 */
[----:B------:R-:W-:Y:S01]  /*c060*/  BSSY.RECONVERGENT B0, `(.L_x_131) ;  /* 0x0000010000007945 */ /* 0x000fe20003800200 */
[----:B------:R-:W-:Y:S01]  /*c070*/  @P2 PRMT R4, R201, 0x654, R4 ;  /* 0x00000654c9042816 */ /* 0x000fe20000000004 */
[----:B-1----:R-:W-:Y:S06]  /*c080*/  BAR.SYNC.DEFER_BLOCKING 0x1, 0x80 ;  /* 0x0042000000007b1d */ /* 0x002fec0000010000 */
[----:B------:R-:W-:Y:S05]  /*c090*/  @P0 BRA `(.L_x_132) ;  /* 0x0000000000300947 */ /* 0x000fea0003800000 */
[----:B------:R-:W-:Y:S02]  /*c0a0*/  UIADD3 UR4, UP0, UPT, UR54, 0xa80, URZ ;  /* 0x00000a8036047890 */ /* 0x000fe4000ff1e0ff */
[----:B------:R-:W-:Y:S02]  /*c0b0*/  UIADD3 UR48, UPT, UPT, UR44, 0x4200, URZ ;  /* 0x000042002c307890 */ /* 0x000fe4000fffe0ff */
[----:B------:R-:W-:Y:S01]  /*c0c0*/  UIADD3.X UR5, UPT, UPT, URZ, UR55, URZ, UP0, !UPT ;  /* 0x00000037ff057290 */ /* 0x000fe200087fe4ff */
[----:B------:R-:W-:Y:S01]  /*c0d0*/  UMOV UR51, UR60 ;  /* 0x0000003c00337c82 */ /* 0x000fe20008000000 */
[----:B------:R-:W-:Y:S02]  /*c0e0*/  UIADD3 UR9, UPT, UPT, UR49, 0x80, URZ ;  /* 0x0000008031097890 */ /* 0x000fe4000fffe0ff */
[----:B------:R-:W-:Y:S01]  /*c0f0*/  UIADD3 UR8, UPT, UPT, UR44, 0x5200, URZ ;  /* 0x000052002c087890 */ /* 0x000fe2000fffe0ff */
[----:B------:R-:W-:Y:S01]  /*c100*/  UMOV UR10, UR50 ;  /* 0x00000032000a7c82 */ /* 0x000fe20008000000 */
[----:B------:R-:W-:Y:S03]  /*c110*/  UMOV UR11, UR60 ;  /* 0x0000003c000b7c82 */ /* 0x000fe60008000000 */
[----:B------:R1:W-:Y:S04]  /*c120*/  UTMASTG.3D [UR48], [UR4] ;  /* 0x00000030040073b5 */ /* 0x0003e80008010000 */
[----:B------:R1:W-:Y:S01]  /*c130*/  UTMASTG.3D [UR8], [UR4] ;  /* 0x00000008040073b5 */ /* 0x0003e20008010000 */
[----:B------:R0:W-:Y:S01]  /*c140*/  UTMACMDFLUSH ;  /* 0x00000000000079b7 */ /* 0x0001e20000000000 */
[----:B-1----:R-:W-:Y:S04]  /*c150*/  DEPBAR.LE SB0, 0x1 ;  /* 0x000080400000791a */ /* 0x002fe80000000000 */
.L_x_132:
[----:B------:R-:W-:Y:S05]  /*c160*/  BSYNC.RECONVERGENT B0 ;  /* 0x0000000000007941 */ /* 0x000fea0003800200 */
.L_x_131:
[----:B------:R-:W-:Y:S01]  /*c170*/  BAR.SYNC.DEFER_BLOCKING 0x1, 0x80 ;  /* 0x0042000000007b1d */ /* 0x000fe20000010000 */
[----:B------:R-:W-:Y:S01]  /*c180*/  UIADD3 UR4, UPT, UPT, UR36, 0x1, URZ ;  /* 0x0000000124047890 */ /* 0x000fe2000fffe0ff */
[----:B---3--:R-:W-:Y:S03]  /*c190*/  HFMA2 R16, -RZ, RZ, 0, 0 ;  /* 0x00000000ff107431 */ /* 0x008fe600000001ff */
[----:B------:R-:W-:Y:S04]  /*c1a0*/  UISETP.NE.AND UP0, UPT, UR4, 0x4, UPT ;  /* 0x000000040400788c */ /* 0x000fe8000bf05270 */
[----:B------:R-:W-:Y:S01]  /*c1b0*/  USEL UR46, UR4, URZ, UP0 ;  /* 0x000000ff042e7287 */ /* 0x000fe20008000000 */
[----:B------:R1:W-:Y:S01]  /*c1c0*/  @P2 SYNCS.ARRIVE.TRANS64.RED.A1T0 RZ, [R4+URZ], RZ ;  /* 0x000000ff04ff29a7 */ /* 0x0003e200081004ff */
[----:B------:R-:W-:Y:S01]  /*c1d0*/  BSSY B1, `(.L_x_133) ;  /* 0x000001e000017945 */ /* 0x000fe20003800000 */
[----:B------:R-:W3:Y:S02]  /*c1e0*/  @P2 SYNCS.PHASECHK.TRANS64.TRYWAIT P0, [R0+URZ+0x10], R3 ;  /* 0x00001003000025a7 */ /* 0x000ee400080011ff */
        /* <DEDUP_REMOVED lines=13> */
.L_x_136:
[----:B------:R-:W-:Y:S05]  /*c2c0*/  BSYNC B0 ;  /* 0x0000000000007941 */ /* 0x000fea0003800000 */
.L_x_135:
[----:B------:R-:W-:Y:S01]  /*c2d0*/  ISETP.NE.AND P0, PT, R139, RZ, PT ;  /* 0x000000ff8b00720c */ /* 0x000fe20003f05270 */
[----:B------:R-:W-:Y:S11]  /*c2e0*/  VIADD R138, R138, 0x1 ;  /* 0x000000018a8a7836 */ /* 0x000ff60000000000 */
[----:B------:R-:W-:Y:S01]  /*c2f0*/  @!UPT UIADD3 URZ, UPT, UPT, URZ, URZ, URZ ;  /* 0x000000fffffff290 */ /* 0x000fe2000fffe0ff */
[----:B------:R3:W4:Y:S04]  /*c300*/  @P0 LDS.128 R160, [R4+0x20] ;  /* 0x0000200004a00984 */ /* 0x0007280000000c00 */
[----:B------:R3:W1:Y:S04]  /*c310*/  @P0 LDS.128 R140, [R4+0x1020] ;  /* 0x00102000048c0984 */ /* 0x0006680000000c00 */
[----:B------:R3:W1:Y:S04]  /*c320*/  @P0 LDS.128 R168, [R7] ;  /* 0x0000000007a80984 */ /* 0x0006680000000c00 */
[----:B------:R3:W1:Y:S04]  /*c330*/  @P0 LDS.128 R152, [R7+0x1000] ;  /* 0x0010000007980984 */ /* 0x0006680000000c00 */
[----:B------:R3:W1:Y:S04]  /*c340*/  @P0 LDS.128 R164, [R5+0x10] ;  /* 0x0000100005a40984 */ /* 0x0006680000000c00 */
[----:B------:R3:W1:Y:S04]  /*c350*/  @P0 LDS.128 R148, [R5+0x1010] ;  /* 0x0010100005940984 */ /* 0x0006680000000c00 */
[----:B------:R3:W1:Y:S04]  /*c360*/  @P0 LDS.128 R156, [R3+0x10] ;  /* 0x00001000039c0984 */ /* 0x0006680000000c00 */
[----:B------:R3:W1:Y:S01]  /*c370*/  @P0 LDS.128 R144, [R3+0x1010] ;  /* 0x0010100003900984 */ /* 0x0006620000000c00 */
[C---:B------:R-:W-:Y:S04]  /*c380*/  ISETP.NE.AND P0, PT, R138.reuse, 0x4, PT ;  /* 0x000000048a00780c */ /* 0x040fe80003f05270 */
[----:B------:R-:W-:Y:S02]  /*c390*/  SEL R138, R138, RZ, P0 ;  /* 0x000000ff8a8a7207 */ /* 0x000fe40000000000 */
[----:B------:R-:W-:Y:S02]  /*c3a0*/  SEL R16, RZ, 0x1, P0 ;  /* 0x00000001ff107807 */ /* 0x000fe40000000000 */
.L_x_134:
[----:B------:R-:W-:Y:S05]  /*c3b0*/  BSYNC B1 ;  /* 0x0000000000017941 */ /* 0x000fea0003800000 */
.L_x_133:
[----:B------:R-:W-:Y:S05]  /*c3c0*/  VIADD R92, R92, 0x400000 ;  /* 0x004000005c5c7836 */ /* 0x000fea0000000000 */
[----:B-1----:R-:W-:Y:S04]  /*c3d0*/  SHF.R.U32.HI R0, RZ, 0x15, R92 ;  /* 0x00000015ff007819 */ /* 0x002fe8000001165c */
[----:B------:R-:W-:Y:S04]  /*c3e0*/  LOP3.LUT R17, R0, 0x3, RZ, 0xc0, !PT ;  /* 0x0000000300117812 */ /* 0x000fe800078ec0ff */
        /* <DEDUP_REMOVED lines=11> */
[----:B------:R-:W1:Y:S01]  /*c4a0*/  LDCU.64 UR6, c[0x4][0x78] ;  /* 0x01000f00ff0677ac */ /* 0x000e620008000a00 */
[----:B------:R-:W2:Y:S01]  /*c4b0*/  LDC.64 R14, c[0x4][R15] ;  /* 0x010000000f0e7b82 */ /* 0x000ea20000000a00 */
[----:B------:R-:W5:Y:S01]  /*c4c0*/  LDCU.64 UR4, c[0x4][0x10] ;  /* 0x01000200ff0477ac */ /* 0x000f620008000a00 */
[----:B---3--:R-:W-:Y:S01]  /*c4d0*/  MOV R5, UR9 ;  /* 0x0000000900057c02 */ /* 0x008fe20008000f00 */
[----:B------:R-:W-:Y:S01]  /*c4e0*/  IMAD.U32 R4, RZ, RZ, UR8 ;  /* 0x00000008ff047e24 */ /* 0x000fe2000f8e00ff */
[----:B-1----:R-:W-:Y:S01]  /*c4f0*/  MOV R7, UR7 ;  /* 0x0000000700077c02 */ /* 0x002fe20008000f00 */
[----:B------:R-:W-:Y:S01]  /*c500*/  IMAD.U32 R6, RZ, RZ, UR6 ;  /* 0x00000006ff067e24 */ /* 0x000fe2000f8e00ff */
[----:B-----5:R-:W-:Y:S01]  /*c510*/  MOV R11, UR5 ;  /* 0x00000005000b7c02 */ /* 0x020fe20008000f00 */
[----:B------:R-:W-:Y:S02]  /*c520*/  IMAD.U32 R10, RZ, RZ, UR4 ;  /* 0x00000004ff0a7e24 */ /* 0x000fe4000f8e00ff */
[----:B------:R-:W-:Y:S07]  /*c530*/  LEPC R20, `(.L_x_139) ;  /* 0x000000001014794e */ /* 0x000fee0000000000 */
[----:B--2-4-:R-:W-:Y:S05]  /*c540*/  CALL.ABS.NOINC R14 ;  /* 0x000000000e007343 */ /* 0x014fea0003c00000 */
.L_x_139:
[----:B------:R-:W-:Y:S05]  /*c550*/  WARPSYNC.ALL ;  /* 0x0000000000007948 */ /* 0x000fea0003800000 */
[C---:B------:R-:W-:Y:S01]  /*c560*/  R2UR UR4, R92.reuse ;  /* 0x000000005c0472ca */ /* 0x040fe200000e0000 */
[----:B------:R-:W-:Y:S05]  /*c570*/  VIADD R0, R92, 0x80 ;  /* 0x000000805c007836 */ /* 0x000fea0000000000 */
[----:B------:R-:W-:Y:S04]  /*c580*/  SHF.R.U32.HI R0, RZ, 0x15, R0 ;  /* 0x00000015ff007819 */ /* 0x000fe80000011600 */
[----:B------:R-:W-:Y:S03]  /*c590*/  LOP3.LUT P0, RZ, R0, 0x3, R181, 0x48, !PT ;  /* 0x0000000300ff7812 */ /* 0x000fe600078048b5 */
[----:B------:R-:W1:Y:S10]  /*c5a0*/  LDTM.x32 R24, tmem[UR4] ;  /* 0x00000004001879ee */ /* 0x000e7400082c0000 */
[----:B-1----:R-:W-:Y:S05]  /*c5b0*/  @!P0 BRA `(.L_x_140) ;  /* 0x0000000000408947 */ /* 0x002fea0003800000 */
        /* <DEDUP_REMOVED lines=16> */
.L_x_140:
[----:B------:R-:W-:Y:S05]  /*c6c0*/  WARPSYNC.ALL ;  /* 0x0000000000007948 */ /* 0x000fea0003800000 */
[----:B------:R-:W-:Y:S11]  /*c6d0*/  R2UR UR4, R92 ;  /* 0x000000005c0472ca */ /* 0x000ff600000e0000 */
[----:B------:R-:W-:Y:S02]  /*c6e0*/  @!UPT UIADD3 URZ, UPT, UPT, URZ, URZ, URZ ;  /* 0x000000fffffff290 */ /* 0x000fe4000fffe0ff */
[----:B------:R-:W1:Y:S02]  /*c6f0*/  LDTM.x32 R56, tmem[UR4+0x80] ;  /* 0x00008004003879ee */ /* 0x000e6400082c0000 */
[----:B-1----:R-:W-:Y:S01]  /*c700*/  NOP ;  /* 0x0000000000007918 */ /* 0x002fe20000000000 */
.L_x_138:
[----:B---3--:R-:W-:Y:S01]  /*c710*/  SHF.L.U32 R4, R168, 0x10, RZ ;  /* 0x00000010a8047819 */ /* 0x008fe200000006ff */
[----:B------:R-:W-:Y:S01]  /*c720*/  FMUL R0, R130, R24 ;  /* 0x0000001882007220 */ /* 0x000fe20000400000 */
        /* <DEDUP_REMOVED lines=233> */
[----:B------:R-:W-:Y:S01]  /*d5c0*/  LEA R9, R138, UR44, 0x3 ;  /* 0x0000002c8a097c11 */ /* 0x000fe2000f8e18ff */
[----:B------:R3:W-:Y:S01]  /*d5d0*/  @!P1 STS.128 [R196+0x7010], R12 ;  /* 0x0070100cc4009388 */ /* 0x0007e20000000c00 */
[----:B------:R-:W-:Y:S02]  /*d5e0*/  @P2 LEA R0, R0, UR44, 0x3 ;  /* 0x0000002c00002c11 */ /* 0x000fe4000f8e18ff */
[----:B------:R-:W-:Y:S02]  /*d5f0*/  @P2 SHF.L.U32 R4, R16, 0x1f, RZ ;  /* 0x0000001f10042819 */ /* 0x000fe400000006ff */
[----:B------:R-:W-:Y:S01]  /*d600*/  @P2 IADD3 R0, PT, PT, R0, 0x30, RZ ;  /* 0x0000003000002810 */ /* 0x000fe20007ffe0ff */
        /* <DEDUP_REMOVED lines=13> */
[----:B------:R-:W-:Y:S02]  /*d6e0*/  UIADD3 UR8, UPT, UPT, UR44, 0x6200, URZ ;  /* 0x000062002c087890 */ /* 0x000fe4000fffe0ff */
[----:B------:R-:W-:Y:S01]  /*d6f0*/  UIADD3.X UR5, UPT, UPT, URZ, UR55, URZ, UP0, !UPT ;  /* 0x00000037ff057290 */ /* 0x000fe200087fe4ff */
[----:B------:R-:W-:Y:S01]  /*d700*/  UMOV UR9, UR49 ;  /* 0x0000003100097c82 */ /* 0x000fe20008000000 */
[----:B------:R-:W-:Y:S01]  /*d710*/  UMOV UR11, UR60 ;  /* 0x0000003c000b7c82 */ /* 0x000fe20008000000 */
[----:B------:R-:W-:Y:S02]  /*d720*/  UIADD3 UR13, UPT, UPT, UR49, 0x80, URZ ;  /* 0x00000080310d7890 */ /* 0x000fe4000fffe0ff */
[----:B------:R-:W-:Y:S01]  /*d730*/  UIADD3 UR12, UPT, UPT, UR44, 0x7200, URZ ;  /* 0x000072002c0c7890 */ /* 0x000fe2000fffe0ff */
[----:B------:R-:W-:Y:S03]  /*d740*/  UMOV UR15, UR60 ;  /* 0x0000003c000f7c82 */ /* 0x000fe60008000000 */
[----:B------:R1:W-:Y:S01]  /*d750*/  UTMASTG.3D [UR8], [UR4] ;  /* 0x00000008040073b5 */ /* 0x0003e20008010000 */
[----:B------:R-:W-:Y:S04]  /*d760*/  UMOV UR14, UR10 ;  /* 0x0000000a000e7c82 */ /* 0x000fe80008000000 */
[----:B------:R1:W-:Y:S01]  /*d770*/  UTMASTG.3D [UR12], [UR4] ;  /* 0x0000000c040073b5 */ /* 0x0003e20008010000 */
[----:B------:R0:W-:Y:S01]  /*d780*/  UTMACMDFLUSH ;  /* 0x00000000000079b7 */ /* 0x0001e20000000000 */
[----:B-1----:R-:W-:Y:S04]  /*d790*/  DEPBAR.LE SB0, 0x1 ;  /* 0x000080400000791a */ /* 0x002fe80000000000 */
.L_x_142:
[----:B------:R-:W-:Y:S05]  /*d7a0*/  BSYNC.RECONVERGENT B0 ;  /* 0x0000000000007941 */ /* 0x000fea0003800200 */
.L_x_141:
        /* <DEDUP_REMOVED lines=9> */
[----:B------:R-:W4:Y:S01]  /*d840*/  @P2 SYNCS.PHASECHK.TRANS64.TRYWAIT P0, [R9+URZ+0x10], R4 ;  /* 0x00001004090025a7 */ /* 0x000f2200080011ff */
[----:B------:R-:W-:Y:S01]  /*d850*/  VIADD R17, R131, UR4 ;  /* 0x0000000483117c36 */ /* 0x000fe20008000000 */
[----:B------:R-:W-:Y:S04]  /*d860*/  USEL UR36, UR5, URZ, UP0 ;  /* 0x000000ff05247287 */ /* 0x000fe80008000000 */
[----:B------:R-:W-:Y:S04]  /*d870*/  SHF.R.U32.HI R6, RZ, 0x15, R17 ;  /* 0x00000015ff067819 */ /* 0x000fe80000011611 */
[----:B------:R-:W-:Y:S02]  /*d880*/  LOP3.LUT R19, R6, 0x3, RZ, 0xc0, !PT ;  /* 0x0000000306137812 */ /* 0x000fe400078ec0ff */
[----:B----4-:R-:W-:Y:S01]  /*d890*/  @P2 SEL R137, RZ, 0x1, !P0 ;  /* 0x00000001ff892807 */ /* 0x010fe20004000000 */
        /* <DEDUP_REMOVED lines=9> */
[----:B------:R-:W-:Y:S04]  /*d930*/  SHF.L.U32 R4, R16, 0x1f, RZ ;  /* 0x0000001f10047819 */ /* 0x000fe800000006ff */
[----:B------:R-:W1:Y:S02]  /*d940*/  SYNCS.PHASECHK.TRANS64.TRYWAIT P0, [R9+URZ+0x10], R4 ;  /* 0x00001004090075a7 */ /* 0x000e6400080011ff */
[----:B-1----:R-:W-:Y:S05]  /*d950*/  @!P0 BRA `(.L_x_147) ;  /* 0x0000006400708947 */ /* 0x002fea0003800000 */
.L_x_146:
[----:B------:R-:W-:Y:S05]  /*d960*/  BSYNC B0 ;  /* 0x0000000000007941 */ /* 0x000fea0003800000 */
.L_x_145:
[----:B------:R-:W-:Y:S01]  /*d970*/  ISETP.NE.AND P0, PT, R139, RZ, PT ;  /* 0x000000ff8b00720c */ /* 0x000fe20003f05270 */
[----:B------:R-:W-:Y:S11]  /*d980*/  VIADD R138, R138, 0x1 ;  /* 0x000000018a8a7836 */ /* 0x000ff60000000000 */
[----:B------:R-:W-:Y:S01]  /*d990*/  @!UPT UIADD3 URZ, UPT, UPT, URZ, URZ, URZ ;  /* 0x000000fffffff290 */ /* 0x000fe2000fffe0ff */
[----:B------:R4:W2:Y:S04]  /*d9a0*/  @P0 LDS.128 R160, [R3+0x20] ;  /* 0x0000200003a00984 */ /* 0x0008a80000000c00 */
[----:B------:R4:W2:Y:S04]  /*d9b0*/  @P0 LDS.128 R140, [R3+0x1020] ;  /* 0x00102000038c0984 */ /* 0x0008a80000000c00 */
[----:B------:R4:W2:Y:S04]  /*d9c0*/  @P0 LDS.128 R168, [R7] ;  /* 0x0000000007a80984 */ /* 0x0008a80000000c00 */
[----:B------:R4:W2:Y:S04]  /*d9d0*/  @P0 LDS.128 R152, [R7+0x1000] ;  /* 0x0010000007980984 */ /* 0x0008a80000000c00 */
[----:B------:R4:W2:Y:S04]  /*d9e0*/  @P0 LDS.128 R164, [R5+0x10] ;  /* 0x0000100005a40984 */ /* 0x0008a80000000c00 */
[----:B------:R4:W2:Y:S04]  /*d9f0*/  @P0 LDS.128 R148, [R5+0x1010] ;  /* 0x0010100005940984 */ /* 0x0008a80000000c00 */
[----:B------:R4:W2:Y:S04]  /*da00*/  @P0 LDS.128 R156, [R0+0x10] ;  /* 0x00001000009c0984 */ /* 0x0008a80000000c00 */
[----:B------:R4:W2:Y:S01]  /*da10*/  @P0 LDS.128 R144, [R0+0x1010] ;  /* 0x0010100000900984 */ /* 0x0008a20000000c00 */
[C---:B------:R-:W-:Y:S04]  /*da20*/  ISETP.NE.AND P0, PT, R138.reuse, 0x4, PT ;  /* 0x000000048a00780c */ /* 0x040fe80003f05270 */
[----:B-1----:R-:W-:Y:S02]  /*da30*/  SEL R9, RZ, 0x1, P0 ;  /* 0x00000001ff097807 */ /* 0x002fe40000000000 */
[----:B------:R-:W-:Y:S02]  /*da40*/  SEL R138, R138, RZ, P0 ;  /* 0x000000ff8a8a7207 */ /* 0x000fe40000000000 */
[----:B------:R-:W-:Y:S02]  /*da50*/  LOP3.LUT R16, R16, R9, RZ, 0x3c, !PT ;  /* 0x0000000910107212 */ /* 0x000fe400078e3cff */
.L_x_144:
[----:B------:R-:W-:Y:S05]  /*da60*/  BSYNC B1 ;  /* 0x0000000000017941 */ /* 0x000fea0003800000 */
.L_x_143:
[----:B------:R-:W-:Y:S11]  /*da70*/  ISETP.NE.AND P0, PT, R192, R19, PT ;  /* 0x00000013c000720c */ /* 0x000ff60003f05270 */
[----:B------:R-:W-:Y:S02]  /*da80*/  @!UPT UIADD3 URZ, UPT, UPT, URZ, URZ, URZ ;  /* 0x000000fffffff290 */ /* 0x000fe4000fffe0ff */
[----:B------:R-:W-:Y:S05]  /*da90*/  @P0 BRA `(.L_x_148) ;  /* 0x0000000000bc0947 */ /* 0x000fea0003800000 */
[----:B------:R-:W-:Y:S11]  /*daa0*/  LOP3.LUT P0, RZ, R6, 0x3, R181, 0x48, !PT ;  /* 0x0000000306ff7812 */ /* 0x000ff600078048b5 */
[----:B------:R-:W-:Y:S02]  /*dab0*/  @!UPT UIADD3 URZ, UPT, UPT, URZ, URZ, URZ ;  /* 0x000000fffffff290 */ /* 0x000fe4000fffe0ff */
[----:B------:R-:W-:Y:S05]  /*dac0*/  @!P0 BRA `(.L_x_149) ;  /* 0x0000000000408947 */ /* 0x000fea0003800000 */
[----:B------:R-:W4:Y:S01]  /*dad0*/  LDCU.64 UR8, c[0x4][0x70] ;  /* 0x01000e00ff0877ac */ /* 0x000f220008000a00 */
[----:B---3--:R-:W-:Y:S01]  /*dae0*/  MOV R15, 0x0 ;  /* 0x00000000000f7802 */ /* 0x008fe20000000f00 */
[----:B------:R-:W-:Y:S02]  /*daf0*/  HFMA2 R12, -RZ, RZ, 0, 5.9604644775390625e-08 ;  /* 0x00000001ff0c7431 */ /* 0x000fe400000001ff */
[----:B------:R-:W-:Y:S02]  /*db00*/  IMAD.MOV.U32 R8, RZ, RZ, 0x192 ;  /* 0x00000192ff087424 */ /* 0x000fe400078e00ff */
[----:B------:R-:W-:Y:S01]  /*db10*/  IMAD.MOV.U32 R13, RZ, RZ, RZ ;  /* 0x000000ffff0d7224 */ /* 0x000fe200078e00ff */
[----:B------:R-:W1:Y:S01]  /*db20*/  LDCU.64 UR6, c[0x4][0x78] ;  /* 0x01000f00ff0677ac */ /* 0x000e620008000a00 */
[----:B------:R-:W3:Y:S01]  /*db30*/  LDC.64 R14, c[0x4][R15] ;  /* 0x010000000f0e7b82 */ /* 0x000ee20000000a00 */
[----:B------:R-:W5:Y:S01]  /*db40*/  LDCU.64 UR4, c[0x4][0x10] ;  /* 0x01000200ff0477ac */ /* 0x000f620008000a00 */
[----:B----4-:R-:W-:Y:S01]  /*db50*/  MOV R5, UR9 ;  /* 0x0000000900057c02 */ /* 0x010fe20008000f00 */
[----:B------:R-:W-:Y:S01]  /*db60*/  IMAD.U32 R4, RZ, RZ, UR8 ;  /* 0x00000008ff047e24 */ /* 0x000fe2000f8e00ff */
[----:B-1----:R-:W-:Y:S01]  /*db70*/  MOV R7, UR7 ;  /* 0x0000000700077c02 */ /* 0x002fe20008000f00 */
[----:B------:R-:W-:Y:S01]  /*db80*/  IMAD.U32 R6, RZ, RZ, UR6 ;  /* 0x00000006ff067e24 */ /* 0x000fe2000f8e00ff */
[----:B-----5:R-:W-:Y:S01]  /*db90*/  MOV R11, UR5 ;  /* 0x00000005000b7c02 */ /* 0x020fe20008000f00 */
[----:B------:R-:W-:Y:S02]  /*dba0*/  IMAD.U32 R10, RZ, RZ, UR4 ;  /* 0x00000004ff0a7e24 */ /* 0x000fe4000f8e00ff */
[----:B------:R-:W-:Y:S07]  /*dbb0*/  LEPC R20, `(.L_x_149) ;  /* 0x000000001014794e */ /* 0x000fee0000000000 */
[----:B--23--:R-:W-:Y:S05]  /*dbc0*/  CALL.ABS.NOINC R14 ;  /* 0x000000000e007343 */ /* 0x00cfea0003c00000 */
.L_x_149:
[----:B------:R-:W-:Y:S05]  /*dbd0*/  WARPSYNC.ALL ;  /* 0x0000000000007948 */ /* 0x000fea0003800000 */
[C---:B------:R-:W-:Y:S01]  /*dbe0*/  R2UR UR4, R17.reuse ;  /* 0x00000000110472ca */ /* 0x040fe200000e0000 */
[----:B----4-:R-:W-:Y:S05]  /*dbf0*/  VIADD R0, R17, 0x80 ;  /* 0x0000008011007836 */ /* 0x010fea0000000000 */
[----:B------:R-:W-:Y:S04]  /*dc00*/  SHF.R.U32.HI R0, RZ, 0x15, R0 ;  /* 0x00000015ff007819 */ /* 0x000fe80000011600 */
[----:B------:R-:W-:Y:S03]  /*dc10*/  LOP3.LUT P0, RZ, R0, 0x3, R181, 0x48, !PT ;  /* 0x0000000300ff7812 */ /* 0x000fe600078048b5 */
[----:B------:R-:W1:Y:S10]  /*dc20*/  LDTM.x32 R24, tmem[UR4] ;  /* 0x00000004001879ee */ /* 0x000e7400082c0000 */
[----:B-1----:R-:W-:Y:S05]  /*dc30*/  @!P0 BRA `(.L_x_150) ;  /* 0x0000000000408947 */ /* 0x002fea0003800000 */
[----:B------:R-:W1:Y:S01]  /*dc40*/  LDCU.64 UR8, c[0x4][0x70] ;  /* 0x01000e00ff0877ac */ /* 0x000e620008000a00 */
[----:B---3--:R-:W-:Y:S01]  /*dc50*/  MOV R15, 0x0 ;  /* 0x00000000000f7802 */ /* 0x008fe20000000f00 */
[----:B------:R-:W-:Y:S02]  /*dc60*/  HFMA2 R12, -RZ, RZ, 0, 5.9604644775390625e-08 ;  /* 0x00000001ff0c7431 */ /* 0x000fe400000001ff */
[----:B------:R-:W-:Y:S02]  /*dc70*/  IMAD.MOV.U32 R8, RZ, RZ, 0x192 ;  /* 0x00000192ff087424 */ /* 0x000fe400078e00ff */
[----:B------:R-:W-:Y:S01]  /*dc80*/  IMAD.MOV.U32 R13, RZ, RZ, RZ ;  /* 0x000000ffff0d7224 */ /* 0x000fe200078e00ff */
[----:B------:R-:W3:Y:S01]  /*dc90*/  LDCU.64 UR6, c[0x4][0x78] ;  /* 0x01000f00ff0677ac */ /* 0x000ee20008000a00 */
[----:B------:R-:W4:Y:S01]  /*dca0*/  LDC.64 R14, c[0x4][R15] ;  /* 0x010000000f0e7b82 */ /* 0x000f220000000a00 */
[----:B------:R-:W5:Y:S01]  /*dcb0*/  LDCU.64 UR4, c[0x4][0x10] ;  /* 0x01000200ff0477ac */ /* 0x000f620008000a00 */
[----:B-1----:R-:W-:Y:S01]  /*dcc0*/  MOV R5, UR9 ;  /* 0x0000000900057c02 */ /* 0x002fe20008000f00 */
[----:B------:R-:W-:Y:S01]  /*dcd0*/  IMAD.U32 R4, RZ, RZ, UR8 ;  /* 0x00000008ff047e24 */ /* 0x000fe2000f8e00ff */
[----:B---3--:R-:W-:Y:S01]  /*dce0*/  MOV R7, UR7 ;  /* 0x0000000700077c02 */ /* 0x008fe20008000f00 */
[----:B------:R-:W-:Y:S01]  /*dcf0*/  IMAD.U32 R6, RZ, RZ, UR6 ;  /* 0x00000006ff067e24 */ /* 0x000fe2000f8e00ff */
[----:B-----5:R-:W-:Y:S01]  /*dd00*/  MOV R11, UR5 ;  /* 0x00000005000b7c02 */ /* 0x020fe20008000f00 */
[----:B------:R-:W-:Y:S02]  /*dd10*/  IMAD.U32 R10, RZ, RZ, UR4 ;  /* 0x00000004ff0a7e24 */ /* 0x000fe4000f8e00ff */
[----:B------:R-:W-:Y:S07]  /*dd20*/  LEPC R20, `(.L_x_150) ;  /* 0x000000001014794e */ /* 0x000fee0000000000 */
[----:B--2-4-:R-:W-:Y:S05]  /*dd30*/  CALL.ABS.NOINC R14 ;  /* 0x000000000e007343 */ /* 0x014fea0003c00000 */
.L_x_150:
[----:B------:R-:W-:Y:S05]  /*dd40*/  WARPSYNC.ALL ;  /* 0x0000000000007948 */ /* 0x000fea0003800000 */
[----:B------:R-:W-:Y:S11]  /*dd50*/  R2UR UR4, R17 ;  /* 0x00000000110472ca */ /* 0x000ff600000e0000 */
[----:B------:R-:W-:Y:S02]  /*dd60*/  @!UPT UIADD3 URZ, UPT, UPT, URZ, URZ, URZ ;  /* 0x000000fffffff290 */ /* 0x000fe4000fffe0ff */
[----:B------:R-:W1:Y:S02]  /*dd70*/  LDTM.x32 R56, tmem[UR4+0x80] ;  /* 0x00008004003879ee */ /* 0x000e6400082c0000 */
[----:B-1----:R-:W-:Y:S01]  /*dd80*/  NOP ;  /* 0x0000000000007918 */ /* 0x002fe20000000000 */
.L_x_148:
[----:B--2---:R-:W-:Y:S01]  /*dd90*/  SHF.L.U32 R4, R168, 0x10, RZ ;  /* 0x00000010a8047819 */ /* 0x004fe200000006ff */
[----:B----4-:R-:W-:Y:S01]  /*dda0*/  FMUL R0, R130, R24 ;  /* 0x0000001882007220 */ /* 0x010fe20000400000 */
        /* <DEDUP_REMOVED lines=12> */
[----:B---3--:R-:W-:Y:S01]  /*de70*/  LOP3.LUT R12, R171, 0xffff0000, RZ, 0xc0, !PT ;  /* 0xffff0000ab0c7812 */ /* 0x008fe200078ec0ff */
        /* <DEDUP_REMOVED lines=25> */
[----:B------:R1:W-:Y:S01]  /*e010*/  @!P1 STS.128 [R191], R20 ;  /* 0x00000014bf009388 */ /* 0x0003e20000000c00 */
        /* <DEDUP_REMOVED lines=15> */
[----:B------:R-:W-:Y:S01]  /*e110*/  SHF.L.U32 R3, R160, 0x10, RZ ;  /* 0x00000010a0037819 */ /* 0x000fe200000006ff */
        /* <DEDUP_REMOVED lines=110> */
[----:B--2---:R-:W-:Y:S01]  /*e800*/  F2FP.BF16.F32.PACK_AB R20, R3, R0 ;  /* 0x000000000314723e */ /* 0x004fe200000010ff */
        /* <DEDUP_REMOVED lines=83> */
[----:B------:R-:W-:Y:S01]  /*ed40*/  UIADD3 UR4, UPT, UPT, UR44, 0x200, URZ ;  /* 0x000002002c047890 */ /* 0x000fe2000fffe0ff */
[----:B------:R-:W-:Y:S01]  /*ed50*/  UMOV UR51, UR60 ;  /* 0x0000003c00337c82 */ /* 0x000fe20008000000 */
[----:B------:R-:W-:Y:S02]  /*ed60*/  UIADD3 UR9, UPT, UPT, UR49, 0x80, URZ ;  /* 0x0000008031097890 */ /* 0x000fe4000fffe0ff */
[----:B------:R-:W-:Y:S02]  /*ed70*/  UIADD3 UR8, UPT, UPT, UR44, 0x1200, URZ ;  /* 0x000012002c087890 */ /* 0x000fe4000fffe0ff */
[----:B------:R-:W-:Y:S01]  /*ed80*/  MOV R184, UR4 ;  /* 0x0000000400b87c02 */ /* 0x000fe20008000f00 */
[----:B------:R-:W-:Y:S01]  /*ed90*/  UIADD3 UR4, UP0, UPT, UR54, 0xa80, URZ ;  /* 0x00000a8036047890 */ /* 0x000fe2000ff1e0ff */
[----:B------:R-:W-:Y:S02]  /*eda0*/  UMOV UR10, UR50 ;  /* 0x00000032000a7c82 */ /* 0x000fe40008000000 */
[----:B------:R-:W-:Y:S01]  /*edb0*/  R2UR UR48, R184 ;  /* 0x00000000b83072ca */ /* 0x000fe200000e0000 */
[----:B------:R-:W-:Y:S01]  /*edc0*/  UIADD3.X UR5, UPT, UPT, URZ, UR55, URZ, UP0, !UPT ;  /* 0x00000037ff057290 */ /* 0x000fe200087fe4ff */
[----:B------:R-:W-:Y:S11]  /*edd0*/  UMOV UR11, UR60 ;  /* 0x0000003c000b7c82 */ /* 0x000ff60008000000 */
[----:B------:R1:W-:Y:S01]  /*ede0*/  UTMASTG.3D [UR48], [UR4] ;  /* 0x00000030040073b5 */ /* 0x0003e20008010000 */
[----:B------:R1:W-:Y:S01]  /*edf0*/  UTMASTG.3D [UR8], [UR4] ;  /* 0x00000008040073b5 */ /* 0x0003e20008010000 */
[----:B------:R0:W-:Y:S01]  /*ee00*/  UTMACMDFLUSH ;  /* 0x00000000000079b7 */ /* 0x0001e20000000000 */
[----:B-1----:R-:W-:Y:S04]  /*ee10*/  DEPBAR.LE SB0, 0x1 ;  /* 0x000080400000791a */ /* 0x002fe80000000000 */
.L_x_152:
[----:B------:R-:W-:Y:S05]  /*ee20*/  BSYNC.RECONVERGENT B0 ;  /* 0x0000000000007941 */ /* 0x000fea0003800200 */
.L_x_151:
[----:B------:R-:W-:Y:S01]  /*ee30*/  BAR.SYNC.DEFER_BLOCKING 0x1, 0x80 ;  /* 0x0042000000007b1d */ /* 0x000fe20000010000 */
[----:B------:R-:W-:Y:S04]  /*ee40*/  UIADD3 UR4, UPT, UPT, UR36, 0x1, URZ ;  /* 0x0000000124047890 */ /* 0x000fe8000fffe0ff */
        /* <DEDUP_REMOVED lines=18> */
.L_x_156:
[----:B------:R-:W-:Y:S05]  /*ef70*/  BSYNC B0 ;  /* 0x0000000000007941 */ /* 0x000fea0003800000 */
.L_x_155:
[----:B------:R-:W-:Y:S01]  /*ef80*/  ISETP.NE.AND P0, PT, R139, RZ, PT ;  /* 0x000000ff8b00720c */ /* 0x000fe20003f05270 */
[----:B------:R-:W-:Y:S11]  /*ef90*/  VIADD R138, R138, 0x1 ;  /* 0x000000018a8a7836 */ /* 0x000ff60000000000 */
[----:B------:R-:W-:Y:S01]  /*efa0*/  @!UPT UIADD3 URZ, UPT, UPT, URZ, URZ, URZ ;  /* 0x000000fffffff290 */ /* 0x000fe2000fffe0ff */
[----:B------:R3:W4:Y:S04]  /*efb0*/  @P0 LDS.128 R160, [R3+0x20] ;  /* 0x0000200003a00984 */ /* 0x0007280000000c00 */
        /* <DEDUP_REMOVED lines=11> */
.L_x_154:
[----:B------:R-:W-:Y:S05]  /*f070*/  BSYNC B1 ;  /* 0x0000000000017941 */ /* 0x000fea0003800000 */
.L_x_153:
[----:B---3--:R-:W-:Y:S05]  /*f080*/  VIADD R3, R17, 0x400000 ;  /* 0x0040000011037836 */ /* 0x008fea0000000000 */
[----:B------:R-:W-:Y:S04]  /*f090*/  SHF.R.U32.HI R0, RZ, 0x15, R3 ;  /* 0x00000015ff007819 */ /* 0x000fe80000011603 */
[----:B------:R-:W-:Y:S04]  /*f0a0*/  LOP3.LUT R17, R0, 0x3, RZ, 0xc0, !PT ;  /* 0x0000000300117812 */ /* 0x000fe800078ec0ff */
[----:B------:R-:W-:Y:S11]  /*f0b0*/  ISETP.NE.AND P0, PT, R192, R17, PT ;  /* 0x00000011c000720c */ /* 0x000ff60003f05270 */
[----:B------:R-:W-:Y:S02]  /*f0c0*/  @!UPT UIADD3 URZ, UPT, UPT, URZ, URZ, URZ ;  /* 0x000000fffffff290 */ /* 0x000fe4000fffe0ff */
[----:B------:R-:W-:Y:S05]  /*f0d0*/  @P0 BRA `(.L_x_158) ;  /* 0x0000000000bc0947 */ /* 0x000fea0003800000 */
[----:B------:R-:W-:Y:S02]  /*f0e0*/  LOP3.LUT P0, RZ, R0, 0x3, R181, 0x48, !PT ;  /* 0x0000000300ff7812 */ /* 0x000fe400078048b5 */
[----:B------:R-:W-:Y:S11]  /*f0f0*/  MOV R18, R3 ;  /* 0x0000000300127202 */ /* 0x000ff60000000f00 */
[----:B------:R-:W-:Y:S05]  /*f100*/  @!P0 BRA `(.L_x_159) ;  /* 0x0000000000408947 */ /* 0x000fea0003800000 */
[----:B------:R-:W1:Y:S01]  /*f110*/  LDCU.64 UR8, c[0x4][0x70] ;  /* 0x01000e00ff0877ac */ /* 0x000e620008000a00 */
[----:B--2---:R-:W-:Y:S01]  /*f120*/  MOV R15, 0x0 ;  /* 0x00000000000f7802 */ /* 0x004fe20000000f00 */
[----:B------:R-:W-:Y:S02]  /*f130*/  HFMA2 R12, -RZ, RZ, 0, 5.9604644775390625e-08 ;  /* 0x00000001ff0c7431 */ /* 0x000fe400000001ff */
[----:B------:R-:W-:Y:S02]  /*f140*/  IMAD.MOV.U32 R8, RZ, RZ, 0x192 ;  /* 0x00000192ff087424 */ /* 0x000fe400078e00ff */
[----:B------:R-:W-:Y:S01]  /*f150*/  IMAD.MOV.U32 R13, RZ, RZ, RZ ;  /* 0x000000ffff0d7224 */ /* 0x000fe200078e00ff */
[----:B------:R-:W2:Y:S01]  /*f160*/  LDCU.64 UR6, c[0x4][0x78] ;  /* 0x01000f00ff0677ac */ /* 0x000ea20008000a00 */
[----:B------:R-:W3:Y:S01]  /*f170*/  LDC.64 R14, c[0x4][R15] ;  /* 0x010000000f0e7b82 */ /* 0x000ee20000000a00 */
[----:B------:R-:W5:Y:S01]  /*f180*/  LDCU.64 UR4, c[0x4][0x10] ;  /* 0x01000200ff0477ac */ /* 0x000f620008000a00 */
[----:B-1----:R-:W-:Y:S01]  /*f190*/  MOV R5, UR9 ;  /* 0x0000000900057c02 */ /* 0x002fe20008000f00 */
[----:B------:R-:W-:Y:S01]  /*f1a0*/  IMAD.U32 R4, RZ, RZ, UR8 ;  /* 0x00000008ff047e24 */ /* 0x000fe2000f8e00ff */
[----:B--2---:R-:W-:Y:S01]  /*f1b0*/  MOV R7, UR7 ;  /* 0x0000000700077c02 */ /* 0x004fe20008000f00 */
[----:B------:R-:W-:Y:S01]  /*f1c0*/  IMAD.U32 R6, RZ, RZ, UR6 ;  /* 0x00000006ff067e24 */ /* 0x000fe2000f8e00ff */
[----:B-----5:R-:W-:Y:S01]  /*f1d0*/  MOV R11, UR5 ;  /* 0x00000005000b7c02 */ /* 0x020fe20008000f00 */
[----:B------:R-:W-:Y:S02]  /*f1e0*/  IMAD.U32 R10, RZ, RZ, UR4 ;  /* 0x00000004ff0a7e24 */ /* 0x000fe4000f8e00ff */
[----:B------:R-:W-:Y:S07]  /*f1f0*/  LEPC R20, `(.L_x_159) ;  /* 0x000000001014794e */ /* 0x000fee0000000000 */
[----:B---34-:R-:W-:Y:S05]  /*f200*/  CALL.ABS.NOINC R14 ;  /* 0x000000000e007343 */ /* 0x018fea0003c00000 */
.L_x_159:
[----:B------:R-:W-:Y:S05]  /*f210*/  WARPSYNC.ALL ;  /* 0x0000000000007948 */ /* 0x000fea0003800000 */
[C---:B------:R-:W-:Y:S01]  /*f220*/  R2UR UR4, R18.reuse ;  /* 0x00000000120472ca */ /* 0x040fe200000e0000 */
[----:B------:R-:W-:Y:S05]  /*f230*/  VIADD R0, R18, 0x80 ;  /* 0x0000008012007836 */ /* 0x000fea0000000000 */
[----:B------:R-:W-:Y:S04]  /*f240*/  SHF.R.U32.HI R0, RZ, 0x15, R0 ;  /* 0x00000015ff007819 */ /* 0x000fe80000011600 */
[----:B------:R-:W-:Y:S03]  /*f250*/  LOP3.LUT P0, RZ, R0, 0x3, R181, 0x48, !PT ;  /* 0x0000000300ff7812 */ /* 0x000fe600078048b5 */
[----:B------:R-:W1:Y:S10]  /*f260*/  LDTM.x32 R24, tmem[UR4] ;  /* 0x00000004001879ee */ /* 0x000e7400082c0000 */
[----:B-1----:R-:W-:Y:S05]  /*f270*/  @!P0 BRA `(.L_x_160) ;  /* 0x0000000000408947 */ /* 0x002fea0003800000 */
        /* <DEDUP_REMOVED lines=16> */
.L_x_160:
[----:B------:R-:W-:Y:S05]  /*f380*/  WARPSYNC.ALL ;  /* 0x0000000000007948 */ /* 0x000fea0003800000 */
[----:B------:R-:W-:Y:S11]  /*f390*/  R2UR UR4, R18 ;  /* 0x00000000120472ca */ /* 0x000ff600000e0000 */
[----:B------:R-:W-:Y:S02]  /*f3a0*/  @!UPT UIADD3 URZ, UPT, UPT, URZ, URZ, URZ ;  /* 0x000000fffffff290 */ /* 0x000fe4000fffe0ff */
[----:B------:R-:W1:Y:S02]  /*f3b0*/  LDTM.x32 R56, tmem[UR4+0x80] ;  /* 0x00008004003879ee */ /* 0x000e6400082c0000 */
[----:B-1----:R-:W-:Y:S01]  /*f3c0*/  NOP ;  /* 0x0000000000007918 */ /* 0x002fe20000000000 */
.L_x_158:
[----:B--2---:R-:W-:Y:S01]  /*f3d0*/  SHF.L.U32 R4, R168, 0x10, RZ ;  /* 0x00000010a8047819 */ /* 0x004fe200000006ff */
        /* <DEDUP_REMOVED lines=234> */
[----:B------:R-:W-:Y:S01]  /*10280*/  @P2 SHF.L.U32 R3, R16, 0x1f, RZ ;  /* 0x0000001f10032819 */ /* 0x000fe200000006ff */
        /* <DEDUP_REMOVED lines=29> */
.L_x_162:
[----:B------:R-:W-:Y:S05]  /*10460*/  BSYNC.RECONVERGENT B0 ;  /* 0x0000000000007941 */ /* 0x000fea0003800200 */
.L_x_161:
[----:B------:R-:W-:Y:S01]  /*10470*/  BAR.SYNC.DEFER_BLOCKING 0x1, 0x80 ;  /* 0x0042000000007b1d */ /* 0x000fe20000010000 */
[----:B------:R-:W-:Y:S02]  /*10480*/  UISETP.NE.AND UP0, UPT, UR43, URZ, UPT ;  /* 0x000000ff2b00728c */ /* 0x000fe4000bf05270 */
[----:B------:R-:W-:Y:S02]  /*10490*/  UIADD3 UR5, UPT, UPT, UR46, 0x1, URZ ;  /* 0x000000012e057890 */ /* 0x000fe4000fffe0ff */
[----:B------:R-:W-:Y:S02]  /*104a0*/  USEL UR4, URZ, 0x60, !UP0 ;  /* 0x00000060ff047887 */ /* 0x000fe4000c000000 */
[----:B------:R-:W-:Y:S02]  /*104b0*/  UISETP.NE.AND UP0, UPT, UR5, 0x4, UPT ;  /* 0x000000040500788c */ /* 0x000fe4000bf05270 */
[----:B------:R-:W-:Y:S02]  /*104c0*/  UIADD3 UR49, UPT, UPT, UR47, UR4, URZ ;  /* 0x000000042f317290 */ /* 0x000fe4000fffe0ff */
[----:B------:R-:W-:Y:S01]  /*104d0*/  VIADD R131, R131, UR4 ;  /* 0x0000000483837c36 */ /* 0x000fe20008000000 */
[----:B------:R-:W-:Y:S04]  /*104e0*/  USEL UR36, UR5, URZ, UP0 ;  /* 0x000000ff05247287 */ /* 0x000fe80008000000 */
[----:B------:R-:W-:Y:S04]  /*104f0*/  SHF.R.U32.HI R6, RZ, 0x15, R131 ;  /* 0x00000015ff067819 */ /* 0x000fe80000011683 */
[----:B------:R-:W-:Y:S01]  /*10500*/  LOP3.LUT R17, R6, 0x3, RZ, 0xc0, !PT ;  /* 0x0000000306117812 */ /* 0x000fe200078ec0ff */
        /* <DEDUP_REMOVED lines=16> */
.L_x_166:
[----:B------:R-:W-:Y:S05]  /*10610*/  BSYNC B0 ;  /* 0x0000000000007941 */ /* 0x000fea0003800000 */
.L_x_165:
        /* <DEDUP_REMOVED lines=15> */
.L_x_164:
[----:B------:R-:W-:Y:S05]  /*10710*/  BSYNC B1 ;  /* 0x0000000000017941 */ /* 0x000fea0003800000 */
.L_x_163:
[----:B------:R-:W-:Y:S11]  /*10720*/  ISETP.NE.AND P0, PT, R192, R17, PT ;  /* 0x00000011c000720c */ /* 0x000ff60003f05270 */
[----:B------:R-:W-:Y:S02]  /*10730*/  @!UPT UIADD3 URZ, UPT, UPT, URZ, URZ, URZ ;  /* 0x000000fffffff290 */ /* 0x000fe4000fffe0ff */
[----:B------:R-:W-:Y:S05]  /*10740*/  @P0 BRA `(.L_x_168) ;  /* 0x0000000000bc0947 */ /* 0x000fea0003800000 */
[----:B------:R-:W-:Y:S11]  /*10750*/  LOP3.LUT P0, RZ, R6, 0x3, R181, 0x48, !PT ;  /* 0x0000000306ff7812 */ /* 0x000ff600078048b5 */
[----:B------:R-:W-:Y:S02]  /*10760*/  @!UPT UIADD3 URZ, UPT, UPT, URZ, URZ, URZ ;  /* 0x000000fffffff290 */ /* 0x000fe4000fffe0ff */
[----:B------:R-:W-:Y:S05]  /*10770*/  @!P0 BRA `(.L_x_169) ;  /* 0x0000000000408947 */ /* 0x000fea0003800000 */
[----:B------:R-:W3:Y:S01]  /*10780*/  LDCU.64 UR8, c[0x4][0x70] ;  /* 0x01000e00ff0877ac */ /* 0x000ee20008000a00 */
[----:B--2---:R-:W-:Y:S01]  /*10790*/  MOV R15, 0x0 ;  /* 0x00000000000f7802 */ /* 0x004fe20000000f00 */
        /* <DEDUP_REMOVED lines=14> */
.L_x_169:
        /* <DEDUP_REMOVED lines=23> */
.L_x_170:
[----:B------:R-:W-:Y:S05]  /*109f0*/  WARPSYNC.ALL ;  /* 0x0000000000007948 */ /* 0x000fea0003800000 */
[----:B------:R-:W-:Y:S11]  /*10a00*/  R2UR UR4, R131 ;  /* 0x00000000830472ca */ /* 0x000ff600000e0000 */
[----:B------:R-:W-:Y:S02]  /*10a10*/  @!UPT UIADD3 URZ, UPT, UPT, URZ, URZ, URZ ;  /* 0x000000fffffff290 */ /* 0x000fe4000fffe0ff */
[----:B------:R-:W1:Y:S02]  /*10a20*/  LDTM.x32 R56, tmem[UR4+0x80] ;  /* 0x00008004003879ee */ /* 0x000e6400082c0000 */
[----:B-1----:R-:W-:Y:S01]  /*10a30*/  NOP ;  /* 0x0000000000007918 */ /* 0x002fe20000000000 */
.L_x_168:
[----:B--23--:R-:W-:Y:S01]  /*10a40*/  SHF.L.U32 R4, R168, 0x10, RZ ;  /* 0x00000010a8047819 */ /* 0x00cfe200000006ff */
        /* <DEDUP_REMOVED lines=262> */
.L_x_172:
[----:B------:R-:W-:Y:S05]  /*11ab0*/  BSYNC.RECONVERGENT B0 ;  /* 0x0000000000007941 */ /* 0x000fea0003800200 */
.L_x_171:
        /* <DEDUP_REMOVED lines=14> */
[----:B------:R-:W-:Y:S01]  /*11ba0*/  @P1 IADD3 R7, PT, PT, R200, R5, RZ ;  /* 0x00000005c8071210 */ /* 0x000fe20007ffe0ff */
[----:B------:R-:W-:Y:S06]  /*11bb0*/  @P0 BRA `(.L_x_176) ;  /* 0x00000000000c0947 */ /* 0x000fec0003800000 */
[----:B------:R-:W-:Y:S04]  /*11bc0*/  SHF.L.U32 R16, R16, 0x1f, RZ ;  /* 0x0000001f10107819 */ /* 0x000fe800000006ff */
[----:B------:R-:W1:Y:S02]  /*11bd0*/  SYNCS.PHASECHK.TRANS64.TRYWAIT P0, [R3+URZ+0x10], R16 ;  /* 0x00001010030075a7 */ /* 0x000e6400080011ff */
[----:B-1----:R-:W-:Y:S05]  /*11be0*/  @!P0 BRA `(.L_x_177) ;  /* 0x0000002400088947 */ /* 0x002fea0003800000 */
.L_x_176:
[----:B------:R-:W-:Y:S05]  /*11bf0*/  BSYNC B0 ;  /* 0x0000000000007941 */ /* 0x000fea0003800000 */
.L_x_175:
[----:B------:R-:W-:Y:S11]  /*11c00*/  ISETP.NE.AND P0, PT, R139, RZ, PT ;  /* 0x000000ff8b00720c */ /* 0x000ff60003f05270 */
[----:B------:R-:W-:Y:S02]  /*11c10*/  @!UPT UIADD3 URZ, UPT, UPT, URZ, URZ, URZ ;  /* 0x000000fffffff290 */ /* 0x000fe4000fffe0ff */
[----:B------:R3:W4:Y:S01]  /*11c20*/  @P0 LDS.128 R168, [R5] ;  /* 0x0000000005a80984 */ /* 0x0007220000000c00 */
[----:B------:R-:W-:Y:S03]  /*11c30*/  @P0 IADD3 R0, PT, PT, R190, R7, RZ ;  /* 0x00000007be000210 */ /* 0x000fe60007ffe0ff */
[----:B------:R3:W1:Y:S04]  /*11c40*/  @P0 LDS.128 R152, [R5+0x1000] ;  /* 0x0010000005980984 */ /* 0x0006680000000c00 */
[----:B------:R3:W1:Y:S04]  /*11c50*/  @P0 LDS.128 R160, [R198+0x20] ;  /* 0x00002000c6a00984 */ /* 0x0006680000000c00 */
[----:B------:R3:W1:Y:S04]  /*11c60*/  @P0 LDS.128 R140, [R198+0x1020] ;  /* 0x00102000c68c0984 */ /* 0x0006680000000c00 */
[----:B------:R3:W1:Y:S04]  /*11c70*/  @P0 LDS.128 R164, [R7+0x10] ;  /* 0x0000100007a40984 */ /* 0x0006680000000c00 */
[----:B------:R3:W1:Y:S04]  /*11c80*/  @P0 LDS.128 R148, [R7+0x1010] ;  /* 0x0010100007940984 */ /* 0x0006680000000c00 */
[----:B------:R3:W1:Y:S04]  /*11c90*/  @P0 LDS.128 R156, [R0+0x10] ;  /* 0x00001000009c0984 */ /* 0x0006680000000c00 */
[----:B------:R3:W1:Y:S02]  /*11ca0*/  @P0 LDS.128 R144, [R0+0x1010] ;  /* 0x0010100000900984 */ /* 0x0006640000000c00 */
.L_x_174:
[----:B------:R-:W-:Y:S05]  /*11cb0*/  BSYNC B1 ;  /* 0x0000000000017941 */ /* 0x000fea0003800000 */
.L_x_173:
        /* <DEDUP_REMOVED lines=14> */
[----:B------:R-:W2:Y:S01]  /*11da0*/  LDCU.64 UR6, c[0x4][0x78] ;  /* 0x01000f00ff0677ac */ /* 0x000ea20008000a00 */
[----:B------:R-:W1:Y:S01]  /*11db0*/  LDC.64 R14, c[0x4][R15] ;  /* 0x010000000f0e7b82 */ /* 0x000e620000000a00 */
[----:B------:R-:W5:Y:S01]  /*11dc0*/  LDCU.64 UR4, c[0x4][0x10] ;  /* 0x01000200ff0477ac */ /* 0x000f620008000a00 */
[----:B---3--:R-:W-:Y:S01]  /*11dd0*/  MOV R5, UR9 ;  /* 0x0000000900057c02 */ /* 0x008fe20008000f00 */
[----:B------:R-:W-:Y:S01]  /*11de0*/  IMAD.U32 R4, RZ, RZ, UR8 ;  /* 0x00000008ff047e24 */ /* 0x000fe2000f8e00ff */
[----:B--2---:R-:W-:Y:S01]  /*11df0*/  MOV R7, UR7 ;  /* 0x0000000700077c02 */ /* 0x004fe20008000f00 */
[----:B------:R-:W-:Y:S01]  /*11e00*/  IMAD.U32 R6, RZ, RZ, UR6 ;  /* 0x00000006ff067e24 */ /* 0x000fe2000f8e00ff */
[----:B-----5:R-:W-:Y:S01]  /*11e10*/  MOV R11, UR5 ;  /* 0x00000005000b7c02 */ /* 0x020fe20008000f00 */
[----:B------:R-:W-:Y:S02]  /*11e20*/  IMAD.U32 R10, RZ, RZ, UR4 ;  /* 0x00000004ff0a7e24 */ /* 0x000fe4000f8e00ff */
[----:B------:R-:W-:Y:S07]  /*11e30*/  LEPC R20, `(.L_x_179) ;  /* 0x000000001014794e */ /* 0x000fee0000000000 */
[----:B-1--4-:R-:W-:Y:S05]  /*11e40*/  CALL.ABS.NOINC R14 ;  /* 0x000000000e007343 */ /* 0x012fea0003c00000 */
.L_x_179:
[----:B------:R-:W-:Y:S05]  /*11e50*/  WARPSYNC.ALL ;  /* 0x0000000000007948 */ /* 0x000fea0003800000 */
[C---:B------:R-:W-:Y:S01]  /*11e60*/  R2UR UR4, R131.reuse ;  /* 0x00000000830472ca */ /* 0x040fe200000e0000 */
[----:B------:R-:W-:Y:S05]  /*11e70*/  VIADD R0, R131, 0x80 ;  /* 0x0000008083007836 */ /* 0x000fea0000000000 */
[----:B------:R-:W-:Y:S04]  /*11e80*/  SHF.R.U32.HI R0, RZ, 0x15, R0 ;  /* 0x00000015ff007819 */ /* 0x000fe80000011600 */
[----:B------:R-:W-:Y:S03]  /*11e90*/  LOP3.LUT P0, RZ, R0, 0x3, R181, 0x48, !PT ;  /* 0x0000000300ff7812 */ /* 0x000fe600078048b5 */
[----:B------:R-:W3:Y:S10]  /*11ea0*/  LDTM.x32 R24, tmem[UR4] ;  /* 0x00000004001879ee */ /* 0x000ef400082c0000 */
[----:B---3--:R-:W-:Y:S05]  /*11eb0*/  @!P0 BRA `(.L_x_180) ;  /* 0x0000000000408947 */ /* 0x008fea0003800000 */
        /* <DEDUP_REMOVED lines=16> */
.L_x_180:
[----:B------:R-:W-:Y:S05]  /*11fc0*/  WARPSYNC.ALL ;  /* 0x0000000000007948 */ /* 0x000fea0003800000 */
[----:B------:R-:W-:Y:S11]  /*11fd0*/  R2UR UR4, R131 ;  /* 0x00000000830472ca */ /* 0x000ff600000e0000 */
[----:B------:R-:W-:Y:S02]  /*11fe0*/  @!UPT UIADD3 URZ, UPT, UPT, URZ, URZ, URZ ;  /* 0x000000fffffff290 */ /* 0x000fe4000fffe0ff */
[----:B------:R-:W3:Y:S02]  /*11ff0*/  LDTM.x32 R56, tmem[UR4+0x80] ;  /* 0x00008004003879ee */ /* 0x000ee400082c0000 */
[----:B---3--:R-:W-:Y:S01]  /*12000*/  NOP ;  /* 0x0000000000007918 */ /* 0x008fe20000000000 */
.L_x_178:
[----:B----4-:R-:W-:Y:S01]  /*12010*/  SHF.L.U32 R6, R168, 0x10, RZ ;  /* 0x00000010a8067819 */ /* 0x010fe200000006ff */
[----:B------:R-:W-:Y:S01]  /*12020*/  FMUL R0, R130, R24 ;  /* 0x0000001882007220 */ /* 0x000fe20000400000 */
[----:B------:R-:W-:Y:S01]  /*12030*/  LOP3.LUT R8, R168, 0xffff0000, RZ, 0xc0, !PT ;  /* 0xffff0000a8087812 */ /* 0x000fe200078ec0ff */
[----:B-1----:R-:W-:Y:S01]  /*12040*/  FMUL R3, R130, R25 ;  /* 0x0000001982037220 */ /* 0x002fe20000400000 */
[----:B------:R-:W-:Y:S01]  /*12050*/  SHF.L.U32 R7, R169, 0x10, RZ ;  /* 0x00000010a9077819 */ /* 0x000fe200000006ff */
[----:B------:R-:W-:Y:S01]  /*12060*/  FFMA R0, R133, R6, R0 ;  /* 0x0000000685007223 */ /* 0x000fe20000000000 */
[----:B--2---:R-:W-:Y:S01]  /*12070*/  LOP3.LUT R88, R169, 0xffff0000, RZ, 0xc0, !PT ;  /* 0xffff0000a9587812 */ /* 0x004fe200078ec0ff */
[----:B------:R-:W-:Y:S01]  /*12080*/  FFMA R3, R133, R8, R3 ;  /* 0x0000000885037223 */ /* 0x000fe20000000003 */
[----:B------:R-:W-:Y:S01]  /*12090*/  SHF.L.U32 R89, R170, 0x10, RZ ;  /* 0x00000010aa597819 */ /* 0x000fe200000006ff */
[----:B------:R-:W-:Y:S01]  /*120a0*/  FMUL R4, R130, R26 ;  /* 0x0000001a82047220 */ /* 0x000fe20000400000 */
[----:B------:R-:W-:Y:S01]  /*120b0*/  LOP3.LUT R90, R170, 0xffff0000, RZ, 0xc0, !PT ;  /* 0xffff0000aa5a7812 */ /* 0x000fe200078ec0ff */
[----:B------:R-:W-:Y:S01]  /*120c0*/  FMUL R5, R130, R27 ;  /* 0x0000001b82057220 */ /* 0x000fe20000400000 */
[----:B------:R-:W-:Y:S01]  /*120d0*/  SHF.L.U32 R91, R171, 0x10, RZ ;  /* 0x00000010ab5b7819 */ /* 0x000fe200000006ff */
[----:B------:R-:W-:Y:S01]  /*120e0*/  FFMA R4, R133, R7, R4 ;  /* 0x0000000785047223 */ /* 0x000fe20000000004 */
[----:B------:R-:W-:Y:S01]  /*120f0*/  LOP3.LUT R92, R171, 0xffff0000, RZ, 0xc0, !PT ;  /* 0xffff0000ab5c7812 */ /* 0x000fe200078ec0ff */
[C---:B------:R-:W-:Y:S01]  /*12100*/  FFMA R5, R133.reuse, R88, R5 ;  /* 0x0000005885057223 */ /* 0x040fe20000000005 */
[----:B------:R-:W-:Y:S01]  /*12110*/  ISETP.NE.AND P1, PT, R192, R17, PT ;  /* 0x00000011c000720c */ /* 0x000fe20003f25270 */
        /* <DEDUP_REMOVED lines=21> */
[----:B------:R-:W-:Y:S01]  /*12270*/  LOP3.LUT R102, R160, 0xffff0000, RZ, 0xc0, !PT ;  /* 0xffff0000a0667812 */ /* 0x000fe200078ec0ff */
[----:B------:R-:W-:Y:S01]  /*12280*/  FMUL R3, R130, R33 ;  /* 0x0000002182037220 */ /* 0x000fe20000400000 */
[----:B------:R-:W-:Y:S01]  /*12290*/  SHF.L.U32 R103, R161, 0x10, RZ ;  /* 0x00000010a1677819 */ /* 0x000fe200000006ff */
[----:B------:R-:W-:Y:S01]  /*122a0*/  FFMA R0, R133, R93, R0 ;  /* 0x0000005d85007223 */ /* 0x000fe20000000000 */
[----:B------:R-:W-:Y:S01]  /*122b0*/  LOP3.LUT R104, R161, 0xffff0000, RZ, 0xc0, !PT ;  /* 0xffff0000a1687812 */ /* 0x000fe200078ec0ff */
[----:B------:R-:W-:Y:S01]  /*122c0*/  FFMA R3, R133, R94, R3 ;  /* 0x0000005e85037223 */ /* 0x000fe20000000003 */
[----:B------:R-:W-:Y:S01]  /*122d0*/  SHF.L.U32 R105, R162, 0x10, RZ ;  /* 0x00000010a2697819 */ /* 0x000fe200000006ff */
[----:B------:R-:W-:Y:S01]  /*122e0*/  FMUL R17, R130, R63 ;  /* 0x0000003f82117220 */ /* 0x000fe20000400000 */
[----:B------:R-:W-:Y:S01]  /*122f0*/  LOP3.LUT R106, R162, 0xffff0000, RZ, 0xc0, !PT ;  /* 0xffff0000a26a7812 */ /* 0x000fe200078ec0ff */
[C---:B------:R-:W-:Y:S01]  /*12300*/  FMUL R63, R130.reuse, R77 ;  /* 0x0000004d823f7220 */ /* 0x040fe20000400000 */
[----:B------:R-:W-:Y:S01]  /*12310*/  F2FP.BF16.F32.PACK_AB R77, R5, R4 ;  /* 0x00000004054d723e */ /* 0x000fe200000010ff */
[C---:B------:R-:W-:Y:S01]  /*12320*/  FMUL R4, R130.reuse, R34 ;  /* 0x0000002282047220 */ /* 0x040fe20000400000 */
[----:B------:R-:W-:Y:S01]  /*12330*/  F2FP.BF16.F32.PACK_AB R32, R3, R0 ;  /* 0x000000000320723e */ /* 0x000fe200000010ff */
[C---:B------:R-:W-:Y:S01]  /*12340*/  FMUL R5, R130.reuse, R35 ;  /* 0x0000002382057220 */ /* 0x040fe20000400000 */
[C---:B------:R-:W-:Y:S01]  /*12350*/  SHF.L.U32 R107, R163.reuse, 0x10, RZ ;  /* 0x00000010a36b7819 */ /* 0x040fe200000006ff */
[C---:B------:R-:W-:Y:S01]  /*12360*/  FMUL R18, R130.reuse, R64 ;  /* 0x0000004082127220 */ /* 0x040fe20000400000 */
[----:B------:R-:W-:Y:S01]  /*12370*/  LOP3.LUT R108, R163, 0xffff0000, RZ, 0xc0, !PT ;  /* 0xffff0000a36c7812 */ /* 0x000fe200078ec0ff */
[C---:B------:R-:W-:Y:S01]  /*12380*/  FMUL R64, R130.reuse, R78 ;  /* 0x0000004e82407220 */ /* 0x040fe20000400000 */
[----:B------:R-:W-:Y:S01]  /*12390*/  F2FP.BF16.F32.PACK_AB R78, R7, R6 ;  /* 0x00000006074e723e */ /* 0x000fe200000010ff */
[----:B------:R-:W-:Y:S01]  /*123a0*/  FMUL R19, R130, R65 ;  /* 0x0000004182137220 */ /* 0x000fe20000400000 */
[----:B------:R-:W-:Y:S01]  /*123b0*/  SHF.L.U32 R109, R156, 0x10, RZ ;  /* 0x000000109c6d7819 */ /* 0x000fe200000006ff */
[C---:B------:R-:W-:Y:S01]  /*123c0*/  FMUL R65, R130.reuse, R79 ;  /* 0x0000004f82417220 */ /* 0x040fe20000400000 */
[----:B------:R-:W-:Y:S01]  /*123d0*/  F2FP.BF16.F32.PACK_AB R79, R9, R8 ;  /* 0x00000008094f723e */ /* 0x000fe200000010ff */
        /* <DEDUP_REMOVED lines=10> */
[----:B------:R-:W-:Y:S01]  /*12480*/  FMUL R9, R130, R39 ;  /* 0x0000002782097220 */ /* 0x000fe20000400000 */
[----:B------:R-:W-:Y:S01]  /*12490*/  SHF.L.U32 R115, R159, 0x10, RZ ;  /* 0x000000109f737819 */ /* 0x000fe200000006ff */
[----:B------:R-:W-:Y:S01]  /*124a0*/  FFMA R6, R133, R97, R6 ;  /* 0x0000006185067223 */ /* 0x000fe20000000006 */
[----:B------:R-:W-:Y:S01]  /*124b0*/  F2FP.BF16.F32.PACK_AB R33, R5, R4 ;  /* 0x000000040521723e */ /* 0x000fe200000010ff */
[----:B------:R-:W-:Y:S01]  /*124c0*/  FFMA R7, R133, R98, R7 ;  /* 0x0000006285077223 */ /* 0x000fe20000000007 */
[----:B------:R-:W-:Y:S01]  /*124d0*/  LOP3.LUT R116, R159, 0xffff0000, RZ, 0xc0, !PT ;  /* 0xffff00009f747812 */ /* 0x000fe200078ec0ff */
[C---:B------:R-:W-:Y:S01]  /*124e0*/  FFMA R8, R133.reuse, R99, R8 ;  /* 0x0000006385087223 */ /* 0x040fe20000000008 */
[C---:B------:R-:W-:Y:S01]  /*124f0*/  SHF.L.U32 R117, R152.reuse, 0x10, RZ ;  /* 0x0000001098757819 */ /* 0x040fe200000006ff */
[----:B------:R-:W-:Y:S01]  /*12500*/  FFMA R9, R133, R100, R9 ;  /* 0x0000006485097223 */ /* 0x000fe20000000009 */
[----:B------:R-:W-:Y:S01]  /*12510*/  F2FP.BF16.F32.PACK_AB R34, R7, R6 ;  /* 0x000000060722723e */ /* 0x000fe200000010ff */
[----:B------:R-:W-:Y:S01]  /*12520*/  @!P1 STS.128 [R191+0x6000], R76 ;  /* 0x0060004cbf009388 */ /* 0x000fe20000000c00 */
[----:B------:R-:W-:Y:S01]  /*12530*/  LOP3.LUT R118, R152, 0xffff0000, RZ, 0xc0, !PT ;  /* 0xffff000098767812 */ /* 0x000fe200078ec0ff */
[C---:B------:R-:W-:Y:S01]  /*12540*/  FMUL R0, R130.reuse, R40 ;  /* 0x0000002882007220 */ /* 0x040fe20000400000 */
[----:B------:R-:W-:Y:S01]  /*12550*/  F2FP.BF16.F32.PACK_AB R35, R9, R8 ;  /* 0x000000080923723e */ /* 0x000fe200000010ff */
[C---:B------:R-:W-:Y:S01]  /*12560*/  FMUL R3, R130.reuse, R41 ;  /* 0x0000002982037220 */ /* 0x040fe20000400000 */
[C---:B------:R-:W-:Y:S01]  /*12570*/  SHF.L.U32 R119, R153.reuse, 0x10, RZ ;  /* 0x0000001099777819 */ /* 0x040fe200000006ff */
[----:B------:R-:W-:Y:S01]  /*12580*/  FMUL R4, R130, R42 ;  /* 0x0000002a82047220 */ /* 0x000fe20000400000 */
[----:B------:R-:W-:Y:S01]  /*12590*/  LOP3.LUT R120, R153, 0xffff0000, RZ, 0xc0, !PT ;  /* 0xffff000099787812 */ /* 0x000fe200078ec0ff */
[----:B------:R1:W-:Y:S01]  /*125a0*/  @!P1 STS.128 [R199+0x6010], R32 ;  /* 0x00601020c7009388 */ /* 0x0003e20000000c00 */
[----:B------:R-:W-:Y:S01]  /*125b0*/  SHF.L.U32 R121, R154, 0x10, RZ ;  /* 0x000000109a797819 */ /* 0x000fe200000006ff */
[----:B------:R-:W-:Y:S01]  /*125c0*/  FMUL R5, R130, R43 ;  /* 0x0000002b82057220 */ /* 0x000fe20000400000 */
[----:B------:R-:W-:Y:S01]  /*125d0*/  LOP3.LUT R122, R154, 0xffff0000, RZ, 0xc0, !PT ;  /* 0xffff00009a7a7812 */ /* 0x000fe200078ec0ff */
[----:B------:R-:W-:Y:S01]  /*125e0*/  FFMA R0, R133, R101, R0 ;  /* 0x0000006585007223 */ /* 0x000fe20000000000 */
[C---:B------:R-:W-:Y:S01]  /*125f0*/  SHF.L.U32 R123, R155.reuse, 0x10, RZ ;  /* 0x000000109b7b7819 */ /* 0x040fe200000006ff */
[----:B------:R-:W-:Y:S01]  /*12600*/  FMUL R6, R130, R44 ;  /* 0x0000002c82067220 */ /* 0x000fe20000400000 */
[----:B------:R-:W-:Y:S01]  /*12610*/  LOP3.LUT R124, R155, 0xffff0000, RZ, 0xc0, !PT ;  /* 0xffff00009b7c7812 */ /* 0x000fe200078ec0ff */
[C---:B------:R-:W-:Y:S01]  /*12620*/  FFMA R3, R133.reuse, R102, R3 ;  /* 0x0000006685037223 */ /* 0x040fe20000000003 */
[----:B------:R-:W-:Y:S01]  /*12630*/  SHF.L.U32 R125, R148, 0x10, RZ ;  /* 0x00000010947d7819 */ /* 0x000fe200000006ff */
[----:B------:R-:W-:Y:S01]  /*12640*/  FMUL R7, R130, R45 ;  /* 0x0000002d82077220 */ /* 0x000fe20000400000 */
[----:B------:R-:W-:Y:S01]  /*12650*/  LOP3.LUT R126, R148, 0xffff0000, RZ, 0xc0, !PT ;  /* 0xffff0000947e7812 */ /* 0x000fe200078ec0ff */
[----:B------:R-:W-:Y:S01]  /*12660*/  FFMA R4, R133, R103, R4 ;  /* 0x0000006785047223 */ /* 0x000fe20000000004 */
[----:B------:R-:W-:Y:S01]  /*12670*/  F2FP.BF16.F32.PACK_AB R36, R3, R0 ;  /* 0x000000000324723e */ /* 0x000fe200000010ff */
[C---:B------:R-:W-:Y:S01]  /*12680*/  FMUL R8, R130.reuse, R46 ;  /* 0x0000002e82087220 */ /* 0x040fe20000400000 */
[----:B------:R-:W-:Y:S01]  /*12690*/  SHF.L.U32 R127, R149, 0x10, RZ ;  /* 0x00000010957f7819 */ /* 0x000fe200000006ff */
[----:B------:R-:W-:Y:S01]  /*126a0*/  FFMA R5, R133, R104, R5 ;  /* 0x0000006885057223 */ /* 0x000fe20000000005 */
[----:B------:R-:W-:Y:S01]  /*126b0*/  LOP3.LUT R128, R149, 0xffff0000, RZ, 0xc0, !PT ;  /* 0xffff000095807812 */ /* 0x000fe200078ec0ff */
[----:B------:R-:W-:Y:S01]  /*126c0*/  FMUL R9, R130, R47 ;  /* 0x0000002f82097220 */ /* 0x000fe20000400000 */
[C---:B------:R-:W-:Y:S01]  /*126d0*/  SHF.L.U32 R129, R150.reuse, 0x10, RZ ;  /* 0x0000001096817819 */ /* 0x040fe200000006ff */
[----:B------:R-:W-:Y:S01]  /*126e0*/  FFMA R6, R133, R105, R6 ;  /* 0x0000006985067223 */ /* 0x000fe20000000006 */
[----:B------:R-:W-:Y:S01]  /*126f0*/  F2FP.BF16.F32.PACK_AB R37, R5, R4 ;  /* 0x000000040525723e */ /* 0x000fe200000010ff */
[C---:B------:R-:W-:Y:S01]  /*12700*/  FFMA R7, R133.reuse, R106, R7 ;  /* 0x0000006a85077223 */ /* 0x040fe20000000007 */
[----:B------:R-:W-:Y:S01]  /*12710*/  LOP3.LUT R132, R150, 0xffff0000, RZ, 0xc0, !PT ;  /* 0xffff000096847812 */ /* 0x000fe200078ec0ff */
[----:B------:R-:W-:Y:S01]  /*12720*/  FFMA R8, R133, R107, R8 ;  /* 0x0000006b85087223 */ /* 0x000fe20000000008 */
[----:B------:R-:W-:Y:S01]  /*12730*/  SHF.L.U32 R131, R151, 0x10, RZ ;  /* 0x0000001097837819 */ /* 0x000fe200000006ff */
[----:B------:R-:W-:Y:S01]  /*12740*/  FFMA R9, R133, R108, R9 ;  /* 0x0000006c85097223 */ /* 0x000fe20000000009 */
[----:B------:R-:W-:Y:S01]  /*12750*/  F2FP.BF16.F32.PACK_AB R38, R7, R6 ;  /* 0x000000060726723e */ /* 0x000fe200000010ff */
[C---:B------:R-:W-:Y:S01]  /*12760*/  FMUL R0, R130.reuse, R48 ;  /* 0x0000003082007220 */ /* 0x040fe20000400000 */
[----:B------:R-:W-:Y:S01]  /*12770*/  LOP3.LUT R134, R151, 0xffff0000, RZ, 0xc0, !PT ;  /* 0xffff000097867812 */ /* 0x000fe200078ec0ff */
[C---:B------:R-:W-:Y:S01]  /*12780*/  FMUL R3, R130.reuse, R49 ;  /* 0x0000003182037220 */ /* 0x040fe20000400000 */
[----:B------:R-:W-:Y:S01]  /*12790*/  F2FP.BF16.F32.PACK_AB R39, R9, R8 ;  /* 0x000000080927723e */ /* 0x000fe200000010ff */
[----:B------:R-:W-:Y:S01]  /*127a0*/  FMUL R4, R130, R50 ;  /* 0x0000003282047220 */ /* 0x000fe20000400000 */
[----:B------:R-:W-:Y:S01]  /*127b0*/  SHF.L.U32 R135, R140, 0x10, RZ ;  /* 0x000000108c877819 */ /* 0x000fe200000006ff */
[----:B------:R-:W-:Y:S01]  /*127c0*/  FMUL R5, R130, R51 ;  /* 0x0000003382057220 */ /* 0x000fe20000400000 */
[----:B------:R-:W-:Y:S01]  /*127d0*/  LOP3.LUT R136, R140, 0xffff0000, RZ, 0xc0, !PT ;  /* 0xffff00008c887812 */ /* 0x000fe200078ec0ff */
[----:B------:R-:W-:Y:S01]  /*127e0*/  FFMA R0, R133, R109, R0 ;  /* 0x0000006d85007223 */ /* 0x000fe20000000000 */
[C---:B------:R-:W-:Y:S01]  /*127f0*/  SHF.L.U32 R137, R141.reuse, 0x10, RZ ;  /* 0x000000108d897819 */ /* 0x040fe200000006ff */
[----:B------:R-:W-:Y:S01]  /*12800*/  FMUL R6, R130, R52 ;  /* 0x0000003482067220 */ /* 0x000fe20000400000 */
[----:B------:R-:W-:Y:S01]  /*12810*/  LOP3.LUT R138, R141, 0xffff0000, RZ, 0xc0, !PT ;  /* 0xffff00008d8a7812 */ /* 0x000fe200078ec0ff */
[----:B------:R2:W-:Y:S01]  /*12820*/  @!P1 STS.128 [R197+0x6020], R36 ;  /* 0x00602024c5009388 */ /* 0x0005e20000000c00 */
[C---:B------:R-:W-:Y:S01]  /*12830*/  FFMA R3, R133.reuse, R110, R3 ;  /* 0x0000006e85037223 */ /* 0x040fe20000000003 */
[C---:B------:R-:W-:Y:S01]  /*12840*/  SHF.L.U32 R139, R142.reuse, 0x10, RZ ;  /* 0x000000108e8b7819 */ /* 0x040fe200000006ff */
[C---:B------:R-:W-:Y:S01]  /*12850*/  FFMA R4, R133.reuse, R111, R4 ;  /* 0x0000006f85047223 */ /* 0x040fe20000000004 */
[C---:B------:R-:W-:Y:S01]  /*12860*/  FFMA R5, R133.reuse, R112, R5 ;  /* 0x0000007085057223 */ /* 0x040fe20000000005 */
[----:B------:R-:W-:Y:S01]  /*12870*/  LOP3.LUT R140, R142, 0xffff0000, RZ, 0xc0, !PT ;  /* 0xffff00008e8c7812 */ /* 0x000fe200078ec0ff */
[----:B------:R-:W-:Y:S01]  /*12880*/  FFMA R6, R133, R113, R6 ;  /* 0x0000007185067223 */ /* 0x000fe20000000006 */
[----:B-1----:R-:W-:Y:S01]  /*12890*/  F2FP.BF16.F32.PACK_AB R32, R3, R0 ;  /* 0x000000000320723e */ /* 0x002fe200000010ff */
[C---:B------:R-:W-:Y:S01]  /*128a0*/  FMUL R7, R130.reuse, R53 ;  /* 0x0000003582077220 */ /* 0x040fe20000400000 */
[----:B------:R-:W-:Y:S01]  /*128b0*/  F2FP.BF16.F32.PACK_AB R33, R5, R4 ;  /* 0x000000040521723e */ /* 0x000fe200000010ff */
[C---:B------:R-:W-:Y:S01]  /*128c0*/  FMUL R8, R130.reuse, R54 ;  /* 0x0000003682087220 */ /* 0x040fe20000400000 */
[C---:B------:R-:W-:Y:S01]  /*128d0*/  FMUL R9, R130.reuse, R55 ;  /* 0x0000003782097220 */ /* 0x040fe20000400000 */
[----:B------:R-:W-:Y:S01]  /*128e0*/  FFMA R7, R133, R114, R7 ;  /* 0x0000007285077223 */ /* 0x000fe20000000007 */
[C---:B------:R-:W-:Y:S01]  /*128f0*/  FMUL R10, R130.reuse, R56 ;  /* 0x00000038820a7220 */ /* 0x040fe20000400000 */
[----:B------:R-:W-:Y:S01]  /*12900*/  SHF.L.U32 R141, R143, 0x10, RZ ;  /* 0x000000108f8d7819 */ /* 0x000fe200000006ff */
[C---:B------:R-:W-:Y:S01]  /*12910*/  FFMA R8, R133.reuse, R115, R8 ;  /* 0x0000007385087223 */ /* 0x040fe20000000008 */
[----:B------:R-:W-:Y:S01]  /*12920*/  FFMA R9, R133, R116, R9 ;  /* 0x0000007485097223 */ /* 0x000fe20000000009 */
[----:B------:R-:W-:Y:S01]  /*12930*/  F2FP.BF16.F32.PACK_AB R34, R7, R6 ;  /* 0x000000060722723e */ /* 0x000fe200000010ff */
[----:B------:R-:W-:Y:S01]  /*12940*/  FFMA R10, R133, R117, R10 ;  /* 0x00000075850a7223 */ /* 0x000fe2000000000a */
[C---:B------:R-:W-:Y:S01]  /*12950*/  FMUL R11, R130.reuse, R57 ;  /* 0x00000039820b7220 */ /* 0x040fe20000400000 */
[----:B------:R-:W-:Y:S01]  /*12960*/  LOP3.LUT R142, R143, 0xffff0000, RZ, 0xc0, !PT ;  /* 0xffff00008f8e7812 */ /* 0x000fe200078ec0ff */
[C---:B------:R-:W-:Y:S01]  /*12970*/  FMUL R12, R130.reuse, R58 ;  /* 0x0000003a820c7220 */ /* 0x040fe20000400000 */
[----:B------:R-:W-:Y:S01]  /*12980*/  F2FP.BF16.F32.PACK_AB R35, R9, R8 ;  /* 0x000000080923723e */ /* 0x000fe200000010ff */
[----:B------:R-:W-:Y:S01]  /*12990*/  FFMA R11, R133, R118, R11 ;  /* 0x00000076850b7223 */ /* 0x000fe2000000000b */
[C---:B------:R-:W-:Y:S01]  /*129a0*/  FMUL R13, R130.reuse, R59 ;  /* 0x0000003b820d7220 */ /* 0x040fe20000400000 */
[C---:B------:R-:W-:Y:S01]  /*129b0*/  FMUL R14, R130.reuse, R60 ;  /* 0x0000003c820e7220 */ /* 0x040fe20000400000 */
[----:B------:R-:W-:Y:S01]  /*129c0*/  FMUL R15, R130, R61 ;  /* 0x0000003d820f7220 */ /* 0x000fe20000400000 */
[----:B------:R2:W-:Y:S01]  /*129d0*/  @!P1 STS.128 [R196+0x6010], R32 ;  /* 0x00601020c4009388 */ /* 0x0005e20000000c00 */
[----:B------:R-:W-:Y:S01]  /*129e0*/  F2FP.BF16.F32.PACK_AB R4, R11, R10 ;  /* 0x0000000a0b04723e */ /* 0x000fe200000010ff */
[C---:B------:R-:W-:Y:S01]  /*129f0*/  FFMA R12, R133.reuse, R119, R12 ;  /* 0x00000077850c7223 */ /* 0x040fe2000000000c */
[C---:B------:R-:W-:Y:S01]  /*12a00*/  SHF.L.U32 R25, R144.reuse, 0x10, RZ ;  /* 0x0000001090197819 */ /* 0x040fe200000006ff */
[C---:B------:R-:W-:Y:S01]  /*12a10*/  FFMA R13, R133.reuse, R120, R13 ;  /* 0x00000078850d7223 */ /* 0x040fe2000000000d */
[C---:B------:R-:W-:Y:S01]  /*12a20*/  FFMA R14, R133.reuse, R121, R14 ;  /* 0x00000079850e7223 */ /* 0x040fe2000000000e */
[----:B------:R-:W-:Y:S01]  /*12a30*/  LOP3.LUT R24, R144, 0xffff0000, RZ, 0xc0, !PT ;  /* 0xffff000090187812 */ /* 0x000fe200078ec0ff */
[C---:B------:R-:W-:Y:S01]  /*12a40*/  FFMA R15, R133.reuse, R122, R15 ;  /* 0x0000007a850f7223 */ /* 0x040fe2000000000f */
[C---:B------:R-:W-:Y:S01]  /*12a50*/  FFMA R16, R133.reuse, R123, R16 ;  /* 0x0000007b85107223 */ /* 0x040fe20000000010 */
[C---:B------:R-:W-:Y:S01]  /*12a60*/  FMUL R20, R130.reuse, R66 ;  /* 0x0000004282147220 */ /* 0x040fe20000400000 */
        /* <DEDUP_REMOVED lines=8> */
[----:B------:R-:W-:Y:S01]  /*12af0*/  FFMA R21, R133, R128, R21 ;  /* 0x0000008085157223 */ /* 0x000fe20000000015 */
[C---:B------:R-:W-:Y:S01]  /*12b00*/  FMUL R57, R130.reuse, R71 ;  /* 0x0000004782397220 */ /* 0x040fe20000400000 */
[----:B------:R-:W-:Y:S01]  /*12b10*/  F2FP.BF16.F32.PACK_AB R5, R13, R12 ;  /* 0x0000000c0d05723e */ /* 0x000fe200000010ff */
[----:B------:R-:W-:Y:S01]  /*12b20*/  FFMA R22, R133, R129, R22 ;  /* 0x0000008185167223 */ /* 0x000fe20000000016 */
[----:B------:R-:W-:Y:S01]  /*12b30*/  F2FP.BF16.F32.PACK_AB R6, R15, R14 ;  /* 0x0000000e0f06723e */ /* 0x000fe200000010ff */
[C---:B------:R-:W-:Y:S01]  /*12b40*/  FMUL R58, R130.reuse, R72 ;  /* 0x00000048823a7220 */ /* 0x040fe20000400000 */
[----:B------:R-:W-:Y:S01]  /*12b50*/  F2FP.BF16.F32.PACK_AB R7, R17, R16 ;  /* 0x000000101107723e */ /* 0x000fe200000010ff */
[C---:B------:R-:W-:Y:S01]  /*12b60*/  FFMA R23, R133.reuse, R132, R23 ;  /* 0x0000008485177223 */ /* 0x040fe20000000017 */
[C---:B------:R-:W-:Y:S01]  /*12b70*/  FMUL R59, R130.reuse, R73 ;  /* 0x00000049823b7220 */ /* 0x040fe20000400000 */
[----:B------:R-:W-:Y:S01]  /*12b80*/  FFMA R56, R133, R131, R56 ;  /* 0x0000008385387223 */ /* 0x000fe20000000038 */
[C---:B------:R-:W-:Y:S01]  /*12b90*/  FMUL R60, R130.reuse, R74 ;  /* 0x0000004a823c7220 */ /* 0x040fe20000400000 */
[----:B------:R2:W-:Y:S01]  /*12ba0*/  @!P1 STS.128 [R191+0x7000], R4 ;  /* 0x00700004bf009388 */ /* 0x0005e20000000c00 */
[----:B------:R-:W-:Y:S01]  /*12bb0*/  F2FP.BF16.F32.PACK_AB R8, R19, R18 ;  /* 0x000000121308723e */ /* 0x000fe200000010ff */
[C---:B------:R-:W-:Y:S01]  /*12bc0*/  FFMA R57, R133.reuse, R134, R57 ;  /* 0x0000008685397223 */ /* 0x040fe20000000039 */
[C---:B------:R-:W-:Y:S01]  /*12bd0*/  FMUL R61, R130.reuse, R75 ;  /* 0x0000004b823d7220 */ /* 0x040fe20000400000 */
[C---:B------:R-:W-:Y:S01]  /*12be0*/  FFMA R58, R133.reuse, R135, R58 ;  /* 0x00000087853a7223 */ /* 0x040fe2000000003a */
[C---:B------:R-:W-:Y:S01]  /*12bf0*/  FFMA R59, R133.reuse, R136, R59 ;  /* 0x00000088853b7223 */ /* 0x040fe2000000003b */
[C---:B------:R-:W-:Y:S01]  /*12c00*/  FFMA R60, R133.reuse, R137, R60 ;  /* 0x00000089853c7223 */ /* 0x040fe2000000003c */
[----:B------:R-:W-:Y:S01]  /*12c10*/  FFMA R61, R133, R138, R61 ;  /* 0x0000008a853d7223 */ /* 0x000fe2000000003d */
[----:B------:R-:W-:Y:S01]  /*12c20*/  F2FP.BF16.F32.PACK_AB R9, R21, R20 ;  /* 0x000000141509723e */ /* 0x000fe200000010ff */
[----:B------:R-:W-:Y:S01]  /*12c30*/  FFMA R62, R133, R139, R62 ;  /* 0x0000008b853e7223 */ /* 0x000fe2000000003e */
[----:B------:R-:W-:Y:S01]  /*12c40*/  F2FP.BF16.F32.PACK_AB R10, R23, R22 ;  /* 0x00000016170a723e */ /* 0x000fe200000010ff */
[C---:B------:R-:W-:Y:S01]  /*12c50*/  FMUL R66, R130.reuse, R80 ;  /* 0x0000005082427220 */ /* 0x040fe20000400000 */
[----:B------:R-:W-:Y:S01]  /*12c60*/  F2FP.BF16.F32.PACK_AB R11, R57, R56 ;  /* 0x00000038390b723e */ /* 0x000fe200000010ff */
[----:B------:R-:W-:Y:S01]  /*12c70*/  FFMA R63, R133, R140, R63 ;  /* 0x0000008c853f7223 */ /* 0x000fe2000000003f */
[C---:B------:R-:W-:Y:S01]  /*12c80*/  FMUL R67, R130.reuse, R81 ;  /* 0x0000005182437220 */ /* 0x040fe20000400000 */
[----:B------:R-:W-:Y:S01]  /*12c90*/  SHF.L.U32 R27, R145, 0x10, RZ ;  /* 0x00000010911b7819 */ /* 0x000fe200000006ff */
[----:B------:R-:W-:Y:S01]  /*12ca0*/  FFMA R64, R133, R141, R64 ;  /* 0x0000008d85407223 */ /* 0x000fe20000000040 */
[----:B------:R2:W-:Y:S01]  /*12cb0*/  @!P1 STS.128 [R199+0x7010], R8 ;  /* 0x00701008c7009388 */ /* 0x0005e20000000c00 */
[C---:B------:R-:W-:Y:S01]  /*12cc0*/  FMUL R68, R130.reuse, R82 ;  /* 0x0000005282447220 */ /* 0x040fe20000400000 */
[----:B------:R-:W-:Y:S01]  /*12cd0*/  LOP3.LUT R26, R145, 0xffff0000, RZ, 0xc0, !PT ;  /* 0xffff0000911a7812 */ /* 0x000fe200078ec0ff */
[C---:B------:R-:W-:Y:S01]  /*12ce0*/  FFMA R65, R133.reuse, R142, R65 ;  /* 0x0000008e85417223 */ /* 0x040fe20000000041 */
[----:B------:R-:W-:Y:S01]  /*12cf0*/  FMUL R69, R130, R83 ;  /* 0x0000005382457220 */ /* 0x000fe20000400000 */
[----:B------:R-:W-:Y:S01]  /*12d00*/  SHF.L.U32 R29, R146, 0x10, RZ ;  /* 0x00000010921d7819 */ /* 0x000fe200000006ff */
[C---:B------:R-:W-:Y:S01]  /*12d10*/  FFMA R66, R133.reuse, R25, R66 ;  /* 0x0000001985427223 */ /* 0x040fe20000000042 */
[----:B------:R-:W-:Y:S01]  /*12d20*/  FMUL R70, R130, R84 ;  /* 0x0000005482467220 */ /* 0x000fe20000400000 */
[----:B------:R-:W-:Y:S01]  /*12d30*/  LOP3.LUT R28, R146, 0xffff0000, RZ, 0xc0, !PT ;  /* 0xffff0000921c7812 */ /* 0x000fe200078ec0ff */
[----:B------:R-:W-:Y:S01]  /*12d40*/  FFMA R67, R133, R24, R67 ;  /* 0x0000001885437223 */ /* 0x000fe20000000043 */
[C---:B------:R-:W-:Y:S01]  /*12d50*/  FMUL R71, R130.reuse, R85 ;  /* 0x0000005582477220 */ /* 0x040fe20000400000 */
[----:B------:R-:W-:Y:S01]  /*12d60*/  SHF.L.U32 R31, R147, 0x10, RZ ;  /* 0x00000010931f7819 */ /* 0x000fe200000006ff */
[----:B------:R-:W-:Y:S01]  /*12d70*/  FFMA R68, R133, R27, R68 ;  /* 0x0000001b85447223 */ /* 0x000fe20000000044 */
[C---:B------:R-:W-:Y:S01]  /*12d80*/  FMUL R72, R130.reuse, R86 ;  /* 0x0000005682487220 */ /* 0x040fe20000400000 */
[----:B------:R-:W-:Y:S01]  /*12d90*/  LOP3.LUT R30, R147, 0xffff0000, RZ, 0xc0, !PT ;  /* 0xffff0000931e7812 */ /* 0x000fe200078ec0ff */
[----:B------:R-:W-:Y:S01]  /*12da0*/  FFMA R69, R133, R26, R69 ;  /* 0x0000001a85457223 */ /* 0x000fe20000000045 */
        /* <DEDUP_REMOVED lines=13> */
[----:B------:R-:W-:Y:S02]  /*12e80*/  F2FP.BF16.F32.PACK_AB R19, R73, R72 ;  /* 0x000000484913723e */ /* 0x000fe400000010ff */
[----:B------:R-:W-:Y:S03]  /*12e90*/  ISETP.NE.AND P0, PT, R192, RZ, PT ;  /* 0x000000ffc000720c */ /* 0x000fe60003f05270 */
[----:B------:R2:W-:Y:S01]  /*12ea0*/  @!P1 STS.128 [R196+0x7010], R16 ;  /* 0x00701010c4009388 */ /* 0x0005e20000000c00 */
[----:B------:R-:W-:Y:S01]  /*12eb0*/  @!PT LDS RZ, [RZ] ;  /* 0x00000000fffff984 */ /* 0x000fe20000000800 */
[----:B------:R-:W-:Y:S01]  /*12ec0*/  @!PT LDS RZ, [RZ] ;  /* 0x00000000fffff984 */ /* 0x000fe20000000800 */
[----:B------:R-:W-:Y:S01]  /*12ed0*/  @!PT LDS RZ, [RZ] ;  /* 0x00000000fffff984 */ /* 0x000fe20000000800 */
[----:B------:R-:W-:Y:S01]  /*12ee0*/  @!PT LDS RZ, [RZ] ;  /* 0x00000000fffff984 */ /* 0x000fe20000000800 */
[----:B------:R1:W-:Y:S07]  /*12ef0*/  MEMBAR.ALL.CTA ;  /* 0x0000000000007992 */ /* 0x0003ee0000008000 */
[----:B-1----:R-:W1:Y:S01]  /*12f00*/  FENCE.VIEW.ASYNC.S ;  /* 0x00000000000073c6 */ /* 0x002e620000000000 */
[----:B------:R-:W-:Y:S05]  /*12f10*/  WARPSYNC.ALL ;  /* 0x0000000000007948 */ /* 0x000fea0003800000 */
[----:B------:R-:W-:Y:S01]  /*12f20*/  BSSY.RECONVERGENT B0, `(.L_x_181) ;  /* 0x0000011000007945 */ /* 0x000fe20003800200 */
        /* <DEDUP_REMOVED lines=16> */
.L_x_182:
[----:B------:R-:W-:Y:S05]  /*13030*/  BSYNC.RECONVERGENT B0 ;  /* 0x0000000000007941 */ /* 0x000fea0003800200 */
.L_x_181:
[----:B------:R-:W-:Y:S01]  /*13040*/  BAR.SYNC.DEFER_BLOCKING 0x1, 0x80 ;  /* 0x0042000000007b1d */ /* 0x000fe20000010000 */
[----:B------:R-:W-:Y:S09]  /*13050*/  UISETP.NE.AND UP0, UPT, UR52, -0x8, UPT ;  /* 0xfffffff83400788c */ /* 0x000ff2000bf05270 */
[----:B------:R-:W-:Y:S05]  /*13060*/  BRA.U !UP0, `(.L_x_183) ;  /* 0x0000000108247547 */ /* 0x000fea000b800000 */
[----:B------:R-:W-:Y:S01]  /*13070*/  ISETP.NE.AND P0, PT, R195, RZ, PT ;  /* 0x000000ffc300720c */ /* 0x000fe20003f05270 */
[----:B------:R-:W-:Y:S01]  /*13080*/  IMAD.U32 R0, RZ, RZ, UR46 ;  /* 0x0000002eff007e24 */ /* 0x000fe2000f8e00ff */
[----:B------:R-:W-:Y:S04]  /*13090*/  UIADD3 UR4, UPT, UPT, UR46, 0x1, URZ ;  /* 0x000000012e047890 */ /* 0x000fe8000fffe0ff */
[----:B------:R-:W-:Y:S04]  /*130a0*/  UISETP.NE.AND UP0, UPT, UR4, 0x4, UPT ;  /* 0x000000040400788c */ /* 0x000fe8000bf05270 */
[----:B------:R-:W-:Y:S03]  /*130b0*/  USEL UR46, UR4, URZ, UP0 ;  /* 0x000000ff042e7287 */ /* 0x000fe60008000000 */
[----:B------:R-:W-:Y:S05]  /*130c0*/  @P0 LEA R0, R0, UR44, 0x3 ;  /* 0x0000002c00000c11 */ /* 0x000fea000f8e18ff */
[----:B------:R-:W-:Y:S05]  /*130d0*/  @P0 VIADD R0, R0, 0x30 ;  /* 0x0000003000000836 */ /* 0x000fea0000000000 */
[----:B------:R-:W-:Y:S04]  /*130e0*/  @P0 PRMT R0, R201, 0x654, R0 ;  /* 0x00000654c9000816 */ /* 0x000fe80000000000 */
[----:B------:R1:W-:Y:S03]  /*130f0*/  @P0 SYNCS.ARRIVE.TRANS64.RED.A1T0 RZ, [R0+URZ], RZ ;  /* 0x000000ff00ff09a7 */ /* 0x0003e600081004ff */
.L_x_183:
[----:B------:R-:W-:Y:S01]  /*13100*/  R2UR UR6, R194 ;  /* 0x00000000c20672ca */ /* 0x000fe200000e0000 */
[----:B------:R-:W-:Y:S01]  /*13110*/  UIADD3 UR52, UPT, UPT, UR52, 0x8, URZ ;  /* 0x0000000834347890 */ /* 0x000fe2000fffe0ff */
[----:B------:R-:W-:Y:S01]  /*13120*/  R2UR UR5, R182 ;  /* 0x00000000b60572ca */ /* 0x000fe200000e0000 */
[----:B------:R-:W-:Y:S01]  /*13130*/  ULOP3.LUT UR43, UR43, 0x1, URZ, 0x3c, !UPT ;  /* 0x000000012b2b7892 */ /* 0x000fe2000f8e3cff */
[----:B------:R-:W-:Y:S02]  /*13140*/  R2UR UR4, R183 ;  /* 0x00000000b70472ca */ /* 0x000fe400000e0000 */
[----:B------:R-:W-:Y:S02]  /*13150*/  R2UR UR60, R193 ;  /* 0x00000000c13c72ca */ /* 0x000fe400000e0000 */
[C---:B------:R-:W-:Y:S04]  /*13160*/  ISETP.NE.AND P0, PT, R186.reuse, 0x2, PT ;  /* 0x00000002ba00780c */ /* 0x040fe80003f05270 */
[----:B-1----:R-:W-:Y:S01]  /*13170*/  SEL R0, RZ, 0x1, P0 ;  /* 0x00000001ff007807 */ /* 0x002fe20000000000 */
[----:B------:R-:W-:Y:S01]  /*13180*/  UISETP.NE.AND UP0, UPT, UR6, URZ, UPT ;  /* 0x000000ff0600728c */ /* 0x000fe2000bf05270 */
[----:B------:R-:W-:Y:S01]  /*13190*/  SEL R186, R186, RZ, P0 ;  /* 0x000000ffbaba7207 */ /* 0x000fe20000000000 */
[----:B------:R-:W-:Y:S01]  /*131a0*/  UIADD3 UR20, UPT, UPT, UR37, UR5, URZ ;  /* 0x0000000525147290 */ /* 0x000fe2000fffe0ff */
[----:B------:R-:W-:Y:S01]  /*131b0*/  LOP3.LUT R189, R189, R0, RZ, 0x3c, !PT ;  /* 0x00000000bdbd7212 */ /* 0x000fe200078e3cff */
[----:B------:R-:W-:Y:S05]  /*131c0*/  UIADD3 UR36, UPT, UPT, UR38, UR4, URZ ;  /* 0x0000000426247290 */ /* 0x000fea000fffe0ff */
[----:B------:R-:W-:Y:S07]  /*131d0*/  BRA.U UP0, `(.L_x_184) ;  /* 0xffffff3d001c7547 */ /* 0x000fee000b83ffff */
[----:B------:R-:W1:Y:S01]  /*131e0*/  LDCU.64 UR4, c[0x0][0xc88] ;  /* 0x00019100ff0477ac */ /* 0x000e620008000a00 */
[----:B------:R-:W-:Y:S01]  /*131f0*/  SYNCS.ARRIVE.TRANS64.A1T0 RZ, [UR44+0xb0], RZ ;  /* 0x0000b0ffffff79a7 */ /* 0x000fe2000810002c */
[----:B------:R-:W3:Y:S01]  /*13200*/  LDCU.64 UR6, c[0x0][0xc90] ;  /* 0x00019200ff0677ac */ /* 0x000ee20008000a00 */
[----:B-1----:R-:W-:Y:S02]  /*13210*/  ISETP.NE.U32.AND P2, PT, RZ, UR4, PT ;  /* 0x00000004ff007c0c */ /* 0x002fe4000bf45070 */
[----:B---3--:R-:W-:Y:S02]  /*13220*/  ISETP.NE.U32.AND P1, PT, RZ, UR6, PT ;  /* 0x00000006ff007c0c */ /* 0x008fe4000bf25070 */
[----:B------:R-:W-:Y:S02]  /*13230*/  ISETP.NE.AND.EX P2, PT, RZ, UR5, PT, P2 ;  /* 0x00000005ff007c0c */ /* 0x000fe4000bf45320 */
[----:B------:R-:W-:-:S13]  /*13240*/  ISETP.NE.AND.EX P0, PT, RZ, UR7, PT, P1 ;  /* 0x00000007ff007c0c */ /* 0x000fda000bf05310 */
[----:B------:R-:W-:Y:S05]  /*13250*/  @P2 BRA P0, `(.L_x_185) ;  /* 0x00000000003c2947 */ /* 0x000fea0000000000 */
[----:B------:R-:W-:-:S13]  /*13260*/  ISETP.NE.AND.EX P1, PT, RZ, UR7, PT, P1 ;  /* 0x00000007ff007c0c */ /* 0x000fda000bf25310 */
[----:B------:R-:W-:Y:S05]  /*13270*/  @P1 BRA `(.L_x_186) ;  /* 0x00000000000c1947 */ /* 0x000fea0003800000 */
[----:B------:R-:W-:-:S13]  /*13280*/  FSETP.NEU.AND P0, PT, R133, RZ, PT ;  /* 0x000000ff8500720b */ /* 0x000fda0003f0d000 */
[----:B------:R-:W-:Y:S05]  /*13290*/  @!P0 EXIT ;  /* 0x000000000000894d */ /* 0x000fea0003800000 */
[----:B------:R-:W-:Y:S05]  /*132a0*/  BRA `(.L_x_185) ;  /* 0x0000000000287947 */ /* 0x000fea0003800000 */
.L_x_186:
[----:B------:R-:W-:Y:S01]  /*132b0*/  ISETP.NE.AND P0, PT, R185, RZ, PT ;  /* 0x000000ffb900720c */ /* 0x000fe20003f05270 */
[----:B------:R-:W-:-:S12]  /*132c0*/  BSSY.RECONVERGENT B0, `(.L_x_185) ;  /* 0x0000008000007945 */ /* 0x000fd80003800200 */
[----:B------:R-:W-:Y:S05]  /*132d0*/  @P0 BRA `(.L_x_187) ;  /* 0x0000000000100947 */ /* 0x000fea0003800000 */
[----:B------:R-:W-:-:S04]  /*132e0*/  ISETP.NE.U32.AND P0, PT, RZ, UR4, PT ;  /* 0x00000004ff007c0c */ /* 0x000fc8000bf05070 */
[----:B------:R-:W-:-:S13]  /*132f0*/  ISETP.NE.AND.EX P0, PT, RZ, UR5, PT, P0 ;  /* 0x00000005ff007c0c */ /* 0x000fda000bf05300 */
[----:B------:R-:W-:Y:S05]  /*13300*/  @!P0 EXIT ;  /* 0x000000000000894d */ /* 0x000fea0003800000 */
[----:B------:R-:W-:Y:S05]  /*13310*/  BRA `(.L_x_188) ;  /* 0x0000000000087947 */ /* 0x000fea0003800000 */
.L_x_187:
[----:B------:R-:W-:-:S13]  /*13320*/  FSETP.NEU.AND P0, PT, R133, RZ, PT ;  /* 0x000000ff8500720b */ /* 0x000fda0003f0d000 */
[----:B------:R-:W-:Y:S05]  /*13330*/  @!P0 EXIT ;  /* 0x000000000000894d */ /* 0x000fea0003800000 */
.L_x_188:
[----:B------:R-:W-:Y:S05]  /*13340*/  BSYNC.RECONVERGENT B0 ;  /* 0x0000000000007941 */ /* 0x000fea0003800200 */
.L_x_185:
[----:B------:R-:W1:Y:S01]  /*13350*/  S2UR UR7, SR_CgaCtaId ;  /* 0x00000000000779c3 */ /* 0x000e620000008800 */
[----:B------:R-:W-:Y:S01]  /*13360*/  ULEA UR6, UR46, UR44, 0x3 ;  /* 0x0000002c2e067291 */ /* 0x000fe2000f8e18ff */
[----:B------:R-:W-:-:S04]  /*13370*/  DEPBAR.LE SB0, 0x0 ;  /* 0x000080000000791a */ /* 0x000fc80000000000 */
[----:B------:R-:W-:-:S04]  /*13380*/  UIADD3 UR6, UPT, UPT, UR6, 0x30, URZ ;  /* 0x0000003006067890 */ /* 0x000fc8000fffe0ff */
[----:B-1----:R-:W-:-:S09]  /*13390*/  UPRMT UR6, UR7, 0x654, UR6 ;  /* 0x0000065407067896 */ /* 0x002fd20008000006 */
[----:B------:R-:W-:Y:S01]  /*133a0*/  SYNCS.ARRIVE.TRANS64.RED.A1T0 RZ, [UR6], RZ ;  /* 0x000000ffffff79a7 */ /* 0x000fe20008100406 */
[----:B------:R-:W-:Y:S05]  /*133b0*/  EXIT ;  /* 0x000000000000794d */ /* 0x000fea0003800000 */
.L_x_24:
[----:B--2---:R2:W3:Y:S02]  /*133c0*/  SYNCS.PHASECHK.TRANS64.TRYWAIT P0, [R0+URZ+0xa0], R5 ;  /* 0x0000a005000075a7 */ /* 0x0044e400080011ff */
[----:B---3--:R-:W-:Y:S05]  /*133d0*/  @!P0 NANOSLEEP.SYNCS 0x989680 ;  /* 0x009896800000895d */ /* 0x008fea0003900000 */
[----:B------:R-:W3:Y:S02]  /*133e0*/  @!P0 SYNCS.PHASECHK.TRANS64 P0, [R0+URZ+0xa0], R5 ;  /* 0x0000a005000085a7 */ /* 0x000ee400080010ff */
[----:B---3--:R-:W-:Y:S05]  /*133f0*/  @!P0 BRA `(.L_x_24) ;  /* 0xfffffffc00f08947 */ /* 0x008fea000383ffff */
[----:B------:R-:W-:Y:S05]  /*13400*/  BRA `(.L_x_189) ;  /* 0xfffffee800347947 */ /* 0x000fea000383ffff */
.L_x_27:
[----:B---3--:R-:W-:-:S07]  /*13410*/  MOV R0, UR57 ;  /* 0x0000003900007c02 */ /* 0x008fce0008000f00 */
.L_x_190:
[----:B---3--:R3:W4:Y:S02]  /*13420*/  SYNCS.PHASECHK.TRANS64.TRYWAIT P0, [R0+URZ+0x8], R3 ;  /* 0x00000803000075a7 */ /* 0x00872400080011ff */
[----:B----4-:R-:W-:Y:S05]  /*13430*/  @!P0 NANOSLEEP.SYNCS 0x989680 ;  /* 0x009896800000895d */ /* 0x010fea0003900000 */
[----:B------:R-:W4:Y:S02]  /*13440*/  @!P0 SYNCS.PHASECHK.TRANS64 P0, [R0+URZ+0x8], R3 ;  /* 0x00000803000085a7 */ /* 0x000f2400080010ff */
[----:B----4-:R-:W-:Y:S05]  /*13450*/  @!P0 BRA `(.L_x_190) ;  /* 0xfffffffc00f08947 */ /* 0x010fea000383ffff */
[----:B------:R-:W-:Y:S05]  /*13460*/  BRA `(.L_x_26) ;  /* 0xfffffee800687947 */ /* 0x000fea000383ffff */
.L_x_34:
[----:B-1----:R-:W-:-:S07]  /*13470*/  MOV R0, UR57 ;  /* 0x0000003900007c02 */ /* 0x002fce0008000f00 */
.L_x_191:
[----:B-1----:R1:W2:Y:S02]  /*13480*/  SYNCS.PHASECHK.TRANS64.TRYWAIT P0, [R0+URZ+0x8], R3 ;  /* 0x00000803000075a7 */ /* 0x0022a400080011ff */
[----:B--2---:R-:W-:Y:S05]  /*13490*/  @!P0 NANOSLEEP.SYNCS 0x989680 ;  /* 0x009896800000895d */ /* 0x004fea0003900000 */
[----:B------:R-:W2:Y:S02]  /*134a0*/  @!P0 SYNCS.PHASECHK.TRANS64 P0, [R0+URZ+0x8], R3 ;  /* 0x00000803000085a7 */ /* 0x000ea400080010ff */
[----:B--2---:R-:W-:Y:S05]  /*134b0*/  @!P0 BRA `(.L_x_191) ;  /* 0xfffffffc00f08947 */ /* 0x004fea000383ffff */
[----:B------:R-:W-:Y:S05]  /*134c0*/  BRA `(.L_x_33) ;  /* 0xfffffeec00687947 */ /* 0x000fea000383ffff */
.L_x_41:
[----:B-1----:R1:W2:Y:S02]  /*134d0*/  SYNCS.PHASECHK.TRANS64.TRYWAIT P0, [R3+URZ+0x60], R0 ;  /* 0x00006000030075a7 */ /* 0x0022a400080011ff */
[----:B--2---:R-:W-:Y:S05]  /*134e0*/  @!P0 NANOSLEEP.SYNCS 0x989680 ;  /* 0x009896800000895d */ /* 0x004fea0003900000 */
[----:B------:R-:W2:Y:S02]  /*134f0*/  @!P0 SYNCS.PHASECHK.TRANS64 P0, [R3+URZ+0x60], R0 ;  /* 0x00006000030085a7 */ /* 0x000ea400080010ff */
[----:B--2---:R-:W-:Y:S05]  /*13500*/  @!P0 BRA `(.L_x_41) ;  /* 0xfffffffc00f08947 */ /* 0x004fea000383ffff */
[----:B------:R-:W-:Y:S05]  /*13510*/  BRA `(.L_x_192) ;  /* 0xfffffef000747947 */ /* 0x000fea000383ffff */
.L_x_47:
[----:B-1----:R1:W2:Y:S02]  /*13520*/  SYNCS.PHASECHK.TRANS64.TRYWAIT P0, [R0+URZ+0x90], R5 ;  /* 0x00009005000075a7 */ /* 0x0022a400080011ff */
[----:B--2---:R-:W-:Y:S05]  /*13530*/  @!P0 NANOSLEEP.SYNCS 0x989680 ;  /* 0x009896800000895d */ /* 0x004fea0003900000 */
[----:B------:R-:W2:Y:S02]  /*13540*/  @!P0 SYNCS.PHASECHK.TRANS64 P0, [R0+URZ+0x90], R5 ;  /* 0x00009005000085a7 */ /* 0x000ea400080010ff */
[----:B--2---:R-:W-:Y:S05]  /*13550*/  @!P0 BRA `(.L_x_47) ;  /* 0xfffffffc00f08947 */ /* 0x004fea000383ffff */
[----:B------:R-:W-:Y:S05]  /*13560*/  BRA `(.L_x_193) ;  /* 0xfffffef800707947 */ /* 0x000fea000383ffff */
.L_x_48:
[----:B------:R-:W-:-:S07]  /*13570*/  MOV R0, UR4 ;  /* 0x0000000400007c02 */ /* 0x000fce0008000f00 */
.L_x_194:
[----:B-1----:R1:W2:Y:S02]  /*13580*/  SYNCS.PHASECHK.TRANS64.TRYWAIT P0, [R0+URZ+0x70], R5 ;  /* 0x00007005000075a7 */ /* 0x0022a400080011ff */
[----:B--2---:R-:W-:Y:S05]  /*13590*/  @!P0 NANOSLEEP.SYNCS 0x989680 ;  /* 0x009896800000895d */ /* 0x004fea0003900000 */
[----:B------:R-:W2:Y:S02]  /*135a0*/  @!P0 SYNCS.PHASECHK.TRANS64 P0, [R0+URZ+0x70], R5 ;  /* 0x00007005000085a7 */ /* 0x000ea400080010ff */
[----:B--2---:R-:W-:Y:S05]  /*135b0*/  @!P0 BRA `(.L_x_194) ;  /* 0xfffffffc00f08947 */ /* 0x004fea000383ffff */
[----:B------:R-:W-:Y:S05]  /*135c0*/  BRA `(.L_x_195) ;  /* 0xfffffef800807947 */ /* 0x000fea000383ffff */
.L_x_49:
[----:B-1----:R1:W2:Y:S02]  /*135d0*/  SYNCS.PHASECHK.TRANS64.TRYWAIT P1, [R0+URZ+0x60], R5 ;  /* 0x00006005000075a7 */ /* 0x0022a400080211ff */
[----:B--2---:R-:W-:Y:S05]  /*135e0*/  @!P1 NANOSLEEP.SYNCS 0x989680 ;  /* 0x009896800000995d */ /* 0x004fea0003900000 */
[----:B------:R-:W2:Y:S02]  /*135f0*/  @!P1 SYNCS.PHASECHK.TRANS64 P1, [R0+URZ+0x60], R5 ;  /* 0x00006005000095a7 */ /* 0x000ea400080210ff */
[----:B--2---:R-:W-:Y:S05]  /*13600*/  @!P1 BRA `(.L_x_49) ;  /* 0xfffffffc00f09947 */ /* 0x004fea000383ffff */
[----:B------:R-:W-:Y:S05]  /*13610*/  BRA `(.L_x_196) ;  /* 0xfffffef800b07947 */ /* 0x000fea000383ffff */
.L_x_52:
[----:B------:R-:W-:-:S07]  /*13620*/  MOV R0, UR4 ;  /* 0x0000000400007c02 */ /* 0x000fce0008000f00 */
.L_x_197:
[----:B-1----:R1:W2:Y:S02]  /*13630*/  SYNCS.PHASECHK.TRANS64.TRYWAIT P0, [R0+URZ+0x70], R3 ;  /* 0x00007003000075a7 */ /* 0x0022a400080011ff */
[----:B--2---:R-:W-:Y:S05]  /*13640*/  @!P0 NANOSLEEP.SYNCS 0x989680 ;  /* 0x009896800000895d */ /* 0x004fea0003900000 */
[----:B------:R-:W2:Y:S02]  /*13650*/  @!P0 SYNCS.PHASECHK.TRANS64 P0, [R0+URZ+0x70], R3 ;  /* 0x00007003000085a7 */ /* 0x000ea400080010ff */
[----:B--2---:R-:W-:Y:S05]  /*13660*/  @!P0 BRA `(.L_x_197) ;  /* 0xfffffffc00f08947 */ /* 0x004fea000383ffff */
[----:B------:R-:W-:Y:S05]  /*13670*/  BRA `(.L_x_51) ;  /* 0xfffffefc00047947 */ /* 0x000fea000383ffff */
.L_x_59:
[----:B-1----:R1:W2:Y:S02]  /*13680*/  SYNCS.PHASECHK.TRANS64.TRYWAIT P0, [R26+URZ+0x60], R5 ;  /* 0x000060051a0075a7 */ /* 0x0022a400080011ff */
[----:B--2---:R-:W-:Y:S05]  /*13690*/  @!P0 NANOSLEEP.SYNCS 0x989680 ;  /* 0x009896800000895d */ /* 0x004fea0003900000 */
[----:B------:R-:W2:Y:S02]  /*136a0*/  @!P0 SYNCS.PHASECHK.TRANS64 P0, [R26+URZ+0x60], R5 ;  /* 0x000060051a0085a7 */ /* 0x000ea400080010ff */
[----:B--2---:R-:W-:Y:S05]  /*136b0*/  @!P0 BRA `(.L_x_59) ;  /* 0xfffffffc00f08947 */ /* 0x004fea000383ffff */
[----:B------:R-:W-:Y:S05]  /*136c0*/  BRA `(.L_x_198) ;  /* 0xffffff0800b07947 */ /* 0x000fea000383ffff */
.L_x_62:
[----:B------:R-:W-:-:S07]  /*136d0*/  MOV R7, UR7 ;  /* 0x0000000700077c02 */ /* 0x000fce0008000f00 */
.L_x_199:
[----:B-1----:R1:W2:Y:S02]  /*136e0*/  SYNCS.PHASECHK.TRANS64.TRYWAIT P2, [R7+URZ], R6 ;  /* 0x00000006070075a7 */ /* 0x0022a400080411ff */
[----:B--2---:R-:W-:Y:S05]  /*136f0*/  @!P2 NANOSLEEP.SYNCS 0x989680 ;  /* 0x009896800000a95d */ /* 0x004fea0003900000 */
[----:B------:R-:W2:Y:S02]  /*13700*/  @!P2 SYNCS.PHASECHK.TRANS64 P2, [R7+URZ], R6 ;  /* 0x000000060700a5a7 */ /* 0x000ea400080410ff */
[----:B--2---:R-:W-:Y:S05]  /*13710*/  @!P2 BRA `(.L_x_199) ;  /* 0xfffffffc00f0a947 */ /* 0x004fea000383ffff */
[----:B------:R-:W-:Y:S05]  /*13720*/  BRA `(.L_x_61) ;  /* 0xffffff0c00147947 */ /* 0x000fea000383ffff */
.L_x_63:
[----:B-1----:R-:W-:-:S07]  /*13730*/  MOV R6, UR7 ;  /* 0x0000000700067c02 */ /* 0x002fce0008000f00 */
.L_x_200:
[----:B-1----:R1:W2:Y:S02]  /*13740*/  SYNCS.PHASECHK.TRANS64.TRYWAIT P2, [R6+URZ+0x88], R25 ;  /* 0x00008819060075a7 */ /* 0x0022a400080411ff */
[----:B--2---:R-:W-:Y:S05]  /*13750*/  @!P2 NANOSLEEP.SYNCS 0x989680 ;  /* 0x009896800000a95d */ /* 0x004fea0003900000 */
[----:B------:R-:W2:Y:S02]  /*13760*/  @!P2 SYNCS.PHASECHK.TRANS64 P2, [R6+URZ+0x88], R25 ;  /* 0x000088190600a5a7 */ /* 0x000ea400080410ff */
[----:B--2---:R-:W-:Y:S05]  /*13770*/  @!P2 BRA `(.L_x_200) ;  /* 0xfffffffc00f0a947 */ /* 0x004fea000383ffff */
[----:B------:R-:W-:Y:S05]  /*13780*/  BRA `(.L_x_201) ;  /* 0xffffff0c00207947 */ /* 0x000fea000383ffff */
.L_x_66:
[----:B------:R-:W-:Y:S07]  /*13790*/  MOV R7, UR7 ;  /* 0x0000000700077c02 */ /* 0x000fee0008000f00 */
.L_x_202:
[----:B--2---:R2:W3:Y:S02]  /*137a0*/  SYNCS.PHASECHK.TRANS64.TRYWAIT P0, [R7+URZ], R24 ;  /* 0x00000018070075a7 */ /* 0x0044e400080011ff */
[----:B---3--:R-:W-:Y:S05]  /*137b0*/  @!P0 NANOSLEEP.SYNCS 0x989680 ;  /* 0x009896800000895d */ /* 0x008fea0003900000 */
[----:B------:R-:W3:Y:S02]  /*137c0*/  @!P0 SYNCS.PHASECHK.TRANS64 P0, [R7+URZ], R24 ;  /* 0x00000018070085a7 */ /* 0x000ee400080010ff */
[----:B---3--:R-:W-:Y:S05]  /*137d0*/  @!P0 BRA `(.L_x_202) ;  /* 0xfffffffc00f08947 */ /* 0x008fea000383ffff */
[----:B------:R-:W-:Y:S05]  /*137e0*/  BRA `(.L_x_65) ;  /* 0xffffff1000647947 */ /* 0x000fea000383ffff */
.L_x_69:
[----:B------:R-:W-:-:S07]  /*137f0*/  MOV R0, UR7 ;  /* 0x0000000700007c02 */ /* 0x000fce0008000f00 */
.L_x_203:
[----:B-1----:R1:W2:Y:S02]  /*13800*/  SYNCS.PHASECHK.TRANS64.TRYWAIT P0, [R0+URZ+0xb0], R3 ;  /* 0x0000b003000075a7 */ /* 0x0022a400080011ff */
[----:B--2---:R-:W-:Y:S05]  /*13810*/  @!P0 NANOSLEEP.SYNCS 0x989680 ;  /* 0x009896800000895d */ /* 0x004fea0003900000 */
[----:B------:R-:W2:Y:S02]  /*13820*/  @!P0 SYNCS.PHASECHK.TRANS64 P0, [R0+URZ+0xb0], R3 ;  /* 0x0000b003000085a7 */ /* 0x000ea400080010ff */
[----:B--2---:R-:W-:Y:S05]  /*13830*/  @!P0 BRA `(.L_x_203) ;  /* 0xfffffffc00f08947 */ /* 0x004fea000383ffff */
[----:B------:R-:W-:Y:S05]  /*13840*/  BRA `(.L_x_204) ;  /* 0xffffff1400707947 */ /* 0x000fea000383ffff */
.L_x_74:
[----:B-1----:R1:W2:Y:S02]  /*13850*/  SYNCS.PHASECHK.TRANS64.TRYWAIT P0, [R12+URZ+0x60], R9 ;  /* 0x000060090c0075a7 */ /* 0x0022a400080011ff */
[----:B--2---:R-:W-:Y:S05]  /*13860*/  @!P0 NANOSLEEP.SYNCS 0x989680 ;  /* 0x009896800000895d */ /* 0x004fea0003900000 */
[----:B------:R-:W2:Y:S02]  /*13870*/  @!P0 SYNCS.PHASECHK.TRANS64 P0, [R12+URZ+0x60], R9 ;  /* 0x000060090c0085a7 */ /* 0x000ea400080010ff */
[----:B--2---:R-:W-:Y:S05]  /*13880*/  @!P0 BRA `(.L_x_74) ;  /* 0xfffffffc00f08947 */ /* 0x004fea000383ffff */
[----:B------:R-:W-:Y:S05]  /*13890*/  BRA `(.L_x_205) ;  /* 0xffffff1800a07947 */ /* 0x000fea000383ffff */
.L_x_77:
[----:B------:R-:W-:Y:S07]  /*138a0*/  MOV R0, UR21 ;  /* 0x0000001500007c02 */ /* 0x000fee0008000f00 */
.L_x_206:
[----:B-1----:R1:W2:Y:S02]  /*138b0*/  SYNCS.PHASECHK.TRANS64.TRYWAIT P2, [R0+URZ+0x58], R9 ;  /* 0x00005809000075a7 */ /* 0x0022a400080411ff */
[----:B--2---:R-:W-:Y:S05]  /*138c0*/  @!P2 NANOSLEEP.SYNCS 0x989680 ;  /* 0x009896800000a95d */ /* 0x004fea0003900000 */
[----:B------:R-:W2:Y:S02]  /*138d0*/  @!P2 SYNCS.PHASECHK.TRANS64 P2, [R0+URZ+0x58], R9 ;  /* 0x000058090000a5a7 */ /* 0x000ea400080410ff */
[----:B--2---:R-:W-:Y:S05]  /*138e0*/  @!P2 BRA `(.L_x_206) ;  /* 0xfffffffc00f0a947 */ /* 0x004fea000383ffff */
[----:B------:R-:W-:Y:S05]  /*138f0*/  BRA `(.L_x_76) ;  /* 0xffffff2000087947 */ /* 0x000fea000383ffff */
.L_x_80:
[----:B------:R-:W-:Y:S07]  /*13900*/  MOV R9, UR21 ;  /* 0x0000001500097c02 */ /* 0x000fee0008000f00 */
.L_x_207:
[----:B-1----:R1:W2:Y:S02]  /*13910*/  SYNCS.PHASECHK.TRANS64.TRYWAIT P0, [R9+URZ+0x30], R10 ;  /* 0x0000300a090075a7 */ /* 0x0022a400080011ff */
[----:B--2---:R-:W-:Y:S05]  /*13920*/  @!P0 NANOSLEEP.SYNCS 0x989680 ;  /* 0x009896800000895d */ /* 0x004fea0003900000 */
[----:B------:R-:W2:Y:S02]  /*13930*/  @!P0 SYNCS.PHASECHK.TRANS64 P0, [R9+URZ+0x30], R10 ;  /* 0x0000300a090085a7 */ /* 0x000ea400080010ff */
[----:B--2---:R-:W-:Y:S05]  /*13940*/  @!P0 BRA `(.L_x_207) ;  /* 0xfffffffc00f08947 */ /* 0x004fea000383ffff */
[----:B------:R-:W-:Y:S05]  /*13950*/  BRA `(.L_x_208) ;  /* 0xffffff2000707947 */ /* 0x000fea000383ffff */
.L_x_81:
[----:B------:R-:W-:Y:S07]  /*13960*/  MOV R9, UR21 ;  /* 0x0000001500097c02 */ /* 0x000fee0008000f00 */
.L_x_209:
[----:B-1----:R1:W2:Y:S02]  /*13970*/  SYNCS.PHASECHK.TRANS64.TRYWAIT P0, [R9+URZ+0x38], R10 ;  /* 0x0000380a090075a7 */ /* 0x0022a400080011ff */
[----:B--2---:R-:W-:Y:S05]  /*13980*/  @!P0 NANOSLEEP.SYNCS 0x989680 ;  /* 0x009896800000895d */ /* 0x004fea0003900000 */
[----:B------:R-:W2:Y:S02]  /*13990*/  @!P0 SYNCS.PHASECHK.TRANS64 P0, [R9+URZ+0x38], R10 ;  /* 0x0000380a090085a7 */ /* 0x000ea400080010ff */
[----:B--2---:R-:W-:Y:S05]  /*139a0*/  @!P0 BRA `(.L_x_209) ;  /* 0xfffffffc00f08947 */ /* 0x004fea000383ffff */
[----:B------:R-:W-:Y:S05]  /*139b0*/  BRA `(.L_x_210) ;  /* 0xffffff2000c47947 */ /* 0x000fea000383ffff */
.L_x_82:
[----:B------:R-:W-:Y:S07]  /*139c0*/  MOV R9, UR21 ;  /* 0x0000001500097c02 */ /* 0x000fee0008000f00 */
.L_x_211:
[----:B-1----:R1:W2:Y:S02]  /*139d0*/  SYNCS.PHASECHK.TRANS64.TRYWAIT P0, [R9+URZ+0x40], R10 ;  /* 0x0000400a090075a7 */ /* 0x0022a400080011ff */
[----:B--2---:R-:W-:Y:S05]  /*139e0*/  @!P0 NANOSLEEP.SYNCS 0x989680 ;  /* 0x009896800000895d */ /* 0x004fea0003900000 */
[----:B------:R-:W2:Y:S02]  /*139f0*/  @!P0 SYNCS.PHASECHK.TRANS64 P0, [R9+URZ+0x40], R10 ;  /* 0x0000400a090085a7 */ /* 0x000ea400080010ff */
[----:B--2---:R-:W-:Y:S05]  /*13a00*/  @!P0 BRA `(.L_x_211) ;  /* 0xfffffffc00f08947 */ /* 0x004fea000383ffff */
[----:B------:R-:W-:Y:S05]  /*13a10*/  BRA `(.L_x_212) ;  /* 0xffffff2400247947 */ /* 0x000fea000383ffff */
.L_x_83:
[----:B------:R-:W-:Y:S07]  /*13a20*/  MOV R9, UR21 ;  /* 0x0000001500097c02 */ /* 0x000fee0008000f00 */
.L_x_213:
[----:B-1----:R1:W2:Y:S02]  /*13a30*/  SYNCS.PHASECHK.TRANS64.TRYWAIT P0, [R9+URZ+0x48], R10 ;  /* 0x0000480a090075a7 */ /* 0x0022a400080011ff */
[----:B--2---:R-:W-:Y:S05]  /*13a40*/  @!P0 NANOSLEEP.SYNCS 0x989680 ;  /* 0x009896800000895d */ /* 0x004fea0003900000 */
[----:B------:R-:W2:Y:S02]  /*13a50*/  @!P0 SYNCS.PHASECHK.TRANS64 P0, [R9+URZ+0x48], R10 ;  /* 0x0000480a090085a7 */ /* 0x000ea400080010ff */
[----:B--2---:R-:W-:Y:S05]  /*13a60*/  @!P0 BRA `(.L_x_213) ;  /* 0xfffffffc00f08947 */ /* 0x004fea000383ffff */
[----:B------:R-:W-:Y:S05]  /*13a70*/  BRA `(.L_x_214) ;  /* 0xffffff2400887947 */ /* 0x000fea000383ffff */
.L_x_84:
[----:B------:R-:W-:Y:S07]  /*13a80*/  MOV R0, UR21 ;  /* 0x0000001500007c02 */ /* 0x000fee0008000f00 */
.L_x_215:
[----:B-1----:R1:W2:Y:S02]  /*13a90*/  SYNCS.PHASECHK.TRANS64.TRYWAIT P0, [R0+URZ+0x30], R9 ;  /* 0x00003009000075a7 */ /* 0x0022a400080011ff */
[----:B--2---:R-:W-:Y:S05]  /*13aa0*/  @!P0 NANOSLEEP.SYNCS 0x989680 ;  /* 0x009896800000895d */ /* 0x004fea0003900000 */
[----:B------:R-:W2:Y:S02]  /*13ab0*/  @!P0 SYNCS.PHASECHK.TRANS64 P0, [R0+URZ+0x30], R9 ;  /* 0x00003009000085a7 */ /* 0x000ea400080010ff */
[----:B--2---:R-:W-:Y:S05]  /*13ac0*/  @!P0 BRA `(.L_x_215) ;  /* 0xfffffffc00f08947 */ /* 0x004fea000383ffff */
[----:B------:R-:W-:Y:S05]  /*13ad0*/  BRA `(.L_x_216) ;  /* 0xffffff2400ec7947 */ /* 0x000fea000383ffff */
.L_x_85:
[----:B------:R-:W-:Y:S07]  /*13ae0*/  MOV R0, UR21 ;  /* 0x0000001500007c02 */ /* 0x000fee0008000f00 */
.L_x_217:
[----:B-1----:R1:W2:Y:S02]  /*13af0*/  SYNCS.PHASECHK.TRANS64.TRYWAIT P0, [R0+URZ+0x38], R9 ;  /* 0x00003809000075a7 */ /* 0x0022a400080011ff */
[----:B--2---:R-:W-:Y:S05]  /*13b00*/  @!P0 NANOSLEEP.SYNCS 0x989680 ;  /* 0x009896800000895d */ /* 0x004fea0003900000 */
[----:B------:R-:W2:Y:S02]  /*13b10*/  @!P0 SYNCS.PHASECHK.TRANS64 P0, [R0+URZ+0x38], R9 ;  /* 0x00003809000085a7 */ /* 0x000ea400080010ff */
[----:B--2---:R-:W-:Y:S05]  /*13b20*/  @!P0 BRA `(.L_x_217) ;  /* 0xfffffffc00f08947 */ /* 0x004fea000383ffff */
[----:B------:R-:W-:Y:S05]  /*13b30*/  BRA `(.L_x_218) ;  /* 0xffffff28004c7947 */ /* 0x000fea000383ffff */
.L_x_86:
[----:B------:R-:W-:Y:S07]  /*13b40*/  MOV R0, UR21 ;  /* 0x0000001500007c02 */ /* 0x000fee0008000f00 */
.L_x_219:
[----:B-1----:R1:W2:Y:S02]  /*13b50*/  SYNCS.PHASECHK.TRANS64.TRYWAIT P0, [R0+URZ+0x40], R9 ;  /* 0x00004009000075a7 */ /* 0x0022a400080011ff */
[----:B--2---:R-:W-:Y:S05]  /*13b60*/  @!P0 NANOSLEEP.SYNCS 0x989680 ;  /* 0x009896800000895d */ /* 0x004fea0003900000 */
[----:B------:R-:W2:Y:S02]  /*13b70*/  @!P0 SYNCS.PHASECHK.TRANS64 P0, [R0+URZ+0x40], R9 ;  /* 0x00004009000085a7 */ /* 0x000ea400080010ff */
[----:B--2---:R-:W-:Y:S05]  /*13b80*/  @!P0 BRA `(.L_x_219) ;  /* 0xfffffffc00f08947 */ /* 0x004fea000383ffff */
[----:B------:R-:W-:Y:S05]  /*13b90*/  BRA `(.L_x_220) ;  /* 0xffffff2800b07947 */ /* 0x000fea000383ffff */
.L_x_87:
[----:B------:R-:W-:Y:S07]  /*13ba0*/  MOV R0, UR21 ;  /* 0x0000001500007c02 */ /* 0x000fee0008000f00 */
.L_x_221:
[----:B-1----:R1:W2:Y:S02]  /*13bb0*/  SYNCS.PHASECHK.TRANS64.TRYWAIT P0, [R0+URZ+0x48], R9 ;  /* 0x00004809000075a7 */ /* 0x0022a400080011ff */
[----:B--2---:R-:W-:Y:S05]  /*13bc0*/  @!P0 NANOSLEEP.SYNCS 0x989680 ;  /* 0x009896800000895d */ /* 0x004fea0003900000 */
[----:B------:R-:W2:Y:S02]  /*13bd0*/  @!P0 SYNCS.PHASECHK.TRANS64 P0, [R0+URZ+0x48], R9 ;  /* 0x00004809000085a7 */ /* 0x000ea400080010ff */
[----:B--2---:R-:W-:Y:S05]  /*13be0*/  @!P0 BRA `(.L_x_221) ;  /* 0xfffffffc00f08947 */ /* 0x004fea000383ffff */
[----:B------:R-:W-:Y:S05]  /*13bf0*/  BRA `(.L_x_222) ;  /* 0xffffff2c000c7947 */ /* 0x000fea000383ffff */
.L_x_89:
[----:B------:R-:W-:-:S07]  /*13c00*/  MOV R3, UR21 ;  /* 0x0000001500037c02 */ /* 0x000fce0008000f00 */
.L_x_223:
[----:B-1----:R1:W3:Y:S02]  /*13c10*/  SYNCS.PHASECHK.TRANS64.TRYWAIT P0, [R3+URZ+0x30], R10 ;  /* 0x0000300a030075a7 */ /* 0x0022e400080011ff */
[----:B---3--:R-:W-:Y:S05]  /*13c20*/  @!P0 NANOSLEEP.SYNCS 0x989680 ;  /* 0x009896800000895d */ /* 0x008fea0003900000 */
[----:B------:R-:W3:Y:S02]  /*13c30*/  @!P0 SYNCS.PHASECHK.TRANS64 P0, [R3+URZ+0x30], R10 ;  /* 0x0000300a030085a7 */ /* 0x000ee400080010ff */
[----:B---3--:R-:W-:Y:S05]  /*13c40*/  @!P0 BRA `(.L_x_223) ;  /* 0xfffffffc00f08947 */ /* 0x008fea000383ffff */
[----:B------:R-:W-:Y:S05]  /*13c50*/  BRA `(.L_x_224) ;  /* 0xffffff2c00947947 */ /* 0x000fea000383ffff */
.L_x_90:
[----:B-1----:R-:W-:-:S07]  /*13c60*/  MOV R3, UR21 ;  /* 0x0000001500037c02 */ /* 0x002fce0008000f00 */
.L_x_225:
[----:B-1----:R1:W3:Y:S02]  /*13c70*/  SYNCS.PHASECHK.TRANS64.TRYWAIT P0, [R3+URZ+0x38], R10 ;  /* 0x0000380a030075a7 */ /* 0x0022e400080011ff */
[----:B---3--:R-:W-:Y:S05]  /*13c80*/  @!P0 NANOSLEEP.SYNCS 0x989680 ;  /* 0x009896800000895d */ /* 0x008fea0003900000 */
[----:B------:R-:W3:Y:S02]  /*13c90*/  @!P0 SYNCS.PHASECHK.TRANS64 P0, [R3+URZ+0x38], R10 ;  /* 0x0000380a030085a7 */ /* 0x000ee400080010ff */
[----:B---3--:R-:W-:Y:S05]  /*13ca0*/  @!P0 BRA `(.L_x_225) ;  /* 0xfffffffc00f08947 */ /* 0x008fea000383ffff */
[----:B------:R-:W-:Y:S05]  /*13cb0*/  BRA `(.L_x_226) ;  /* 0xffffff2c00847947 */ /* 0x000fea000383ffff */
.L_x_91:
[----:B-1----:R-:W-:-:S07]  /*13cc0*/  MOV R3, UR21 ;  /* 0x0000001500037c02 */ /* 0x002fce0008000f00 */
.L_x_227:
[----:B-1----:R1:W3:Y:S02]  /*13cd0*/  SYNCS.PHASECHK.TRANS64.TRYWAIT P0, [R3+URZ+0x40], R10 ;  /* 0x0000400a030075a7 */ /* 0x0022e400080011ff */
[----:B---3--:R-:W-:Y:S05]  /*13ce0*/  @!P0 NANOSLEEP.SYNCS 0x989680 ;  /* 0x009896800000895d */ /* 0x008fea0003900000 */
[----:B------:R-:W3:Y:S02]  /*13cf0*/  @!P0 SYNCS.PHASECHK.TRANS64 P0, [R3+URZ+0x40], R10 ;  /* 0x0000400a030085a7 */ /* 0x000ee400080010ff */
[----:B---3--:R-:W-:Y:S05]  /*13d00*/  @!P0 BRA `(.L_x_227) ;  /* 0xfffffffc00f08947 */ /* 0x008fea000383ffff */
[----:B------:R-:W-:Y:S05]  /*13d10*/  BRA `(.L_x_228) ;  /* 0xffffff2c00787947 */ /* 0x000fea000383ffff */
.L_x_93:
[----:B--2---:R2:W3:Y:S02]  /*13d20*/  SYNCS.PHASECHK.TRANS64.TRYWAIT P0, [R0+URZ+0x60], R3 ;  /* 0x00006003000075a7 */ /* 0x0044e400080011ff */
[----:B---3--:R-:W-:Y:S05]  /*13d30*/  @!P0 NANOSLEEP.SYNCS 0x989680 ;  /* 0x009896800000895d */ /* 0x008fea0003900000 */
[----:B------:R-:W3:Y:S02]  /*13d40*/  @!P0 SYNCS.PHASECHK.TRANS64 P0, [R0+URZ+0x60], R3 ;  /* 0x00006003000085a7 */ /* 0x000ee400080010ff */
[----:B---3--:R-:W-:Y:S05]  /*13d50*/  @!P0 BRA `(.L_x_93) ;  /* 0xfffffffc00f08947 */ /* 0x008fea000383ffff */
[----:B------:R-:W-:Y:S05]  /*13d60*/  BRA `(.L_x_229) ;  /* 0xffffff30004c7947 */ /* 0x000fea000383ffff */
.L_x_104:
[----:B-1----:R-:W-:Y:S04]  /*13d70*/  MOV R3, UR44 ;  /* 0x0000002c00037c02 */ /* 0x002fe80008000f00 */
[----:B------:R1:W2:Y:S03]  /*13d80*/  SYNCS.PHASECHK.TRANS64.TRYWAIT P0, [R3+URZ+0x10], R6 ;  /* 0x00001006030075a7 */ /* 0x0002a600080011ff */
[----:B--2---:R-:W-:Y:S05]  /*13d90*/  @!P0 NANOSLEEP.SYNCS 0x989680 ;  /* 0x009896800000895d */ /* 0x004fea0003900000 */
[----:B------:R-:W2:Y:S02]  /*13da0*/  @!P0 SYNCS.PHASECHK.TRANS64 P0, [R3+URZ+0x10], R6 ;  /* 0x00001006030085a7 */ /* 0x000ea400080010ff */
[----:B--2---:R-:W-:Y:S05]  /*13db0*/  @!P0 BRA `(.L_x_104) ;  /* 0xfffffffc00ec8947 */ /* 0x004fea000383ffff */
[----:B------:R-:W-:Y:S05]  /*13dc0*/  BRA `(.L_x_103) ;  /* 0xffffff4000107947 */ /* 0x000fea000383ffff */
.L_x_106:
[----:B-1----:R-:W-:Y:S04]  /*13dd0*/  MOV R3, UR44 ;  /* 0x0000002c00037c02 */ /* 0x002fe80008000f00 */
[----:B------:R1:W4:Y:S03]  /*13de0*/  SYNCS.PHASECHK.TRANS64.TRYWAIT P1, [R3+URZ+0x80], R4 ;  /* 0x00008004030075a7 */ /* 0x00032600080211ff */
[----:B----4-:R-:W-:Y:S05]  /*13df0*/  @!P1 NANOSLEEP.SYNCS 0x989680 ;  /* 0x009896800000995d */ /* 0x010fea0003900000 */
[----:B------:R-:W4:Y:S02]  /*13e00*/  @!P1 SYNCS.PHASECHK.TRANS64 P1, [R3+URZ+0x80], R4 ;  /* 0x00008004030095a7 */ /* 0x000f2400080210ff */
[----:B----4-:R-:W-:Y:S05]  /*13e10*/  @!P1 BRA `(.L_x_106) ;  /* 0xfffffffc00ec9947 */ /* 0x010fea000383ffff */
[----:B------:R-:W-:Y:S05]  /*13e20*/  BRA `(.L_x_105) ;  /* 0xffffff4000407947 */ /* 0x000fea000383ffff */
.L_x_117:
[----:B---3--:R3:W4:Y:S02]  /*13e30*/  SYNCS.PHASECHK.TRANS64.TRYWAIT P0, [R3+URZ+0x10], R0 ;  /* 0x00001000030075a7 */ /* 0x00872400080011ff */
[----:B----4-:R-:W-:Y:S05]  /*13e40*/  @!P0 NANOSLEEP.SYNCS 0x989680 ;  /* 0x009896800000895d */ /* 0x010fea0003900000 */
[----:B------:R-:W4:Y:S02]  /*13e50*/  @!P0 SYNCS.PHASECHK.TRANS64 P0, [R3+URZ+0x10], R0 ;  /* 0x00001000030085a7 */ /* 0x000f2400080010ff */
[----:B----4-:R-:W-:Y:S05]  /*13e60*/  @!P0 BRA `(.L_x_117) ;  /* 0xfffffffc00f08947 */ /* 0x010fea000383ffff */
[----:B------:R-:W-:Y:S05]  /*13e70*/  BRA `(.L_x_116) ;  /* 0xffffff5400f47947 */ /* 0x000fea000383ffff */
.L_x_127:
[----:B-1----:R1:W3:Y:S02]  /*13e80*/  SYNCS.PHASECHK.TRANS64.TRYWAIT P0, [R11+URZ+0x10], R4 ;  /* 0x000010040b0075a7 */ /* 0x0022e400080011ff */
[----:B---3--:R-:W-:Y:S05]  /*13e90*/  @!P0 NANOSLEEP.SYNCS 0x989680 ;  /* 0x009896800000895d */ /* 0x008fea0003900000 */
[----:B------:R-:W3:Y:S02]  /*13ea0*/  @!P0 SYNCS.PHASECHK.TRANS64 P0, [R11+URZ+0x10], R4 ;  /* 0x000010040b0085a7 */ /* 0x000ee400080010ff */
[----:B---3--:R-:W-:Y:S05]  /*13eb0*/  @!P0 BRA `(.L_x_127) ;  /* 0xfffffffc00f08947 */ /* 0x008fea000383ffff */
[----:B------:R-:W-:Y:S05]  /*13ec0*/  BRA `(.L_x_126) ;  /* 0xffffff6c00907947 */ /* 0x000fea000383ffff */
.L_x_137:
[----:B-1----:R1:W3:Y:S02]  /*13ed0*/  SYNCS.PHASECHK.TRANS64.TRYWAIT P0, [R0+URZ+0x10], R9 ;  /* 0x00001009000075a7 */ /* 0x0022e400080011ff */
[----:B---3--:R-:W-:Y:S05]  /*13ee0*/  @!P0 NANOSLEEP.SYNCS 0x989680 ;  /* 0x009896800000895d */ /* 0x008fea0003900000 */
[----:B------:R-:W3:Y:S02]  /*13ef0*/  @!P0 SYNCS.PHASECHK.TRANS64 P0, [R0+URZ+0x10], R9 ;  /* 0x00001009000085a7 */ /* 0x000ee400080010ff */
[----:B---3--:R-:W-:Y:S05]  /*13f00*/  @!P0 BRA `(.L_x_137) ;  /* 0xfffffffc00f08947 */ /* 0x008fea000383ffff */
[----:B------:R-:W-:Y:S05]  /*13f10*/  BRA `(.L_x_136) ;  /* 0xffffff8000e87947 */ /* 0x000fea000383ffff */
.L_x_147:
[----:B-1----:R1:W4:Y:S02]  /*13f20*/  SYNCS.PHASECHK.TRANS64.TRYWAIT P0, [R9+URZ+0x10], R4 ;  /* 0x00001004090075a7 */ /* 0x00232400080011ff */
[----:B----4-:R-:W-:Y:S05]  /*13f30*/  @!P0 NANOSLEEP.SYNCS 0x989680 ;  /* 0x009896800000895d */ /* 0x010fea0003900000 */
[----:B------:R-:W4:Y:S02]  /*13f40*/  @!P0 SYNCS.PHASECHK.TRANS64 P0, [R9+URZ+0x10], R4 ;  /* 0x00001004090085a7 */ /* 0x000f2400080010ff */
[----:B----4-:R-:W-:Y:S05]  /*13f50*/  @!P0 BRA `(.L_x_147) ;  /* 0xfffffffc00f08947 */ /* 0x010fea000383ffff */
[----:B------:R-:W-:Y:S05]  /*13f60*/  BRA `(.L_x_146) ;  /* 0xffffff98007c7947 */ /* 0x000fea000383ffff */
.L_x_157:
[----:B-1----:R1:W3:Y:S02]  /*13f70*/  SYNCS.PHASECHK.TRANS64.TRYWAIT P0, [R9+URZ+0x10], R4 ;  /* 0x00001004090075a7 */ /* 0x0022e400080011ff */
[----:B---3--:R-:W-:Y:S05]  /*13f80*/  @!P0 NANOSLEEP.SYNCS 0x989680 ;  /* 0x009896800000895d */ /* 0x008fea0003900000 */
[----:B------:R-:W3:Y:S02]  /*13f90*/  @!P0 SYNCS.PHASECHK.TRANS64 P0, [R9+URZ+0x10], R4 ;  /* 0x00001004090085a7 */ /* 0x000ee400080010ff */
[----:B---3--:R-:W-:Y:S05]  /*13fa0*/  @!P0 BRA `(.L_x_157) ;  /* 0xfffffffc00f08947 */ /* 0x008fea000383ffff */
[----:B------:R-:W-:Y:S05]  /*13fb0*/  BRA `(.L_x_156) ;  /* 0xffffffac00ec7947 */ /* 0x000fea000383ffff */
.L_x_167:
[----:B-1----:R1:W3:Y:S02]  /*13fc0*/  SYNCS.PHASECHK.TRANS64.TRYWAIT P0, [R0+URZ+0x10], R9 ;  /* 0x00001009000075a7 */ /* 0x0022e400080011ff */
[----:B---3--:R-:W-:Y:S05]  /*13fd0*/  @!P0 NANOSLEEP.SYNCS 0x989680 ;  /* 0x009896800000895d */ /* 0x008fea0003900000 */
[----:B------:R-:W3:Y:S02]  /*13fe0*/  @!P0 SYNCS.PHASECHK.TRANS64 P0, [R0+URZ+0x10], R9 ;  /* 0x00001009000085a7 */ /* 0x000ee400080010ff */
[----:B---3--:R-:W-:Y:S05]  /*13ff0*/  @!P0 BRA `(.L_x_167) ;  /* 0xfffffffc00f08947 */ /* 0x008fea000383ffff */
[----:B------:R-:W-:Y:S05]  /*14000*/  BRA `(.L_x_166) ;  /* 0xffffffc400807947 */ /* 0x000fea000383ffff */
.L_x_177:
[----:B-1----:R1:W3:Y:S02]  /*14010*/  SYNCS.PHASECHK.TRANS64.TRYWAIT P0, [R3+URZ+0x10], R16 ;  /* 0x00001010030075a7 */ /* 0x0022e400080011ff */
[----:B---3--:R-:W-:Y:S05]  /*14020*/  @!P0 NANOSLEEP.SYNCS 0x989680 ;  /* 0x009896800000895d */ /* 0x008fea0003900000 */
[----:B------:R-:W3:Y:S02]  /*14030*/  @!P0 SYNCS.PHASECHK.TRANS64 P0, [R3+URZ+0x10], R16 ;  /* 0x00001010030085a7 */ /* 0x000ee400080010ff */
[----:B---3--:R-:W-:Y:S05]  /*14040*/  @!P0 BRA `(.L_x_177) ;  /* 0xfffffffc00f08947 */ /* 0x008fea000383ffff */
[----:B------:R-:W-:Y:S05]  /*14050*/  BRA `(.L_x_176) ;  /* 0xffffffd800e47947 */ /* 0x000fea000383ffff */
        .weak           $__internal_0_$__cuda_sm10x_tcgen05_guardrail_trap_col_being_dealloced_not_returned_by_alloc
        .type           $__internal_0_$__cuda_sm10x_tcgen05_guardrail_trap_col_being_dealloced_not_returned_by_alloc,@function
        .size           $__internal_0_$__cuda_sm10x_tcgen05_guardrail_trap_col_being_dealloced_not_returned_by_alloc,($__internal_1_$__cuda_sm10x_tcgen05_guardrail_trap_phase_invalid_during_alloc - $__internal_0_$__cuda_sm10x_tcgen05_guardrail_trap_col_being_dealloced_not_returned_by_alloc)
$__internal_0_$__cuda_sm10x_tcgen05_guardrail_trap_col_being_dealloced_not_returned_by_alloc:
[----:B------:R-:W-:Y:S05]  /*14060*/  BPT.TRAP 0x1 ;  /* 0x000000040000795c */ /* 0x000fea0000300000 */
[----:B------:R-:W-:-:S04]  /*14070*/  HFMA2 R3, -RZ, RZ, 0, 0 ;  /* 0x00000000ff037431 */ /* 0x000fc800000001ff */
[----:B------:R-:W-:Y:S05]  /*14080*/  RET.REL.NODEC R2 `(_ZN7cutlass13device_kernelINS_4gemm6kernel13GemmUniversalIN4cute5tupleIJiiiiEEENS1_10collective13CollectiveMmaINS1_46MainloopSm100TmaUmmaWarpSpecializedBlockScaledILi1ELi2ELi1ENS5_IJNS4_1CILi4EEESB_NSA_ILi1EEEEEEEENS5_IJNSA_ILi128EEENSA_ILi256EEESG_EEENS5_IJNS_12float_e4m3_tENS_13float_ue8m0_tEEEENS5_IJNS5_IJlSC_lEEENS4_6LayoutINS5_IJNS5_IJNS5_IJNSA_ILi32EEESB_EEEiEEESP_NS5_IJSC_iEEEEEENS5_IJNS5_IJNS5_IJNSA_ILi16EEESB_EEEiEEENS5_IJNS5_IJNSA_ILi0EEESC_EEENSA_ILi512EEEEEENS5_IJSV_iEEEEEEEEEEESK_S12_NS4_8TiledMMAINS4_8MMA_AtomIJNS4_21SM100_MMA_MXF8F6F4_SSISI_SI_fSJ_Li128ELi256ELNS4_4UMMA5MajorE0ELS17_0ELNS16_7ScaleInE0ELS18_0EEEEEENSM_INS5_IJSC_SC_SC_EEENS5_IJSV_SV_SV_EEEEENS5_IJNS4_10UnderscoreES1E_S1E_EEEEENS5_IJNS4_23SM90_TMA_LOAD_MULTICASTES1H_EEENS5_IJNS4_14ComposedLayoutINS4_7SwizzleILi3ELi4ELi3EEENS4_18smem_ptr_flag_bitsILi8EEENSM_INS5_IJNSA_ILi8EEESF_EEENS5_IJSF_SC_EEEEEEENSM_INS5_IJNS5_IJNS5_IJSO_SC_EEENS5_IJSN_SC_EEEEEESC_NS5_IJSB_NSA_ILi2EEEEEEEEENS5_IJNS5_IJNS5_IJST_SX_EEESW_EEESV_NS5_IJSC_SX_EEEEEEEEEEEvNS4_8identityES1I_NS5_IJS1S_NSM_INS5_IJNS5_IJNS5_IJSO_S1W_EEES1U_EEESC_S1X_EEENS5_IJS20_SV_NS5_IJSC_NSA_ILi1024EEEEEEEEEEEEEEvS25_EENS_8epilogue10collective18CollectiveEpilogueINS2F_23Sm100TmaWarpSpecializedILi4ELi2ELi32ELb1ELb0EEEJNS5_IJNSA_ILi64EEESG_SG_EEENS5_IJNSM_IS2K_SC_EENSM_INS5_IJSN_S1W_EEENS5_IJSC_SF_EEEEEEEENS_10bfloat16_tESL_S2R_SL_NS2F_6fusion15FusionCallbacksIS2J_NS2S_17LinearCombinationIS2R_fS2R_fLNS_15FloatRoundStyleE2EEES2L_S2Q_JEEENS4_5SM1004TMEM4LOAD26SM100_TMEM_LOAD_32dp32b32xENS4_13SM90_TMA_LOADENS1J_INS1K_ILi2ELi4ELi3EEENS1M_ILi16EEENSM_INS5_IJS1O_SN_EEES1U_EEEENS4_39AutoVectorizingCopyWithAssumedAlignmentILi128EEENS4_14SM90_TMA_STOREES37_S39_S39_EEEvvEEEEvNT_6ParamsE) ;  /* 0xfffffebc02dc7950 */ /* 0x000fea0003c3ffff */
        .weak           $__internal_1_$__cuda_sm10x_tcgen05_guardrail_trap_phase_invalid_during_alloc
        .type           $__internal_1_$__cuda_sm10x_tcgen05_guardrail_trap_phase_invalid_during_alloc,@function
        .size           $__internal_1_$__cuda_sm10x_tcgen05_guardrail_trap_phase_invalid_during_alloc,($__internal_2_$__cuda_sm10x_tcgen05_guardrail_trap_unallocated_columns_being_dealloced - $__internal_1_$__cuda_sm10x_tcgen05_guardrail_trap_phase_invalid_during_alloc)
$__internal_1_$__cuda_sm10x_tcgen05_guardrail_trap_phase_invalid_during_alloc:
[----:B------:R-:W-:Y:S05]  /*14090*/  BPT.TRAP 0x1 ;  /* 0x000000040000795c */ /* 0x000fea0000300000 */
[----:B------:R-:W-:-:S04]  /*140a0*/  MOV R3, 0x0 ;  /* 0x0000000000037802 */ /* 0x000fc80000000f00 */
[----:B------:R-:W-:Y:S05]  /*140b0*/  RET.REL.NODEC R2 `(_ZN7cutlass13device_kernelINS_4gemm6kernel13GemmUniversalIN4cute5tupleIJiiiiEEENS1_10collective13CollectiveMmaINS1_46MainloopSm100TmaUmmaWarpSpecializedBlockScaledILi1ELi2ELi1ENS5_IJNS4_1CILi4EEESB_NSA_ILi1EEEEEEEENS5_IJNSA_ILi128EEENSA_ILi256EEESG_EEENS5_IJNS_12float_e4m3_tENS_13float_ue8m0_tEEEENS5_IJNS5_IJlSC_lEEENS4_6LayoutINS5_IJNS5_IJNS5_IJNSA_ILi32EEESB_EEEiEEESP_NS5_IJSC_iEEEEEENS5_IJNS5_IJNS5_IJNSA_ILi16EEESB_EEEiEEENS5_IJNS5_IJNSA_ILi0EEESC_EEENSA_ILi512EEEEEENS5_IJSV_iEEEEEEEEEEESK_S12_NS4_8TiledMMAINS4_8MMA_AtomIJNS4_21SM100_MMA_MXF8F6F4_SSISI_SI_fSJ_Li128ELi256ELNS4_4UMMA5MajorE0ELS17_0ELNS16_7ScaleInE0ELS18_0EEEEEENSM_INS5_IJSC_SC_SC_EEENS5_IJSV_SV_SV_EEEEENS5_IJNS4_10UnderscoreES1E_S1E_EEEEENS5_IJNS4_23SM90_TMA_LOAD_MULTICASTES1H_EEENS5_IJNS4_14ComposedLayoutINS4_7SwizzleILi3ELi4ELi3EEENS4_18smem_ptr_flag_bitsILi8EEENSM_INS5_IJNSA_ILi8EEESF_EEENS5_IJSF_SC_EEEEEEENSM_INS5_IJNS5_IJNS5_IJSO_SC_EEENS5_IJSN_SC_EEEEEESC_NS5_IJSB_NSA_ILi2EEEEEEEEENS5_IJNS5_IJNS5_IJST_SX_EEESW_EEESV_NS5_IJSC_SX_EEEEEEEEEEEvNS4_8identityES1I_NS5_IJS1S_NSM_INS5_IJNS5_IJNS5_IJSO_S1W_EEES1U_EEESC_S1X_EEENS5_IJS20_SV_NS5_IJSC_NSA_ILi1024EEEEEEEEEEEEEEvS25_EENS_8epilogue10collective18CollectiveEpilogueINS2F_23Sm100TmaWarpSpecializedILi4ELi2ELi32ELb1ELb0EEEJNS5_IJNSA_ILi64EEESG_SG_EEENS5_IJNSM_IS2K_SC_EENSM_INS5_IJSN_S1W_EEENS5_IJSC_SF_EEEEEEEENS_10bfloat16_tESL_S2R_SL_NS2F_6fusion15FusionCallbacksIS2J_NS2S_17LinearCombinationIS2R_fS2R_fLNS_15FloatRoundStyleE2EEES2L_S2Q_JEEENS4_5SM1004TMEM4LOAD26SM100_TMEM_LOAD_32dp32b32xENS4_13SM90_TMA_LOADENS1J_INS1K_ILi2ELi4ELi3EEENS1M_ILi16EEENSM_INS5_IJS1O_SN_EEES1U_EEEENS4_39AutoVectorizingCopyWithAssumedAlignmentILi128EEENS4_14SM90_TMA_STOREES37_S39_S39_EEEvvEEEEvNT_6ParamsE) ;  /* 0xfffffebc02d07950 */ /* 0x000fea0003c3ffff */
        .weak           $__internal_2_$__cuda_sm10x_tcgen05_guardrail_trap_unallocated_columns_being_dealloced
        .type           $__internal_2_$__cuda_sm10x_tcgen05_guardrail_trap_unallocated_columns_being_dealloced,@function
        .size           $__internal_2_$__cuda_sm10x_tcgen05_guardrail_trap_unallocated_columns_being_dealloced,(.L_x_231 - $__internal_2_$__cuda_sm10x_tcgen05_guardrail_trap_unallocated_columns_being_dealloced)
$__internal_2_$__cuda_sm10x_tcgen05_guardrail_trap_unallocated_columns_being_dealloced:
[----:B------:R-:W-:Y:S05]  /*140c0*/  BPT.TRAP 0x1 ;  /* 0x000000040000795c */ /* 0x000fea0000300000 */
[----:B------:R-:W-:-:S04]  /*140d0*/  HFMA2 R3, -RZ, RZ, 0, 0 ;  /* 0x00000000ff037431 */ /* 0x000fc800000001ff */
[----:B------:R-:W-:Y:S05]  /*140e0*/  RET.REL.NODEC R2 `(_ZN7cutlass13device_kernelINS_4gemm6kernel13GemmUniversalIN4cute5tupleIJiiiiEEENS1_10collective13CollectiveMmaINS1_46MainloopSm100TmaUmmaWarpSpecializedBlockScaledILi1ELi2ELi1ENS5_IJNS4_1CILi4EEESB_NSA_ILi1EEEEEEEENS5_IJNSA_ILi128EEENSA_ILi256EEESG_EEENS5_IJNS_12float_e4m3_tENS_13float_ue8m0_tEEEENS5_IJNS5_IJlSC_lEEENS4_6LayoutINS5_IJNS5_IJNS5_IJNSA_ILi32EEESB_EEEiEEESP_NS5_IJSC_iEEEEEENS5_IJNS5_IJNS5_IJNSA_ILi16EEESB_EEEiEEENS5_IJNS5_IJNSA_ILi0EEESC_EEENSA_ILi512EEEEEENS5_IJSV_iEEEEEEEEEEESK_S12_NS4_8TiledMMAINS4_8MMA_AtomIJNS4_21SM100_MMA_MXF8F6F4_SSISI_SI_fSJ_Li128ELi256ELNS4_4UMMA5MajorE0ELS17_0ELNS16_7ScaleInE0ELS18_0EEEEEENSM_INS5_IJSC_SC_SC_EEENS5_IJSV_SV_SV_EEEEENS5_IJNS4_10UnderscoreES1E_S1E_EEEEENS5_IJNS4_23SM90_TMA_LOAD_MULTICASTES1H_EEENS5_IJNS4_14ComposedLayoutINS4_7SwizzleILi3ELi4ELi3EEENS4_18smem_ptr_flag_bitsILi8EEENSM_INS5_IJNSA_ILi8EEESF_EEENS5_IJSF_SC_EEEEEEENSM_INS5_IJNS5_IJNS5_IJSO_SC_EEENS5_IJSN_SC_EEEEEESC_NS5_IJSB_NSA_ILi2EEEEEEEEENS5_IJNS5_IJNS5_IJST_SX_EEESW_EEESV_NS5_IJSC_SX_EEEEEEEEEEEvNS4_8identityES1I_NS5_IJS1S_NSM_INS5_IJNS5_IJNS5_IJSO_S1W_EEES1U_EEESC_S1X_EEENS5_IJS20_SV_NS5_IJSC_NSA_ILi1024EEEEEEEEEEEEEEvS25_EENS_8epilogue10collective18CollectiveEpilogueINS2F_23Sm100TmaWarpSpecializedILi4ELi2ELi32ELb1ELb0EEEJNS5_IJNSA_ILi64EEESG_SG_EEENS5_IJNSM_IS2K_SC_EENSM_INS5_IJSN_S1W_EEENS5_IJSC_SF_EEEEEEEENS_10bfloat16_tESL_S2R_SL_NS2F_6fusion15FusionCallbacksIS2J_NS2S_17LinearCombinationIS2R_fS2R_fLNS_15FloatRoundStyleE2EEES2L_S2Q_JEEENS4_5SM1004TMEM4LOAD26SM100_TMEM_LOAD_32dp32b32xENS4_13SM90_TMA_LOADENS1J_INS1K_ILi2ELi4ELi3EEENS1M_ILi16EEENSM_INS5_IJS1O_SN_EEES1U_EEEENS4_39AutoVectorizingCopyWithAssumedAlignmentILi128EEENS4_14SM90_TMA_STOREES37_S39_S39_EEEvvEEEEvNT_6ParamsE) ;  /* 0xfffffebc02c47950 */ /* 0x000fea0003c3ffff */
.L_x_230:
[----:B------:R-:W-:-:S00]  /*140f0*/  BRA `(.L_x_230) ;  /* 0xfffffffc00fc7947 */ /* 0x000fc0000383ffff */
[----:B------:R-:W-:-:S00]  /*14100*/  NOP ;  /* 0x0000000000007918 */ /* 0x000fc00000000000 */
[----:B------:R-:W-:-:S00]  /*14110*/  NOP ;  /* 0x0000000000007918 */ /* 0x000fc00000000000 */
[----:B------:R-:W-:-:S00]  /*14120*/  NOP ;  /* 0x0000000000007918 */ /* 0x000fc00000000000 */
[----:B------:R-:W-:-:S00]  /*14130*/  NOP ;  /* 0x0000000000007918 */ /* 0x000fc00000000000 */
[----:B------:R-:W-:-:S00]  /*14140*/  NOP ;  /* 0x0000000000007918 */ /* 0x000fc00000000000 */
[----:B------:R-:W-:-:S00]  /*14150*/  NOP ;  /* 0x0000000000007918 */ /* 0x000fc00000000000 */
[----:B------:R-:W-:-:S00]  /*14160*/  NOP ;  /* 0x0000000000007918 */ /* 0x000fc00000000000 */
[----:B------:R-:W-:-:S00]  /*14170*/  NOP ;  /* 0x0000000000007918 */ /* 0x000fc00000000000 */
.L_x_231:


//--------------------- .nv.global.init           --------------------------
	.section	.nv.global.init,"aw",@progbits
.nv.global.init:
	.type		$str$27,@object
	.size		$str$27,($str$28 - $str$27)
$str$27:
        /*0000*/ 	.byte	0x28, 0x61, 0x64, 0x64, 0x72, 0x65, 0x73, 0x73, 0x20, 0x26, 0x20, 0x6d, 0x61, 0x73, 0x6b, 0x29
        /*0010*/ 	.byte	0x20, 0x3d, 0x3d, 0x20, 0x30, 0x00
	.type		$str$28,@object
	.size		$str$28,($str$26 - $str$28)
$str$28:
        /*0016*/ 	.byte	0x2f, 0x74, 0x6d, 0x70, 0x2f, 0x63, 0x75, 0x74, 0x6c, 0x61, 0x73, 0x73, 0x5f, 0x73, 0x77, 0x65
        /*0026*/ 	.byte	0x65, 0x70, 0x5f, 0x73, 0x72, 0x63, 0x2f, 0x69, 0x6e, 0x63, 0x6c, 0x75, 0x64, 0x65, 0x2f, 0x63
        /*0036*/ 	.byte	0x75, 0x74, 0x65, 0x2f, 0x70, 0x6f, 0x69, 0x6e, 0x74, 0x65, 0x72, 0x5f, 0x66, 0x6c, 0x61, 0x67
        /*0046*/ 	.byte	0x67, 0x65, 0x64, 0x2e, 0x68, 0x70, 0x70, 0x00
	.type		$str$26,@object
	.size		$str$26,($str$25 - $str$26)
$str$26:
        /*004e*/ 	.byte	0x2f, 0x74, 0x6d, 0x70, 0x2f, 0x63, 0x75, 0x74, 0x6c, 0x61, 0x73, 0x73, 0x5f, 0x73, 0x77, 0x65
        /*005e*/ 	.byte	0x65, 0x70, 0x5f, 0x73, 0x72, 0x63, 0x2f, 0x69, 0x6e, 0x63, 0x6c, 0x75, 0x64, 0x65, 0x2f, 0x63
        /*006e*/ 	.byte	0x75, 0x74, 0x65, 0x2f, 0x61, 0x74, 0x6f, 0x6d, 0x2f, 0x63, 0x6f, 0x70, 0x79, 0x5f, 0x74, 0x72
        /*007e*/ 	.byte	0x61, 0x69, 0x74, 0x73, 0x5f, 0x73, 0x6d, 0x31, 0x30, 0x30, 0x2e, 0x68, 0x70, 0x70, 0x00
	.type		$str$25,@object
	.size		$str$25,(__unnamed_1 - $str$25)
$str$25:
        /*008d*/ 	.byte	0x28, 0x28, 0x75, 0x69, 0x6e, 0x74, 0x33, 0x32, 0x5f, 0x74, 0x28, 0x74, 0x68, 0x72, 0x65, 0x61
        /*009d*/ 	.byte	0x64, 0x49, 0x64, 0x78, 0x2e, 0x78, 0x29, 0x20, 0x2f, 0x20, 0x33, 0x32, 0x29, 0x20, 0x25, 0x20
        /*00ad*/ 	.byte	0x34, 0x29, 0x20, 0x3d, 0x3d, 0x20, 0x28, 0x28, 0x28, 0x74, 0x6d, 0x65, 0x6d, 0x5f, 0x61, 0x64
        /*00bd*/ 	.byte	0x64, 0x72, 0x20, 0x3e, 0x3e, 0x20, 0x31, 0x36, 0x29, 0x20, 0x2f, 0x20, 0x33, 0x32, 0x29, 0x20
        /*00cd*/ 	.byte	0x25, 0x20, 0x34, 0x29, 0x00
	.type		__unnamed_1,@object
	.size		__unnamed_1,(__unnamed_2 - __unnamed_1)
__unnamed_1:
        /*00d2*/ 	.byte	0x61, 0x75, 0x74, 0x6f, 0x20, 0x63, 0x75, 0x74, 0x65, 0x3a, 0x3a, 0x61, 0x73, 0x5f, 0x70, 0x6f
        /* <DEDUP_REMOVED lines=24> */
        /*0262*/ 	.byte	0x43, 0x3c, 0x34, 0x30, 0x39, 0x36, 0x3e, 0x3e, 0x3e, 0x3e, 0x5d, 0x00
	.type		__unnamed_2,@object
	.size		__unnamed_2,(.L_2 - __unnamed_2)
__unnamed_2:
        /* <DEDUP_REMOVED lines=42> */
        /*050e*/ 	.byte	0x3e, 0x3e, 0x5d, 0x00
.L_2:


//--------------------- .nv.shared._ZN7cutlass13device_kernelINS_4gemm6kernel13GemmUniversalIN4cute5tupleIJiiiiEEENS1_10collective13CollectiveMmaINS1_46MainloopSm100TmaUmmaWarpSpecializedBlockScaledILi1ELi2ELi1ENS5_IJNS4_1CILi4EEESB_NSA_ILi1EEEEEEEENS5_IJNSA_ILi128EEENSA_ILi256EEESG_EEENS5_IJNS_12float_e4m3_tENS_13float_ue8m0_tEEEENS5_IJNS5_IJlSC_lEEENS4_6LayoutINS5_IJNS5_IJNS5_IJNSA_ILi32EEESB_EEEiEEESP_NS5_IJSC_iEEEEEENS5_IJNS5_IJNS5_IJNSA_ILi16EEESB_EEEiEEENS5_IJNS5_IJNSA_ILi0EEESC_EEENSA_ILi512EEEEEENS5_IJSV_iEEEEEEEEEEESK_S12_NS4_8TiledMMAINS4_8MMA_AtomIJNS4_21SM100_MMA_MXF8F6F4_SSISI_SI_fSJ_Li128ELi256ELNS4_4UMMA5MajorE0ELS17_0ELNS16_7ScaleInE0ELS18_0EEEEEENSM_INS5_IJSC_SC_SC_EEENS5_IJSV_SV_SV_EEEEENS5_IJNS4_10UnderscoreES1E_S1E_EEEEENS5_IJNS4_23SM90_TMA_LOAD_MULTICASTES1H_EEENS5_IJNS4_14ComposedLayoutINS4_7SwizzleILi3ELi4ELi3EEENS4_18smem_ptr_flag_bitsILi8EEENSM_INS5_IJNSA_ILi8EEESF_EEENS5_IJSF_SC_EEEEEEENSM_INS5_IJNS5_IJNS5_IJSO_SC_EEENS5_IJSN_SC_EEEEEESC_NS5_IJSB_NSA_ILi2EEEEEEEEENS5_IJNS5_IJNS5_IJST_SX_EEESW_EEESV_NS5_IJSC_SX_EEEEEEEEEEEvNS4_8identityES1I_NS5_IJS1S_NSM_INS5_IJNS5_IJNS5_IJSO_S1W_EEES1U_EEESC_S1X_EEENS5_IJS20_SV_NS5_IJSC_NSA_ILi1024EEEEEEEEEEEEEEvS25_EENS_8epilogue10collective18CollectiveEpilogueINS2F_23Sm100TmaWarpSpecializedILi4ELi2ELi32ELb1ELb0EEEJNS5_IJNSA_ILi64EEESG_SG_EEENS5_IJNSM_IS2K_SC_EENSM_INS5_IJSN_S1W_EEENS5_IJSC_SF_EEEEEEEENS_10bfloat16_tESL_S2R_SL_NS2F_6fusion15FusionCallbacksIS2J_NS2S_17LinearCombinationIS2R_fS2R_fLNS_15FloatRoundStyleE2EEES2L_S2Q_JEEENS4_5SM1004TMEM4LOAD26SM100_TMEM_LOAD_32dp32b32xENS4_13SM90_TMA_LOADENS1J_INS1K_ILi2ELi4ELi3EEENS1M_ILi16EEENSM_INS5_IJS1O_SN_EEES1U_EEEENS4_39AutoVectorizingCopyWithAssumedAlignmentILi128EEENS4_14SM90_TMA_STOREES37_S39_S39_EEEvvEEEEvNT_6ParamsE --------------------------
	.section	.nv.shared._ZN7cutlass13device_kernelINS_4gemm6kernel13GemmUniversalIN4cute5tupleIJiiiiEEENS1_10collective13CollectiveMmaINS1_46MainloopSm100TmaUmmaWarpSpecializedBlockScaledILi1ELi2ELi1ENS5_IJNS4_1CILi4EEESB_NSA_ILi1EEEEEEEENS5_IJNSA_ILi128EEENSA_ILi256EEESG_EEENS5_IJNS_12float_e4m3_tENS_13float_ue8m0_tEEEENS5_IJNS5_IJlSC_lEEENS4_6LayoutINS5_IJNS5_IJNS5_IJNSA_ILi32EEESB_EEEiEEESP_NS5_IJSC_iEEEEEENS5_IJNS5_IJNS5_IJNSA_ILi16EEESB_EEEiEEENS5_IJNS5_IJNSA_ILi0EEESC_EEENSA_ILi512EEEEEENS5_IJSV_iEEEEEEEEEEESK_S12_NS4_8TiledMMAINS4_8MMA_AtomIJNS4_21SM100_MMA_MXF8F6F4_SSISI_SI_fSJ_Li128ELi256ELNS4_4UMMA5MajorE0ELS17_0ELNS16_7ScaleInE0ELS18_0EEEEEENSM_INS5_IJSC_SC_SC_EEENS5_IJSV_SV_SV_EEEEENS5_IJNS4_10UnderscoreES1E_S1E_EEEEENS5_IJNS4_23SM90_TMA_LOAD_MULTICASTES1H_EEENS5_IJNS4_14ComposedLayoutINS4_7SwizzleILi3ELi4ELi3EEENS4_18smem_ptr_flag_bitsILi8EEENSM_INS5_IJNSA_ILi8EEESF_EEENS5_IJSF_SC_EEEEEEENSM_INS5_IJNS5_IJNS5_IJSO_SC_EEENS5_IJSN_SC_EEEEEESC_NS5_IJSB_NSA_ILi2EEEEEEEEENS5_IJNS5_IJNS5_IJST_SX_EEESW_EEESV_NS5_IJSC_SX_EEEEEEEEEEEvNS4_8identityES1I_NS5_IJS1S_NSM_INS5_IJNS5_IJNS5_IJSO_S1W_EEES1U_EEESC_S1X_EEENS5_IJS20_SV_NS5_IJSC_NSA_ILi1024EEEEEEEEEEEEEEvS25_EENS_8epilogue10collective18CollectiveEpilogueINS2F_23Sm100TmaWarpSpecializedILi4ELi2ELi32ELb1ELb0EEEJNS5_IJNSA_ILi64EEESG_SG_EEENS5_IJNSM_IS2K_SC_EENSM_INS5_IJSN_S1W_EEENS5_IJSC_SF_EEEEEEEENS_10bfloat16_tESL_S2R_SL_NS2F_6fusion15FusionCallbacksIS2J_NS2S_17LinearCombinationIS2R_fS2R_fLNS_15FloatRoundStyleE2EEES2L_S2Q_JEEENS4_5SM1004TMEM4LOAD26SM100_TMEM_LOAD_32dp32b32xENS4_13SM90_TMA_LOADENS1J_INS1K_ILi2ELi4ELi3EEENS1M_ILi16EEENSM_INS5_IJS1O_SN_EEES1U_EEEENS4_39AutoVectorizingCopyWithAssumedAlignmentILi128EEENS4_14SM90_TMA_STOREES37_S39_S39_EEEvvEEEEvNT_6ParamsE,"aw",@nobits
	.sectionflags	@""
	.align	16
	.zero		1024


//--------------------- .nv.shared.reserved.0     --------------------------
	.section	.nv.shared.reserved.0,"aw",@nobits
	.weak		__nv_reservedSMEM_offset_0_alias
	.size		__nv_reservedSMEM_offset_0_alias, 0, 64
	.other		__nv_reservedSMEM_offset_0_alias,@"STO_CUDA_RESERVED_SHARED STV_DEFAULT"
__nv_reservedSMEM_offset_0_alias:
	.zero		0
.nv.shared.reserved.0:
	.zero		64
	.weak		__nv_reservedSMEM_tcgen05_partition
	.type		__nv_reservedSMEM_tcgen05_partition,@object
	.size		__nv_reservedSMEM_tcgen05_partition,(.L_0 - __nv_reservedSMEM_tcgen05_partition)
__nv_reservedSMEM_tcgen05_partition:
	.zero		32
.L_0:


//--------------------- .nv.global                --------------------------
	.section	.nv.global,"aw",@nobits
.nv.global:
	.type		_ZN40_INTERNAL_1a3627cf_4_k_cu_44fcb77e_290584cute1_E,@object
	.size		_ZN40_INTERNAL_1a3627cf_4_k_cu_44fcb77e_290584cute1_E,(_ZN40_INTERNAL_1a3627cf_4_k_cu_44fcb77e_290584cuda3std3__45__cpo6cbeginE - _ZN40_INTERNAL_1a3627cf_4_k_cu_44fcb77e_290584cute1_E)
_ZN40_INTERNAL_1a3627cf_4_k_cu_44fcb77e_290584cute1_E:
	.zero		1
	.type		_ZN40_INTERNAL_1a3627cf_4_k_cu_44fcb77e_290584cuda3std3__45__cpo6cbeginE,@object
	.size		_ZN40_INTERNAL_1a3627cf_4_k_cu_44fcb77e_290584cuda3std3__45__cpo6cbeginE,(_ZN40_INTERNAL_1a3627cf_4_k_cu_44fcb77e_290584cuda3std3__48in_placeE - _ZN40_INTERNAL_1a3627cf_4_k_cu_44fcb77e_290584cuda3std3__45__cpo6cbeginE)
_ZN40_INTERNAL_1a3627cf_4_k_cu_44fcb77e_290584cuda3std3__45__cpo6cbeginE:
	.zero		1
	.type		_ZN40_INTERNAL_1a3627cf_4_k_cu_44fcb77e_290584cuda3std3__48in_placeE,@object
	.size		_ZN40_INTERNAL_1a3627cf_4_k_cu_44fcb77e_290584cuda3std3__48in_placeE,(_ZN40_INTERNAL_1a3627cf_4_k_cu_44fcb77e_290584cuda3std6ranges3__45__cpo9iter_moveE - _ZN40_INTERNAL_1a3627cf_4_k_cu_44fcb77e_290584cuda3std3__48in_placeE)
_ZN40_INTERNAL_1a3627cf_4_k_cu_44fcb77e_290584cuda3std3__48in_placeE:
	.zero		1
	.type		_ZN40_INTERNAL_1a3627cf_4_k_cu_44fcb77e_290584cuda3std6ranges3__45__cpo9iter_moveE,@object
	.size		_ZN40_INTERNAL_1a3627cf_4_k_cu_44fcb77e_290584cuda3std6ranges3__45__cpo9iter_moveE,(_ZN40_INTERNAL_1a3627cf_4_k_cu_44fcb77e_290584cuda3std3__45__cpo5beginE - _ZN40_INTERNAL_1a3627cf_4_k_cu_44fcb77e_290584cuda3std6ranges3__45__cpo9iter_moveE)
_ZN40_INTERNAL_1a3627cf_4_k_cu_44fcb77e_290584cuda3std6ranges3__45__cpo9iter_moveE:
	.zero		1
	.type		_ZN40_INTERNAL_1a3627cf_4_k_cu_44fcb77e_290584cuda3std3__45__cpo5beginE,@object
	.size		_ZN40_INTERNAL_1a3627cf_4_k_cu_44fcb77e_290584cuda3std3__45__cpo5beginE,(_ZN40_INTERNAL_1a3627cf_4_k_cu_44fcb77e_290584cuda3std3__442_GLOBAL__N__1a3627cf_4_k_cu_44fcb77e_290586ignoreE - _ZN40_INTERNAL_1a3627cf_4_k_cu_44fcb77e_290584cuda3std3__45__cpo5beginE)
_ZN40_INTERNAL_1a3627cf_4_k_cu_44fcb77e_290584cuda3std3__45__cpo5beginE:
	.zero		1
	.type		_ZN40_INTERNAL_1a3627cf_4_k_cu_44fcb77e_290584cuda3std3__442_GLOBAL__N__1a3627cf_4_k_cu_44fcb77e_290586ignoreE,@object
	.size		_ZN40_INTERNAL_1a3627cf_4_k_cu_44fcb77e_290584cuda3std3__442_GLOBAL__N__1a3627cf_4_k_cu_44fcb77e_290586ignoreE,(_ZN40_INTERNAL_1a3627cf_4_k_cu_44fcb77e_290584cute7productE - _ZN40_INTERNAL_1a3627cf_4_k_cu_44fcb77e_290584cuda3std3__442_GLOBAL__N__1a3627cf_4_k_cu_44fcb77e_290586ignoreE)
_ZN40_INTERNAL_1a3627cf_4_k_cu_44fcb77e_290584cuda3std3__442_GLOBAL__N__1a3627cf_4_k_cu_44fcb77e_290586ignoreE:
	.zero		1
	.type		_ZN40_INTERNAL_1a3627cf_4_k_cu_44fcb77e_290584cute7productE,@object
	.size		_ZN40_INTERNAL_1a3627cf_4_k_cu_44fcb77e_290584cute7productE,(_ZN40_INTERNAL_1a3627cf_4_k_cu_44fcb77e_290584cuda3std3__45__cpo3endE - _ZN40_INTERNAL_1a3627cf_4_k_cu_44fcb77e_290584cute7productE)
_ZN40_INTERNAL_1a3627cf_4_k_cu_44fcb77e_290584cute7productE:
	.zero		1
	.type		_ZN40_INTERNAL_1a3627cf_4_k_cu_44fcb77e_290584cuda3std3__45__cpo3endE,@object
	.size		_ZN40_INTERNAL_1a3627cf_4_k_cu_44fcb77e_290584cuda3std3__45__cpo3endE,(_ZN40_INTERNAL_1a3627cf_4_k_cu_44fcb77e_290584cuda3std3__419piecewise_constructE - _ZN40_INTERNAL_1a3627cf_4_k_cu_44fcb77e_290584cuda3std3__45__cpo3endE)
_ZN40_INTERNAL_1a3627cf_4_k_cu_44fcb77e_290584cuda3std3__45__cpo3endE:
	.zero		1
	.type		_ZN40_INTERNAL_1a3627cf_4_k_cu_44fcb77e_290584cuda3std3__419piecewise_constructE,@object
	.size		_ZN40_INTERNAL_1a3627cf_4_k_cu_44fcb77e_290584cuda3std3__419piecewise_constructE,(_ZN40_INTERNAL_1a3627cf_4_k_cu_44fcb77e_290584cuda3std3__45__cpo4cendE - _ZN40_INTERNAL_1a3627cf_4_k_cu_44fcb77e_290584cuda3std3__419piecewise_constructE)
_ZN40_INTERNAL_1a3627cf_4_k_cu_44fcb77e_290584cuda3std3__419piecewise_constructE:
	.zero		1
	.type		_ZN40_INTERNAL_1a3627cf_4_k_cu_44fcb77e_290584cuda3std3__45__cpo4cendE,@object
	.size		_ZN40_INTERNAL_1a3627cf_4_k_cu_44fcb77e_290584cuda3std3__45__cpo4cendE,(_ZN40_INTERNAL_1a3627cf_4_k_cu_44fcb77e_290584cuda3std6ranges3__45__cpo4swapE - _ZN40_INTERNAL_1a3627cf_4_k_cu_44fcb77e_290584cuda3std3__45__cpo4cendE)
_ZN40_INTERNAL_1a3627cf_4_k_cu_44fcb77e_290584cuda3std3__45__cpo4cendE:
	.zero		1
	.type		_ZN40_INTERNAL_1a3627cf_4_k_cu_44fcb77e_290584cuda3std6ranges3__45__cpo4swapE,@object
	.size		_ZN40_INTERNAL_1a3627cf_4_k_cu_44fcb77e_290584cuda3std6ranges3__45__cpo4swapE,(.L_10 - _ZN40_INTERNAL_1a3627cf_4_k_cu_44fcb77e_290584cuda3std6ranges3__45__cpo4swapE)
_ZN40_INTERNAL_1a3627cf_4_k_cu_44fcb77e_290584cuda3std6ranges3__45__cpo4swapE:
	.zero		1
.L_10:


//--------------------- .nv.constant0._ZN7cutlass13device_kernelINS_4gemm6kernel13GemmUniversalIN4cute5tupleIJiiiiEEENS1_10collective13CollectiveMmaINS1_46MainloopSm100TmaUmmaWarpSpecializedBlockScaledILi1ELi2ELi1ENS5_IJNS4_1CILi4EEESB_NSA_ILi1EEEEEEEENS5_IJNSA_ILi128EEENSA_ILi256EEESG_EEENS5_IJNS_12float_e4m3_tENS_13float_ue8m0_tEEEENS5_IJNS5_IJlSC_lEEENS4_6LayoutINS5_IJNS5_IJNS5_IJNSA_ILi32EEESB_EEEiEEESP_NS5_IJSC_iEEEEEENS5_IJNS5_IJNS5_IJNSA_ILi16EEESB_EEEiEEENS5_IJNS5_IJNSA_ILi0EEESC_EEENSA_ILi512EEEEEENS5_IJSV_iEEEEEEEEEEESK_S12_NS4_8TiledMMAINS4_8MMA_AtomIJNS4_21SM100_MMA_MXF8F6F4_SSISI_SI_fSJ_Li128ELi256ELNS4_4UMMA5MajorE0ELS17_0ELNS16_7ScaleInE0ELS18_0EEEEEENSM_INS5_IJSC_SC_SC_EEENS5_IJSV_SV_SV_EEEEENS5_IJNS4_10UnderscoreES1E_S1E_EEEEENS5_IJNS4_23SM90_TMA_LOAD_MULTICASTES1H_EEENS5_IJNS4_14ComposedLayoutINS4_7SwizzleILi3ELi4ELi3EEENS4_18smem_ptr_flag_bitsILi8EEENSM_INS5_IJNSA_ILi8EEESF_EEENS5_IJSF_SC_EEEEEEENSM_INS5_IJNS5_IJNS5_IJSO_SC_EEENS5_IJSN_SC_EEEEEESC_NS5_IJSB_NSA_ILi2EEEEEEEEENS5_IJNS5_IJNS5_IJST_SX_EEESW_EEESV_NS5_IJSC_SX_EEEEEEEEEEEvNS4_8identityES1I_NS5_IJS1S_NSM_INS5_IJNS5_IJNS5_IJSO_S1W_EEES1U_EEESC_S1X_EEENS5_IJS20_SV_NS5_IJSC_NSA_ILi1024EEEEEEEEEEEEEEvS25_EENS_8epilogue10collective18CollectiveEpilogueINS2F_23Sm100TmaWarpSpecializedILi4ELi2ELi32ELb1ELb0EEEJNS5_IJNSA_ILi64EEESG_SG_EEENS5_IJNSM_IS2K_SC_EENSM_INS5_IJSN_S1W_EEENS5_IJSC_SF_EEEEEEEENS_10bfloat16_tESL_S2R_SL_NS2F_6fusion15FusionCallbacksIS2J_NS2S_17LinearCombinationIS2R_fS2R_fLNS_15FloatRoundStyleE2EEES2L_S2Q_JEEENS4_5SM1004TMEM4LOAD26SM100_TMEM_LOAD_32dp32b32xENS4_13SM90_TMA_LOADENS1J_INS1K_ILi2ELi4ELi3EEENS1M_ILi16EEENSM_INS5_IJS1O_SN_EEES1U_EEEENS4_39AutoVectorizingCopyWithAssumedAlignmentILi128EEENS4_14SM90_TMA_STOREES37_S39_S39_EEEvvEEEEvNT_6ParamsE --------------------------
	.section	.nv.constant0._ZN7cutlass13device_kernelINS_4gemm6kernel13GemmUniversalIN4cute5tupleIJiiiiEEENS1_10collective13CollectiveMmaINS1_46MainloopSm100TmaUmmaWarpSpecializedBlockScaledILi1ELi2ELi1ENS5_IJNS4_1CILi4EEESB_NSA_ILi1EEEEEEEENS5_IJNSA_ILi128EEENSA_ILi256EEESG_EEENS5_IJNS_12float_e4m3_tENS_13float_ue8m0_tEEEENS5_IJNS5_IJlSC_lEEENS4_6LayoutINS5_IJNS5_IJNS5_IJNSA_ILi32EEESB_EEEiEEESP_NS5_IJSC_iEEEEEENS5_IJNS5_IJNS5_IJNSA_ILi16EEESB_EEEiEEENS5_IJNS5_IJNSA_ILi0EEESC_EEENSA_ILi512EEEEEENS5_IJSV_iEEEEEEEEEEESK_S12_NS4_8TiledMMAINS4_8MMA_AtomIJNS4_21SM100_MMA_MXF8F6F4_SSISI_SI_fSJ_Li128ELi256ELNS4_4UMMA5MajorE0ELS17_0ELNS16_7ScaleInE0ELS18_0EEEEEENSM_INS5_IJSC_SC_SC_EEENS5_IJSV_SV_SV_EEEEENS5_IJNS4_10UnderscoreES1E_S1E_EEEEENS5_IJNS4_23SM90_TMA_LOAD_MULTICASTES1H_EEENS5_IJNS4_14ComposedLayoutINS4_7SwizzleILi3ELi4ELi3EEENS4_18smem_ptr_flag_bitsILi8EEENSM_INS5_IJNSA_ILi8EEESF_EEENS5_IJSF_SC_EEEEEEENSM_INS5_IJNS5_IJNS5_IJSO_SC_EEENS5_IJSN_SC_EEEEEESC_NS5_IJSB_NSA_ILi2EEEEEEEEENS5_IJNS5_IJNS5_IJST_SX_EEESW_EEESV_NS5_IJSC_SX_EEEEEEEEEEEvNS4_8identityES1I_NS5_IJS1S_NSM_INS5_IJNS5_IJNS5_IJSO_S1W_EEES1U_EEESC_S1X_EEENS5_IJS20_SV_NS5_IJSC_NSA_ILi1024EEEEEEEEEEEEEEvS25_EENS_8epilogue10collective18CollectiveEpilogueINS2F_23Sm100TmaWarpSpecializedILi4ELi2ELi32ELb1ELb0EEEJNS5_IJNSA_ILi64EEESG_SG_EEENS5_IJNSM_IS2K_SC_EENSM_INS5_IJSN_S1W_EEENS5_IJSC_SF_EEEEEEEENS_10bfloat16_tESL_S2R_SL_NS2F_6fusion15FusionCallbacksIS2J_NS2S_17LinearCombinationIS2R_fS2R_fLNS_15FloatRoundStyleE2EEES2L_S2Q_JEEENS4_5SM1004TMEM4LOAD26SM100_TMEM_LOAD_32dp32b32xENS4_13SM90_TMA_LOADENS1J_INS1K_ILi2ELi4ELi3EEENS1M_ILi16EEENSM_INS5_IJS1O_SN_EEES1U_EEEENS4_39AutoVectorizingCopyWithAssumedAlignmentILi128EEENS4_14SM90_TMA_STOREES37_S39_S39_EEEvvEEEEvNT_6ParamsE,"a",@progbits
	.sectionflags	@""
	.align	4
.nv.constant0._ZN7cutlass13device_kernelINS_4gemm6kernel13GemmUniversalIN4cute5tupleIJiiiiEEENS1_10collective13CollectiveMmaINS1_46MainloopSm100TmaUmmaWarpSpecializedBlockScaledILi1ELi2ELi1ENS5_IJNS4_1CILi4EEESB_NSA_ILi1EEEEEEEENS5_IJNSA_ILi128EEENSA_ILi256EEESG_EEENS5_IJNS_12float_e4m3_tENS_13float_ue8m0_tEEEENS5_IJNS5_IJlSC_lEEENS4_6LayoutINS5_IJNS5_IJNS5_IJNSA_ILi32EEESB_EEEiEEESP_NS5_IJSC_iEEEEEENS5_IJNS5_IJNS5_IJNSA_ILi16EEESB_EEEiEEENS5_IJNS5_IJNSA_ILi0EEESC_EEENSA_ILi512EEEEEENS5_IJSV_iEEEEEEEEEEESK_S12_NS4_8TiledMMAINS4_8MMA_AtomIJNS4_21SM100_MMA_MXF8F6F4_SSISI_SI_fSJ_Li128ELi256ELNS4_4UMMA5MajorE0ELS17_0ELNS16_7ScaleInE0ELS18_0EEEEEENSM_INS5_IJSC_SC_SC_EEENS5_IJSV_SV_SV_EEEEENS5_IJNS4_10UnderscoreES1E_S1E_EEEEENS5_IJNS4_23SM90_TMA_LOAD_MULTICASTES1H_EEENS5_IJNS4_14ComposedLayoutINS4_7SwizzleILi3ELi4ELi3EEENS4_18smem_ptr_flag_bitsILi8EEENSM_INS5_IJNSA_ILi8EEESF_EEENS5_IJSF_SC_EEEEEEENSM_INS5_IJNS5_IJNS5_IJSO_SC_EEENS5_IJSN_SC_EEEEEESC_NS5_IJSB_NSA_ILi2EEEEEEEEENS5_IJNS5_IJNS5_IJST_SX_EEESW_EEESV_NS5_IJSC_SX_EEEEEEEEEEEvNS4_8identityES1I_NS5_IJS1S_NSM_INS5_IJNS5_IJNS5_IJSO_S1W_EEES1U_EEESC_S1X_EEENS5_IJS20_SV_NS5_IJSC_NSA_ILi1024EEEEEEEEEEEEEEvS25_EENS_8epilogue10collective18CollectiveEpilogueINS2F_23Sm100TmaWarpSpecializedILi4ELi2ELi32ELb1ELb0EEEJNS5_IJNSA_ILi64EEESG_SG_EEENS5_IJNSM_IS2K_SC_EENSM_INS5_IJSN_S1W_EEENS5_IJSC_SF_EEEEEEEENS_10bfloat16_tESL_S2R_SL_NS2F_6fusion15FusionCallbacksIS2J_NS2S_17LinearCombinationIS2R_fS2R_fLNS_15FloatRoundStyleE2EEES2L_S2Q_JEEENS4_5SM1004TMEM4LOAD26SM100_TMEM_LOAD_32dp32b32xENS4_13SM90_TMA_LOADENS1J_INS1K_ILi2ELi4ELi3EEENS1M_ILi16EEENSM_INS5_IJS1O_SN_EEES1U_EEEENS4_39AutoVectorizingCopyWithAssumedAlignmentILi128EEENS4_14SM90_TMA_STOREES37_S39_S39_EEEvvEEEEvNT_6ParamsE:
	.zero		3968


//--------------------- SYMBOLS --------------------------

	.type		.nv.reservedSmem.offset0,@object
	.size		.nv.reservedSmem.offset0,0x4
	.type		.nv.reservedSmem.cap,@object
	.size		.nv.reservedSmem.cap,0x4
	.type		__assertfail,@function
